//
// Generated by NVIDIA NVVM Compiler
//
// Compiler Build ID: CL-36424714
// Cuda compilation tools, release 13.0, V13.0.88
// Based on NVVM 20.0.0
//

.version 9.0
.target sm_100
.address_size 64

	// .globl	_Z11gaussjordanPdS_S_l
.extern .func  (.param .b64 func_retval0) malloc
(
	.param .b64 malloc_param_0
)
;
.extern .func free
(
	.param .b64 free_param_0
)
;

.visible .entry _Z11gaussjordanPdS_S_l(
	.param .u64 .ptr .align 1 _Z11gaussjordanPdS_S_l_param_0,
	.param .u64 .ptr .align 1 _Z11gaussjordanPdS_S_l_param_1,
	.param .u64 .ptr .align 1 _Z11gaussjordanPdS_S_l_param_2,
	.param .u64 _Z11gaussjordanPdS_S_l_param_3
)
{
	.reg .pred 	%p<132>;
	.reg .b16 	%rs<17>;
	.reg .b64 	%rd<396>;
	.reg .b64 	%fd<329>;

	ld.param.u64 	%rd142, [_Z11gaussjordanPdS_S_l_param_0];
	ld.param.u64 	%rd140, [_Z11gaussjordanPdS_S_l_param_1];
	ld.param.u64 	%rd143, [_Z11gaussjordanPdS_S_l_param_2];
	ld.param.u64 	%rd141, [_Z11gaussjordanPdS_S_l_param_3];
	cvta.to.global.u64 	%rd1, %rd142;
	cvta.to.global.u64 	%rd2, %rd143;
	add.s64 	%rd3, %rd141, 1;
	shl.b64 	%rd4, %rd141, 3;
	mad.lo.s64 	%rd144, %rd4, %rd141, %rd4;
	{ // callseq 0, 0
	.param .b64 param0;
	st.param.b64 	[param0], %rd144;
	.param .b64 retval0;
	call.uni (retval0), 
	malloc, 
	(
	param0
	);
	ld.param.b64 	%rd145, [retval0];
	} // callseq 0
	setp.lt.s64 	%p17, %rd141, 1;
	@%p17 bra 	$L__BB0_97;
	add.s64 	%rd6, %rd141, -1;
	and.b64  	%rd7, %rd141, 15;
	add.s64 	%rd8, %rd7, -1;
	and.b64  	%rd9, %rd141, 7;
	add.s64 	%rd10, %rd9, -1;
	and.b64  	%rd11, %rd141, 9223372036854775792;
	and.b64  	%rd393, %rd141, 3;
	cvta.to.global.u64 	%rd13, %rd140;
	mov.b64 	%rd353, 0;
$L__BB0_2:
	setp.lt.u64 	%p18, %rd6, 15;
	mul.lo.s64 	%rd15, %rd353, %rd141;
	mov.b64 	%rd356, 0;
	@%p18 bra 	$L__BB0_5;
	mov.b64 	%rd354, 0;
$L__BB0_4:
	.pragma "nounroll";
	add.s64 	%rd149, %rd354, %rd15;
	shl.b64 	%rd150, %rd149, 3;
	add.s64 	%rd151, %rd1, %rd150;
	ld.global.f64 	%fd23, [%rd151];
	add.s64 	%rd152, %rd149, %rd353;
	shl.b64 	%rd153, %rd152, 3;
	add.s64 	%rd154, %rd145, %rd153;
	st.f64 	[%rd154], %fd23;
	ld.global.f64 	%fd24, [%rd151+8];
	st.f64 	[%rd154+8], %fd24;
	ld.global.f64 	%fd25, [%rd151+16];
	st.f64 	[%rd154+16], %fd25;
	ld.global.f64 	%fd26, [%rd151+24];
	st.f64 	[%rd154+24], %fd26;
	ld.global.f64 	%fd27, [%rd151+32];
	st.f64 	[%rd154+32], %fd27;
	ld.global.f64 	%fd28, [%rd151+40];
	st.f64 	[%rd154+40], %fd28;
	ld.global.f64 	%fd29, [%rd151+48];
	st.f64 	[%rd154+48], %fd29;
	ld.global.f64 	%fd30, [%rd151+56];
	st.f64 	[%rd154+56], %fd30;
	ld.global.f64 	%fd31, [%rd151+64];
	st.f64 	[%rd154+64], %fd31;
	ld.global.f64 	%fd32, [%rd151+72];
	st.f64 	[%rd154+72], %fd32;
	ld.global.f64 	%fd33, [%rd151+80];
	st.f64 	[%rd154+80], %fd33;
	ld.global.f64 	%fd34, [%rd151+88];
	st.f64 	[%rd154+88], %fd34;
	ld.global.f64 	%fd35, [%rd151+96];
	st.f64 	[%rd154+96], %fd35;
	ld.global.f64 	%fd36, [%rd151+104];
	st.f64 	[%rd154+104], %fd36;
	ld.global.f64 	%fd37, [%rd151+112];
	st.f64 	[%rd154+112], %fd37;
	ld.global.f64 	%fd38, [%rd151+120];
	st.f64 	[%rd154+120], %fd38;
	add.s64 	%rd354, %rd354, 16;
	setp.ne.s64 	%p19, %rd354, %rd11;
	mov.u64 	%rd356, %rd11;
	@%p19 bra 	$L__BB0_4;
$L__BB0_5:
	setp.eq.s64 	%p20, %rd7, 0;
	@%p20 bra 	$L__BB0_15;
	setp.lt.u64 	%p21, %rd8, 7;
	@%p21 bra 	$L__BB0_8;
	add.s64 	%rd155, %rd356, %rd15;
	shl.b64 	%rd156, %rd155, 3;
	add.s64 	%rd157, %rd1, %rd156;
	ld.global.f64 	%fd39, [%rd157];
	add.s64 	%rd158, %rd155, %rd353;
	shl.b64 	%rd159, %rd158, 3;
	add.s64 	%rd160, %rd145, %rd159;
	st.f64 	[%rd160], %fd39;
	ld.global.f64 	%fd40, [%rd157+8];
	st.f64 	[%rd160+8], %fd40;
	ld.global.f64 	%fd41, [%rd157+16];
	st.f64 	[%rd160+16], %fd41;
	ld.global.f64 	%fd42, [%rd157+24];
	st.f64 	[%rd160+24], %fd42;
	ld.global.f64 	%fd43, [%rd157+32];
	st.f64 	[%rd160+32], %fd43;
	ld.global.f64 	%fd44, [%rd157+40];
	st.f64 	[%rd160+40], %fd44;
	ld.global.f64 	%fd45, [%rd157+48];
	st.f64 	[%rd160+48], %fd45;
	ld.global.f64 	%fd46, [%rd157+56];
	st.f64 	[%rd160+56], %fd46;
	add.s64 	%rd356, %rd356, 8;
$L__BB0_8:
	setp.eq.s64 	%p22, %rd9, 0;
	@%p22 bra 	$L__BB0_15;
	setp.lt.u64 	%p23, %rd10, 3;
	@%p23 bra 	$L__BB0_11;
	add.s64 	%rd161, %rd356, %rd15;
	shl.b64 	%rd162, %rd161, 3;
	add.s64 	%rd163, %rd1, %rd162;
	ld.global.f64 	%fd47, [%rd163];
	add.s64 	%rd164, %rd161, %rd353;
	shl.b64 	%rd165, %rd164, 3;
	add.s64 	%rd166, %rd145, %rd165;
	st.f64 	[%rd166], %fd47;
	ld.global.f64 	%fd48, [%rd163+8];
	st.f64 	[%rd166+8], %fd48;
	ld.global.f64 	%fd49, [%rd163+16];
	st.f64 	[%rd166+16], %fd49;
	ld.global.f64 	%fd50, [%rd163+24];
	st.f64 	[%rd166+24], %fd50;
	add.s64 	%rd356, %rd356, 4;
$L__BB0_11:
	setp.eq.s64 	%p24, %rd393, 0;
	@%p24 bra 	$L__BB0_15;
	setp.eq.s64 	%p25, %rd393, 1;
	add.s64 	%rd167, %rd356, %rd15;
	shl.b64 	%rd168, %rd167, 3;
	add.s64 	%rd35, %rd1, %rd168;
	ld.global.f64 	%fd51, [%rd35];
	add.s64 	%rd169, %rd167, %rd353;
	shl.b64 	%rd170, %rd169, 3;
	add.s64 	%rd36, %rd145, %rd170;
	st.f64 	[%rd36], %fd51;
	@%p25 bra 	$L__BB0_15;
	setp.eq.s64 	%p26, %rd393, 2;
	ld.global.f64 	%fd52, [%rd35+8];
	st.f64 	[%rd36+8], %fd52;
	@%p26 bra 	$L__BB0_15;
	ld.global.f64 	%fd53, [%rd35+16];
	st.f64 	[%rd36+16], %fd53;
$L__BB0_15:
	shl.b64 	%rd171, %rd353, 3;
	add.s64 	%rd172, %rd13, %rd171;
	ld.global.f64 	%fd54, [%rd172];
	add.s64 	%rd173, %rd15, %rd353;
	add.s64 	%rd174, %rd173, %rd141;
	shl.b64 	%rd175, %rd174, 3;
	add.s64 	%rd176, %rd145, %rd175;
	st.f64 	[%rd176], %fd54;
	add.s64 	%rd353, %rd353, 1;
	setp.eq.s64 	%p27, %rd353, %rd141;
	@%p27 bra 	$L__BB0_16;
	bra.uni 	$L__BB0_2;
$L__BB0_16:
	add.s64 	%rd16, %rd4, 8;
	add.s64 	%rd17, %rd141, -2;
	cvt.u16.u64 	%rs1, %rd141;
	and.b64  	%rd18, %rd3, 7;
	add.s64 	%rd19, %rd18, -1;
	and.b64  	%rd20, %rd3, 3;
	add.s64 	%rd21, %rd20, -1;
	and.b64  	%rd22, %rd3, 15;
	and.b64  	%rd23, %rd3, -8;
	and.b64  	%rd24, %rd141, 1;
	shl.b64 	%rd25, %rd3, 3;
	shl.b64 	%rd178, %rd141, 6;
	add.s64 	%rd26, %rd178, 64;
	add.s64 	%rd27, %rd4, 16;
	mov.b64 	%rd358, 0;
	mov.b16 	%rs15, 0;
	mov.u16 	%rs16, %rs15;
$L__BB0_17:
	not.b64 	%rd180, %rd358;
	add.s64 	%rd42, %rd141, %rd180;
	{ // callseq 1, 0
	.param .b64 param0;
	st.param.b64 	[param0], %rd16;
	.param .b64 retval0;
	call.uni (retval0), 
	malloc, 
	(
	param0
	);
	ld.param.b64 	%rd181, [retval0];
	} // callseq 1
	mul.lo.s64 	%rd44, %rd358, %rd3;
	add.s64 	%rd182, %rd44, %rd358;
	shl.b64 	%rd183, %rd182, 3;
	add.s64 	%rd45, %rd145, %rd183;
	ld.f64 	%fd55, [%rd45];
	setp.neu.f64 	%p28, %fd55, 0d0000000000000000;
	@%p28 bra 	$L__BB0_57;
	add.s64 	%rd363, %rd358, 1;
	setp.ge.s64 	%p29, %rd363, %rd141;
	mov.u64 	%rd368, %rd358;
	@%p29 bra 	$L__BB0_46;
	sub.s64 	%rd185, %rd17, %rd358;
	setp.lt.u64 	%p30, %rd185, 7;
	mov.f64 	%fd328, 0d0000000000000000;
	mov.u64 	%rd368, %rd358;
	@%p30 bra 	$L__BB0_24;
	and.b64  	%rd371, %rd42, -8;
	shl.b64 	%rd186, %rd358, 3;
	mad.lo.s64 	%rd187, %rd25, %rd363, %rd186;
	add.s64 	%rd370, %rd145, %rd187;
	mad.lo.s64 	%rd188, %rd27, %rd358, %rd145;
	add.s64 	%rd369, %rd188, 32;
	mov.f64 	%fd328, 0d0000000000000000;
	mov.u64 	%rd372, %rd363;
	mov.u64 	%rd368, %rd358;
$L__BB0_21:
	.pragma "nounroll";
	mad.lo.s64 	%rd189, %rd372, %rd3, %rd358;
	shl.b64 	%rd190, %rd189, 3;
	add.s64 	%rd191, %rd145, %rd190;
	ld.f64 	%fd58, [%rd370];
	abs.f64 	%fd59, %fd58;
	ld.f64 	%fd61, [%rd369+-24];
	mul.f64 	%fd62, %fd59, %fd61;
	setp.neu.f64 	%p32, %fd62, 0d0000000000000000;
	setp.ge.f64 	%p33, %fd59, %fd328;
	and.pred  	%p34, %p32, %p33;
	selp.b64 	%rd192, %rd372, %rd368, %p34;
	selp.f64 	%fd63, %fd59, %fd328, %p34;
	add.s64 	%rd193, %rd191, %rd25;
	ld.f64 	%fd65, [%rd193];
	abs.f64 	%fd66, %fd65;
	ld.f64 	%fd68, [%rd369+-16];
	mul.f64 	%fd69, %fd66, %fd68;
	setp.neu.f64 	%p35, %fd69, 0d0000000000000000;
	setp.ge.f64 	%p36, %fd66, %fd63;
	and.pred  	%p37, %p35, %p36;
	add.s64 	%rd194, %rd372, 1;
	selp.b64 	%rd195, %rd194, %rd192, %p37;
	selp.f64 	%fd70, %fd66, %fd63, %p37;
	add.s64 	%rd196, %rd193, %rd25;
	ld.f64 	%fd72, [%rd196];
	abs.f64 	%fd73, %fd72;
	ld.f64 	%fd75, [%rd369+-8];
	mul.f64 	%fd76, %fd73, %fd75;
	setp.neu.f64 	%p38, %fd76, 0d0000000000000000;
	setp.ge.f64 	%p39, %fd73, %fd70;
	and.pred  	%p40, %p38, %p39;
	add.s64 	%rd197, %rd372, 2;
	selp.b64 	%rd198, %rd197, %rd195, %p40;
	selp.f64 	%fd77, %fd73, %fd70, %p40;
	add.s64 	%rd199, %rd196, %rd25;
	ld.f64 	%fd79, [%rd199];
	abs.f64 	%fd80, %fd79;
	ld.f64 	%fd82, [%rd369];
	mul.f64 	%fd83, %fd80, %fd82;
	setp.neu.f64 	%p41, %fd83, 0d0000000000000000;
	setp.ge.f64 	%p42, %fd80, %fd77;
	and.pred  	%p43, %p41, %p42;
	add.s64 	%rd200, %rd372, 3;
	selp.b64 	%rd201, %rd200, %rd198, %p43;
	selp.f64 	%fd84, %fd80, %fd77, %p43;
	add.s64 	%rd202, %rd199, %rd25;
	ld.f64 	%fd86, [%rd202];
	abs.f64 	%fd87, %fd86;
	ld.f64 	%fd89, [%rd369+8];
	mul.f64 	%fd90, %fd87, %fd89;
	setp.neu.f64 	%p44, %fd90, 0d0000000000000000;
	setp.ge.f64 	%p45, %fd87, %fd84;
	and.pred  	%p46, %p44, %p45;
	add.s64 	%rd203, %rd372, 4;
	selp.b64 	%rd204, %rd203, %rd201, %p46;
	selp.f64 	%fd91, %fd87, %fd84, %p46;
	add.s64 	%rd205, %rd202, %rd25;
	ld.f64 	%fd93, [%rd205];
	abs.f64 	%fd94, %fd93;
	ld.f64 	%fd96, [%rd369+16];
	mul.f64 	%fd97, %fd94, %fd96;
	setp.neu.f64 	%p47, %fd97, 0d0000000000000000;
	setp.ge.f64 	%p48, %fd94, %fd91;
	and.pred  	%p49, %p47, %p48;
	add.s64 	%rd206, %rd372, 5;
	selp.b64 	%rd207, %rd206, %rd204, %p49;
	selp.f64 	%fd98, %fd94, %fd91, %p49;
	add.s64 	%rd208, %rd205, %rd25;
	ld.f64 	%fd100, [%rd208];
	abs.f64 	%fd101, %fd100;
	ld.f64 	%fd103, [%rd369+24];
	mul.f64 	%fd104, %fd101, %fd103;
	setp.neu.f64 	%p50, %fd104, 0d0000000000000000;
	setp.ge.f64 	%p51, %fd101, %fd98;
	and.pred  	%p52, %p50, %p51;
	add.s64 	%rd209, %rd372, 6;
	selp.b64 	%rd86, %rd209, %rd207, %p52;
	selp.f64 	%fd18, %fd101, %fd98, %p52;
	add.s64 	%rd210, %rd208, %rd25;
	ld.f64 	%fd105, [%rd210];
	abs.f64 	%fd19, %fd105;
	add.s64 	%rd87, %rd372, 7;
	setp.eq.s64 	%p53, %rd358, %rd87;
	mov.pred 	%p131, 0;
	@%p53 bra 	$L__BB0_23;
	ld.f64 	%fd106, [%rd369+32];
	mul.f64 	%fd107, %fd19, %fd106;
	setp.neu.f64 	%p131, %fd107, 0d0000000000000000;
$L__BB0_23:
	setp.ge.f64 	%p54, %fd19, %fd18;
	and.pred  	%p55, %p131, %p54;
	selp.b64 	%rd368, %rd87, %rd86, %p55;
	selp.f64 	%fd328, %fd19, %fd18, %p55;
	add.s64 	%rd363, %rd372, 8;
	add.s64 	%rd371, %rd371, -8;
	add.s64 	%rd370, %rd370, %rd26;
	add.s64 	%rd369, %rd369, 64;
	setp.eq.s64 	%p56, %rd371, 0;
	add.s64 	%rd372, %rd87, 1;
	@%p56 bra 	$L__BB0_24;
	bra.uni 	$L__BB0_21;
$L__BB0_24:
	and.b64  	%rd211, %rd42, 7;
	setp.eq.s64 	%p57, %rd211, 0;
	@%p57 bra 	$L__BB0_46;
	not.b16 	%rs10, %rs16;
	add.s16 	%rs11, %rs10, %rs1;
	cvt.u64.u16 	%rd213, %rs11;
	and.b64  	%rd53, %rd213, 7;
	add.s64 	%rd214, %rd53, -1;
	setp.lt.u64 	%p58, %rd214, 3;
	@%p58 bra 	$L__BB0_35;
	mad.lo.s64 	%rd215, %rd363, %rd3, %rd358;
	shl.b64 	%rd216, %rd215, 3;
	add.s64 	%rd54, %rd145, %rd216;
	ld.f64 	%fd108, [%rd54];
	abs.f64 	%fd2, %fd108;
	setp.eq.s64 	%p60, %rd358, %rd363;
	add.s64 	%rd217, %rd363, %rd44;
	shl.b64 	%rd218, %rd217, 3;
	add.s64 	%rd55, %rd145, %rd218;
	mov.pred 	%p124, 0;
	@%p60 bra 	$L__BB0_28;
	ld.f64 	%fd109, [%rd55];
	mul.f64 	%fd110, %fd2, %fd109;
	setp.neu.f64 	%p124, %fd110, 0d0000000000000000;
$L__BB0_28:
	setp.ge.f64 	%p62, %fd2, %fd328;
	and.pred  	%p63, %p124, %p62;
	selp.b64 	%rd56, %rd363, %rd368, %p63;
	selp.f64 	%fd3, %fd2, %fd328, %p63;
	add.s64 	%rd57, %rd363, 1;
	add.s64 	%rd58, %rd54, %rd25;
	ld.f64 	%fd111, [%rd58];
	abs.f64 	%fd4, %fd111;
	setp.eq.s64 	%p64, %rd358, %rd57;
	mov.pred 	%p125, 0;
	@%p64 bra 	$L__BB0_30;
	ld.f64 	%fd112, [%rd55+8];
	mul.f64 	%fd113, %fd4, %fd112;
	setp.neu.f64 	%p125, %fd113, 0d0000000000000000;
$L__BB0_30:
	setp.ge.f64 	%p66, %fd4, %fd3;
	and.pred  	%p67, %p125, %p66;
	selp.b64 	%rd59, %rd57, %rd56, %p67;
	selp.f64 	%fd5, %fd4, %fd3, %p67;
	add.s64 	%rd60, %rd363, 2;
	add.s64 	%rd61, %rd58, %rd25;
	ld.f64 	%fd114, [%rd61];
	abs.f64 	%fd6, %fd114;
	setp.eq.s64 	%p68, %rd358, %rd60;
	mov.pred 	%p126, 0;
	@%p68 bra 	$L__BB0_32;
	ld.f64 	%fd115, [%rd55+16];
	mul.f64 	%fd116, %fd6, %fd115;
	setp.neu.f64 	%p126, %fd116, 0d0000000000000000;
$L__BB0_32:
	setp.ge.f64 	%p70, %fd6, %fd5;
	and.pred  	%p71, %p126, %p70;
	selp.b64 	%rd62, %rd60, %rd59, %p71;
	selp.f64 	%fd7, %fd6, %fd5, %p71;
	add.s64 	%rd63, %rd363, 3;
	add.s64 	%rd219, %rd61, %rd25;
	ld.f64 	%fd117, [%rd219];
	abs.f64 	%fd8, %fd117;
	setp.eq.s64 	%p72, %rd358, %rd63;
	mov.pred 	%p127, 0;
	@%p72 bra 	$L__BB0_34;
	ld.f64 	%fd118, [%rd55+24];
	mul.f64 	%fd119, %fd8, %fd118;
	setp.neu.f64 	%p127, %fd119, 0d0000000000000000;
$L__BB0_34:
	setp.ge.f64 	%p73, %fd8, %fd7;
	and.pred  	%p74, %p127, %p73;
	selp.b64 	%rd368, %rd63, %rd62, %p74;
	selp.f64 	%fd328, %fd8, %fd7, %p74;
	add.s64 	%rd363, %rd363, 4;
$L__BB0_35:
	and.b64  	%rd220, %rd53, 3;
	setp.eq.s64 	%p75, %rd220, 0;
	@%p75 bra 	$L__BB0_46;
	xor.b16  	%rs12, %rs15, 3;
	add.s16 	%rs5, %rs12, %rs1;
	and.b16  	%rs13, %rs5, 3;
	setp.eq.s16 	%p76, %rs13, 1;
	@%p76 bra 	$L__BB0_42;
	mad.lo.s64 	%rd222, %rd363, %rd3, %rd358;
	shl.b64 	%rd223, %rd222, 3;
	add.s64 	%rd69, %rd145, %rd223;
	ld.f64 	%fd120, [%rd69];
	abs.f64 	%fd11, %fd120;
	setp.eq.s64 	%p78, %rd358, %rd363;
	add.s64 	%rd224, %rd363, %rd44;
	shl.b64 	%rd225, %rd224, 3;
	add.s64 	%rd70, %rd145, %rd225;
	mov.pred 	%p128, 0;
	@%p78 bra 	$L__BB0_39;
	ld.f64 	%fd121, [%rd70];
	mul.f64 	%fd122, %fd11, %fd121;
	setp.neu.f64 	%p128, %fd122, 0d0000000000000000;
$L__BB0_39:
	setp.ge.f64 	%p80, %fd11, %fd328;
	and.pred  	%p81, %p128, %p80;
	selp.b64 	%rd71, %rd363, %rd368, %p81;
	selp.f64 	%fd12, %fd11, %fd328, %p81;
	add.s64 	%rd72, %rd363, 1;
	add.s64 	%rd226, %rd69, %rd25;
	ld.f64 	%fd123, [%rd226];
	abs.f64 	%fd13, %fd123;
	setp.eq.s64 	%p82, %rd358, %rd72;
	mov.pred 	%p129, 0;
	@%p82 bra 	$L__BB0_41;
	ld.f64 	%fd124, [%rd70+8];
	mul.f64 	%fd125, %fd13, %fd124;
	setp.neu.f64 	%p129, %fd125, 0d0000000000000000;
$L__BB0_41:
	setp.ge.f64 	%p83, %fd13, %fd12;
	and.pred  	%p84, %p129, %p83;
	selp.b64 	%rd368, %rd72, %rd71, %p84;
	selp.f64 	%fd328, %fd13, %fd12, %p84;
	add.s64 	%rd363, %rd363, 2;
$L__BB0_42:
	and.b16  	%rs14, %rs5, 1;
	setp.eq.b16 	%p85, %rs14, 1;
	not.pred 	%p86, %p85;
	@%p86 bra 	$L__BB0_46;
	mad.lo.s64 	%rd227, %rd363, %rd3, %rd358;
	shl.b64 	%rd228, %rd227, 3;
	add.s64 	%rd229, %rd145, %rd228;
	ld.f64 	%fd126, [%rd229];
	abs.f64 	%fd16, %fd126;
	setp.eq.s64 	%p88, %rd358, %rd363;
	mov.pred 	%p130, 0;
	@%p88 bra 	$L__BB0_45;
	add.s64 	%rd230, %rd363, %rd44;
	shl.b64 	%rd231, %rd230, 3;
	add.s64 	%rd232, %rd145, %rd231;
	ld.f64 	%fd127, [%rd232];
	mul.f64 	%fd128, %fd16, %fd127;
	setp.neu.f64 	%p130, %fd128, 0d0000000000000000;
$L__BB0_45:
	setp.ge.f64 	%p89, %fd16, %fd328;
	selp.b64 	%rd233, %rd363, %rd368, %p89;
	selp.b64 	%rd368, %rd233, %rd368, %p130;
$L__BB0_46:
	setp.lt.u64 	%p90, %rd141, 7;
	mul.lo.s64 	%rd80, %rd368, %rd3;
	mov.b64 	%rd376, 0;
	@%p90 bra 	$L__BB0_49;
	mov.b64 	%rd374, 0;
$L__BB0_48:
	.pragma "nounroll";
	add.s64 	%rd236, %rd374, %rd80;
	shl.b64 	%rd237, %rd236, 3;
	add.s64 	%rd238, %rd145, %rd237;
	ld.f64 	%fd129, [%rd238];
	shl.b64 	%rd239, %rd374, 3;
	add.s64 	%rd240, %rd181, %rd239;
	st.f64 	[%rd240], %fd129;
	add.s64 	%rd241, %rd374, %rd44;
	shl.b64 	%rd242, %rd241, 3;
	add.s64 	%rd243, %rd145, %rd242;
	ld.f64 	%fd130, [%rd243];
	st.f64 	[%rd238], %fd130;
	ld.f64 	%fd131, [%rd240];
	st.f64 	[%rd243], %fd131;
	ld.f64 	%fd132, [%rd238+8];
	st.f64 	[%rd240+8], %fd132;
	ld.f64 	%fd133, [%rd243+8];
	st.f64 	[%rd238+8], %fd133;
	ld.f64 	%fd134, [%rd240+8];
	st.f64 	[%rd243+8], %fd134;
	ld.f64 	%fd135, [%rd238+16];
	st.f64 	[%rd240+16], %fd135;
	ld.f64 	%fd136, [%rd243+16];
	st.f64 	[%rd238+16], %fd136;
	ld.f64 	%fd137, [%rd240+16];
	st.f64 	[%rd243+16], %fd137;
	ld.f64 	%fd138, [%rd238+24];
	st.f64 	[%rd240+24], %fd138;
	ld.f64 	%fd139, [%rd243+24];
	st.f64 	[%rd238+24], %fd139;
	ld.f64 	%fd140, [%rd240+24];
	st.f64 	[%rd243+24], %fd140;
	ld.f64 	%fd141, [%rd238+32];
	st.f64 	[%rd240+32], %fd141;
	ld.f64 	%fd142, [%rd243+32];
	st.f64 	[%rd238+32], %fd142;
	ld.f64 	%fd143, [%rd240+32];
	st.f64 	[%rd243+32], %fd143;
	ld.f64 	%fd144, [%rd238+40];
	st.f64 	[%rd240+40], %fd144;
	ld.f64 	%fd145, [%rd243+40];
	st.f64 	[%rd238+40], %fd145;
	ld.f64 	%fd146, [%rd240+40];
	st.f64 	[%rd243+40], %fd146;
	ld.f64 	%fd147, [%rd238+48];
	st.f64 	[%rd240+48], %fd147;
	ld.f64 	%fd148, [%rd243+48];
	st.f64 	[%rd238+48], %fd148;
	ld.f64 	%fd149, [%rd240+48];
	st.f64 	[%rd243+48], %fd149;
	ld.f64 	%fd150, [%rd238+56];
	st.f64 	[%rd240+56], %fd150;
	ld.f64 	%fd151, [%rd243+56];
	st.f64 	[%rd238+56], %fd151;
	ld.f64 	%fd152, [%rd240+56];
	st.f64 	[%rd243+56], %fd152;
	add.s64 	%rd374, %rd374, 8;
	setp.ne.s64 	%p91, %rd374, %rd23;
	mov.u64 	%rd376, %rd23;
	@%p91 bra 	$L__BB0_48;
$L__BB0_49:
	setp.eq.s64 	%p92, %rd18, 0;
	@%p92 bra 	$L__BB0_57;
	setp.lt.u64 	%p93, %rd19, 3;
	@%p93 bra 	$L__BB0_52;
	add.s64 	%rd244, %rd376, %rd80;
	shl.b64 	%rd245, %rd244, 3;
	add.s64 	%rd246, %rd145, %rd245;
	ld.f64 	%fd153, [%rd246];
	shl.b64 	%rd247, %rd376, 3;
	add.s64 	%rd248, %rd181, %rd247;
	st.f64 	[%rd248], %fd153;
	add.s64 	%rd249, %rd376, %rd44;
	shl.b64 	%rd250, %rd249, 3;
	add.s64 	%rd251, %rd145, %rd250;
	ld.f64 	%fd154, [%rd251];
	st.f64 	[%rd246], %fd154;
	ld.f64 	%fd155, [%rd248];
	st.f64 	[%rd251], %fd155;
	ld.f64 	%fd156, [%rd246+8];
	st.f64 	[%rd248+8], %fd156;
	ld.f64 	%fd157, [%rd251+8];
	st.f64 	[%rd246+8], %fd157;
	ld.f64 	%fd158, [%rd248+8];
	st.f64 	[%rd251+8], %fd158;
	ld.f64 	%fd159, [%rd246+16];
	st.f64 	[%rd248+16], %fd159;
	ld.f64 	%fd160, [%rd251+16];
	st.f64 	[%rd246+16], %fd160;
	ld.f64 	%fd161, [%rd248+16];
	st.f64 	[%rd251+16], %fd161;
	ld.f64 	%fd162, [%rd246+24];
	st.f64 	[%rd248+24], %fd162;
	ld.f64 	%fd163, [%rd251+24];
	st.f64 	[%rd246+24], %fd163;
	ld.f64 	%fd164, [%rd248+24];
	st.f64 	[%rd251+24], %fd164;
	add.s64 	%rd376, %rd376, 4;
$L__BB0_52:
	setp.eq.s64 	%p94, %rd20, 0;
	@%p94 bra 	$L__BB0_57;
	setp.eq.s64 	%p95, %rd21, 0;
	@%p95 bra 	$L__BB0_55;
	add.s64 	%rd252, %rd376, %rd80;
	shl.b64 	%rd253, %rd252, 3;
	add.s64 	%rd254, %rd145, %rd253;
	ld.f64 	%fd165, [%rd254];
	shl.b64 	%rd255, %rd376, 3;
	add.s64 	%rd256, %rd181, %rd255;
	st.f64 	[%rd256], %fd165;
	add.s64 	%rd257, %rd376, %rd44;
	shl.b64 	%rd258, %rd257, 3;
	add.s64 	%rd259, %rd145, %rd258;
	ld.f64 	%fd166, [%rd259];
	st.f64 	[%rd254], %fd166;
	ld.f64 	%fd167, [%rd256];
	st.f64 	[%rd259], %fd167;
	ld.f64 	%fd168, [%rd254+8];
	st.f64 	[%rd256+8], %fd168;
	ld.f64 	%fd169, [%rd259+8];
	st.f64 	[%rd254+8], %fd169;
	ld.f64 	%fd170, [%rd256+8];
	st.f64 	[%rd259+8], %fd170;
	add.s64 	%rd376, %rd376, 2;
$L__BB0_55:
	setp.ne.s64 	%p96, %rd24, 0;
	@%p96 bra 	$L__BB0_57;
	add.s64 	%rd260, %rd376, %rd80;
	shl.b64 	%rd261, %rd260, 3;
	add.s64 	%rd262, %rd145, %rd261;
	ld.f64 	%fd171, [%rd262];
	shl.b64 	%rd263, %rd376, 3;
	add.s64 	%rd264, %rd181, %rd263;
	st.f64 	[%rd264], %fd171;
	add.s64 	%rd265, %rd376, %rd44;
	shl.b64 	%rd266, %rd265, 3;
	add.s64 	%rd267, %rd145, %rd266;
	ld.f64 	%fd172, [%rd267];
	st.f64 	[%rd262], %fd172;
	ld.f64 	%fd173, [%rd264];
	st.f64 	[%rd267], %fd173;
$L__BB0_57:
	setp.lt.u64 	%p97, %rd141, 15;
	{ // callseq 2, 0
	.param .b64 param0;
	st.param.b64 	[param0], %rd181;
	call.uni 
	free, 
	(
	param0
	);
	} // callseq 2
	ld.f64 	%fd21, [%rd45];
	mov.b64 	%rd380, 0;
	@%p97 bra 	$L__BB0_60;
	mov.b64 	%rd378, 0;
$L__BB0_59:
	.pragma "nounroll";
	add.s64 	%rd270, %rd378, %rd44;
	shl.b64 	%rd271, %rd270, 3;
	add.s64 	%rd272, %rd145, %rd271;
	ld.f64 	%fd174, [%rd272];
	div.rn.f64 	%fd175, %fd174, %fd21;
	st.f64 	[%rd272], %fd175;
	ld.f64 	%fd176, [%rd272+8];
	div.rn.f64 	%fd177, %fd176, %fd21;
	st.f64 	[%rd272+8], %fd177;
	ld.f64 	%fd178, [%rd272+16];
	div.rn.f64 	%fd179, %fd178, %fd21;
	st.f64 	[%rd272+16], %fd179;
	ld.f64 	%fd180, [%rd272+24];
	div.rn.f64 	%fd181, %fd180, %fd21;
	st.f64 	[%rd272+24], %fd181;
	ld.f64 	%fd182, [%rd272+32];
	div.rn.f64 	%fd183, %fd182, %fd21;
	st.f64 	[%rd272+32], %fd183;
	ld.f64 	%fd184, [%rd272+40];
	div.rn.f64 	%fd185, %fd184, %fd21;
	st.f64 	[%rd272+40], %fd185;
	ld.f64 	%fd186, [%rd272+48];
	div.rn.f64 	%fd187, %fd186, %fd21;
	st.f64 	[%rd272+48], %fd187;
	ld.f64 	%fd188, [%rd272+56];
	div.rn.f64 	%fd189, %fd188, %fd21;
	st.f64 	[%rd272+56], %fd189;
	ld.f64 	%fd190, [%rd272+64];
	div.rn.f64 	%fd191, %fd190, %fd21;
	st.f64 	[%rd272+64], %fd191;
	ld.f64 	%fd192, [%rd272+72];
	div.rn.f64 	%fd193, %fd192, %fd21;
	st.f64 	[%rd272+72], %fd193;
	ld.f64 	%fd194, [%rd272+80];
	div.rn.f64 	%fd195, %fd194, %fd21;
	st.f64 	[%rd272+80], %fd195;
	ld.f64 	%fd196, [%rd272+88];
	div.rn.f64 	%fd197, %fd196, %fd21;
	st.f64 	[%rd272+88], %fd197;
	ld.f64 	%fd198, [%rd272+96];
	div.rn.f64 	%fd199, %fd198, %fd21;
	st.f64 	[%rd272+96], %fd199;
	ld.f64 	%fd200, [%rd272+104];
	div.rn.f64 	%fd201, %fd200, %fd21;
	st.f64 	[%rd272+104], %fd201;
	ld.f64 	%fd202, [%rd272+112];
	div.rn.f64 	%fd203, %fd202, %fd21;
	st.f64 	[%rd272+112], %fd203;
	ld.f64 	%fd204, [%rd272+120];
	div.rn.f64 	%fd205, %fd204, %fd21;
	st.f64 	[%rd272+120], %fd205;
	add.s64 	%rd378, %rd378, 16;
	and.b64  	%rd380, %rd3, -16;
	setp.ne.s64 	%p98, %rd378, %rd380;
	@%p98 bra 	$L__BB0_59;
$L__BB0_60:
	setp.eq.s64 	%p99, %rd22, 0;
	@%p99 bra 	$L__BB0_70;
	add.s64 	%rd273, %rd22, -1;
	setp.lt.u64 	%p100, %rd273, 7;
	@%p100 bra 	$L__BB0_63;
	add.s64 	%rd274, %rd380, %rd44;
	shl.b64 	%rd275, %rd274, 3;
	add.s64 	%rd276, %rd145, %rd275;
	ld.f64 	%fd206, [%rd276];
	div.rn.f64 	%fd207, %fd206, %fd21;
	st.f64 	[%rd276], %fd207;
	ld.f64 	%fd208, [%rd276+8];
	div.rn.f64 	%fd209, %fd208, %fd21;
	st.f64 	[%rd276+8], %fd209;
	ld.f64 	%fd210, [%rd276+16];
	div.rn.f64 	%fd211, %fd210, %fd21;
	st.f64 	[%rd276+16], %fd211;
	ld.f64 	%fd212, [%rd276+24];
	div.rn.f64 	%fd213, %fd212, %fd21;
	st.f64 	[%rd276+24], %fd213;
	ld.f64 	%fd214, [%rd276+32];
	div.rn.f64 	%fd215, %fd214, %fd21;
	st.f64 	[%rd276+32], %fd215;
	ld.f64 	%fd216, [%rd276+40];
	div.rn.f64 	%fd217, %fd216, %fd21;
	st.f64 	[%rd276+40], %fd217;
	ld.f64 	%fd218, [%rd276+48];
	div.rn.f64 	%fd219, %fd218, %fd21;
	st.f64 	[%rd276+48], %fd219;
	ld.f64 	%fd220, [%rd276+56];
	div.rn.f64 	%fd221, %fd220, %fd21;
	st.f64 	[%rd276+56], %fd221;
	add.s64 	%rd380, %rd380, 8;
$L__BB0_63:
	setp.eq.s64 	%p101, %rd18, 0;
	@%p101 bra 	$L__BB0_70;
	setp.lt.u64 	%p102, %rd19, 3;
	@%p102 bra 	$L__BB0_66;
	add.s64 	%rd277, %rd380, %rd44;
	shl.b64 	%rd278, %rd277, 3;
	add.s64 	%rd279, %rd145, %rd278;
	ld.f64 	%fd222, [%rd279];
	div.rn.f64 	%fd223, %fd222, %fd21;
	st.f64 	[%rd279], %fd223;
	ld.f64 	%fd224, [%rd279+8];
	div.rn.f64 	%fd225, %fd224, %fd21;
	st.f64 	[%rd279+8], %fd225;
	ld.f64 	%fd226, [%rd279+16];
	div.rn.f64 	%fd227, %fd226, %fd21;
	st.f64 	[%rd279+16], %fd227;
	ld.f64 	%fd228, [%rd279+24];
	div.rn.f64 	%fd229, %fd228, %fd21;
	st.f64 	[%rd279+24], %fd229;
	add.s64 	%rd380, %rd380, 4;
$L__BB0_66:
	setp.eq.s64 	%p103, %rd20, 0;
	@%p103 bra 	$L__BB0_70;
	setp.eq.s64 	%p104, %rd20, 1;
	add.s64 	%rd280, %rd380, %rd44;
	shl.b64 	%rd281, %rd280, 3;
	add.s64 	%rd109, %rd145, %rd281;
	ld.f64 	%fd230, [%rd109];
	div.rn.f64 	%fd231, %fd230, %fd21;
	st.f64 	[%rd109], %fd231;
	@%p104 bra 	$L__BB0_70;
	setp.eq.s64 	%p105, %rd20, 2;
	ld.f64 	%fd232, [%rd109+8];
	div.rn.f64 	%fd233, %fd232, %fd21;
	st.f64 	[%rd109+8], %fd233;
	@%p105 bra 	$L__BB0_70;
	ld.f64 	%fd234, [%rd109+16];
	div.rn.f64 	%fd235, %fd234, %fd21;
	st.f64 	[%rd109+16], %fd235;
$L__BB0_70:
	mov.b64 	%rd382, 0;
$L__BB0_71:
	setp.eq.s64 	%p106, %rd382, %rd358;
	@%p106 bra 	$L__BB0_83;
	setp.lt.u64 	%p107, %rd141, 7;
	mul.lo.s64 	%rd111, %rd382, %rd3;
	add.s64 	%rd284, %rd111, %rd358;
	shl.b64 	%rd285, %rd284, 3;
	add.s64 	%rd286, %rd145, %rd285;
	ld.f64 	%fd22, [%rd286];
	mov.b64 	%rd385, 0;
	@%p107 bra 	$L__BB0_75;
	mov.b64 	%rd383, 0;
$L__BB0_74:
	.pragma "nounroll";
	add.s64 	%rd288, %rd383, %rd44;
	shl.b64 	%rd289, %rd288, 3;
	add.s64 	%rd290, %rd145, %rd289;
	ld.f64 	%fd236, [%rd290];
	mul.f64 	%fd237, %fd22, %fd236;
	add.s64 	%rd291, %rd383, %rd111;
	shl.b64 	%rd292, %rd291, 3;
	add.s64 	%rd293, %rd145, %rd292;
	ld.f64 	%fd238, [%rd293];
	sub.f64 	%fd239, %fd238, %fd237;
	st.f64 	[%rd293], %fd239;
	ld.f64 	%fd240, [%rd290+8];
	mul.f64 	%fd241, %fd22, %fd240;
	ld.f64 	%fd242, [%rd293+8];
	sub.f64 	%fd243, %fd242, %fd241;
	st.f64 	[%rd293+8], %fd243;
	ld.f64 	%fd244, [%rd290+16];
	mul.f64 	%fd245, %fd22, %fd244;
	ld.f64 	%fd246, [%rd293+16];
	sub.f64 	%fd247, %fd246, %fd245;
	st.f64 	[%rd293+16], %fd247;
	ld.f64 	%fd248, [%rd290+24];
	mul.f64 	%fd249, %fd22, %fd248;
	ld.f64 	%fd250, [%rd293+24];
	sub.f64 	%fd251, %fd250, %fd249;
	st.f64 	[%rd293+24], %fd251;
	ld.f64 	%fd252, [%rd290+32];
	mul.f64 	%fd253, %fd22, %fd252;
	ld.f64 	%fd254, [%rd293+32];
	sub.f64 	%fd255, %fd254, %fd253;
	st.f64 	[%rd293+32], %fd255;
	ld.f64 	%fd256, [%rd290+40];
	mul.f64 	%fd257, %fd22, %fd256;
	ld.f64 	%fd258, [%rd293+40];
	sub.f64 	%fd259, %fd258, %fd257;
	st.f64 	[%rd293+40], %fd259;
	ld.f64 	%fd260, [%rd290+48];
	mul.f64 	%fd261, %fd22, %fd260;
	ld.f64 	%fd262, [%rd293+48];
	sub.f64 	%fd263, %fd262, %fd261;
	st.f64 	[%rd293+48], %fd263;
	ld.f64 	%fd264, [%rd290+56];
	mul.f64 	%fd265, %fd22, %fd264;
	ld.f64 	%fd266, [%rd293+56];
	sub.f64 	%fd267, %fd266, %fd265;
	st.f64 	[%rd293+56], %fd267;
	add.s64 	%rd383, %rd383, 8;
	setp.ne.s64 	%p108, %rd383, %rd23;
	mov.u64 	%rd385, %rd23;
	@%p108 bra 	$L__BB0_74;
$L__BB0_75:
	setp.eq.s64 	%p109, %rd18, 0;
	@%p109 bra 	$L__BB0_83;
	setp.lt.u64 	%p110, %rd19, 3;
	@%p110 bra 	$L__BB0_78;
	add.s64 	%rd294, %rd385, %rd44;
	shl.b64 	%rd295, %rd294, 3;
	add.s64 	%rd296, %rd145, %rd295;
	ld.f64 	%fd268, [%rd296];
	mul.f64 	%fd269, %fd22, %fd268;
	add.s64 	%rd297, %rd385, %rd111;
	shl.b64 	%rd298, %rd297, 3;
	add.s64 	%rd299, %rd145, %rd298;
	ld.f64 	%fd270, [%rd299];
	sub.f64 	%fd271, %fd270, %fd269;
	st.f64 	[%rd299], %fd271;
	ld.f64 	%fd272, [%rd296+8];
	mul.f64 	%fd273, %fd22, %fd272;
	ld.f64 	%fd274, [%rd299+8];
	sub.f64 	%fd275, %fd274, %fd273;
	st.f64 	[%rd299+8], %fd275;
	ld.f64 	%fd276, [%rd296+16];
	mul.f64 	%fd277, %fd22, %fd276;
	ld.f64 	%fd278, [%rd299+16];
	sub.f64 	%fd279, %fd278, %fd277;
	st.f64 	[%rd299+16], %fd279;
	ld.f64 	%fd280, [%rd296+24];
	mul.f64 	%fd281, %fd22, %fd280;
	ld.f64 	%fd282, [%rd299+24];
	sub.f64 	%fd283, %fd282, %fd281;
	st.f64 	[%rd299+24], %fd283;
	add.s64 	%rd385, %rd385, 4;
$L__BB0_78:
	setp.eq.s64 	%p111, %rd20, 0;
	@%p111 bra 	$L__BB0_83;
	setp.eq.s64 	%p112, %rd21, 0;
	@%p112 bra 	$L__BB0_81;
	add.s64 	%rd300, %rd385, %rd44;
	shl.b64 	%rd301, %rd300, 3;
	add.s64 	%rd302, %rd145, %rd301;
	ld.f64 	%fd284, [%rd302];
	mul.f64 	%fd285, %fd22, %fd284;
	add.s64 	%rd303, %rd385, %rd111;
	shl.b64 	%rd304, %rd303, 3;
	add.s64 	%rd305, %rd145, %rd304;
	ld.f64 	%fd286, [%rd305];
	sub.f64 	%fd287, %fd286, %fd285;
	st.f64 	[%rd305], %fd287;
	ld.f64 	%fd288, [%rd302+8];
	mul.f64 	%fd289, %fd22, %fd288;
	ld.f64 	%fd290, [%rd305+8];
	sub.f64 	%fd291, %fd290, %fd289;
	st.f64 	[%rd305+8], %fd291;
	add.s64 	%rd385, %rd385, 2;
$L__BB0_81:
	setp.ne.s64 	%p113, %rd24, 0;
	@%p113 bra 	$L__BB0_83;
	add.s64 	%rd306, %rd385, %rd44;
	shl.b64 	%rd307, %rd306, 3;
	add.s64 	%rd308, %rd145, %rd307;
	ld.f64 	%fd292, [%rd308];
	mul.f64 	%fd293, %fd22, %fd292;
	add.s64 	%rd309, %rd385, %rd111;
	shl.b64 	%rd310, %rd309, 3;
	add.s64 	%rd311, %rd145, %rd310;
	ld.f64 	%fd294, [%rd311];
	sub.f64 	%fd295, %fd294, %fd293;
	st.f64 	[%rd311], %fd295;
$L__BB0_83:
	add.s64 	%rd382, %rd382, 1;
	setp.ne.s64 	%p114, %rd382, %rd141;
	@%p114 bra 	$L__BB0_71;
	add.s64 	%rd358, %rd358, 1;
	setp.eq.s64 	%p115, %rd358, %rd141;
	add.s16 	%rs16, %rs16, 1;
	add.s16 	%rs15, %rs15, 1;
	@%p115 bra 	$L__BB0_85;
	bra.uni 	$L__BB0_17;
$L__BB0_85:
	setp.lt.u64 	%p116, %rd6, 15;
	mov.b64 	%rd391, 0;
	@%p116 bra 	$L__BB0_88;
	add.s64 	%rd388, %rd145, %rd4;
	shl.b64 	%rd313, %rd141, 7;
	add.s64 	%rd39, %rd313, 128;
	add.s64 	%rd387, %rd2, 64;
	mov.u64 	%rd389, %rd11;
$L__BB0_87:
	.pragma "nounroll";
	ld.f64 	%fd296, [%rd388];
	st.global.f64 	[%rd387+-64], %fd296;
	add.s64 	%rd314, %rd388, %rd16;
	ld.f64 	%fd297, [%rd314];
	st.global.f64 	[%rd387+-56], %fd297;
	add.s64 	%rd315, %rd314, %rd16;
	ld.f64 	%fd298, [%rd315];
	st.global.f64 	[%rd387+-48], %fd298;
	add.s64 	%rd316, %rd315, %rd16;
	ld.f64 	%fd299, [%rd316];
	st.global.f64 	[%rd387+-40], %fd299;
	add.s64 	%rd317, %rd316, %rd16;
	ld.f64 	%fd300, [%rd317];
	st.global.f64 	[%rd387+-32], %fd300;
	add.s64 	%rd318, %rd317, %rd16;
	ld.f64 	%fd301, [%rd318];
	st.global.f64 	[%rd387+-24], %fd301;
	add.s64 	%rd319, %rd318, %rd16;
	ld.f64 	%fd302, [%rd319];
	st.global.f64 	[%rd387+-16], %fd302;
	add.s64 	%rd320, %rd319, %rd16;
	ld.f64 	%fd303, [%rd320];
	st.global.f64 	[%rd387+-8], %fd303;
	add.s64 	%rd321, %rd320, %rd16;
	ld.f64 	%fd304, [%rd321];
	st.global.f64 	[%rd387], %fd304;
	add.s64 	%rd322, %rd321, %rd16;
	ld.f64 	%fd305, [%rd322];
	st.global.f64 	[%rd387+8], %fd305;
	add.s64 	%rd323, %rd322, %rd16;
	ld.f64 	%fd306, [%rd323];
	st.global.f64 	[%rd387+16], %fd306;
	add.s64 	%rd324, %rd323, %rd16;
	ld.f64 	%fd307, [%rd324];
	st.global.f64 	[%rd387+24], %fd307;
	add.s64 	%rd325, %rd324, %rd16;
	ld.f64 	%fd308, [%rd325];
	st.global.f64 	[%rd387+32], %fd308;
	add.s64 	%rd326, %rd325, %rd16;
	ld.f64 	%fd309, [%rd326];
	st.global.f64 	[%rd387+40], %fd309;
	add.s64 	%rd327, %rd326, %rd16;
	ld.f64 	%fd310, [%rd327];
	st.global.f64 	[%rd387+48], %fd310;
	add.s64 	%rd328, %rd327, %rd16;
	ld.f64 	%fd311, [%rd328];
	st.global.f64 	[%rd387+56], %fd311;
	add.s64 	%rd389, %rd389, -16;
	add.s64 	%rd388, %rd388, %rd39;
	add.s64 	%rd387, %rd387, 128;
	setp.ne.s64 	%p117, %rd389, 0;
	mov.u64 	%rd391, %rd11;
	@%p117 bra 	$L__BB0_87;
$L__BB0_88:
	setp.eq.s64 	%p118, %rd7, 0;
	@%p118 bra 	$L__BB0_97;
	setp.lt.u64 	%p119, %rd7, 8;
	@%p119 bra 	$L__BB0_91;
	mad.lo.s64 	%rd329, %rd391, %rd3, %rd141;
	shl.b64 	%rd330, %rd329, 3;
	add.s64 	%rd331, %rd145, %rd330;
	ld.f64 	%fd312, [%rd331];
	shl.b64 	%rd332, %rd391, 3;
	add.s64 	%rd333, %rd2, %rd332;
	st.global.f64 	[%rd333], %fd312;
	add.s64 	%rd334, %rd331, %rd25;
	ld.f64 	%fd313, [%rd334];
	st.global.f64 	[%rd333+8], %fd313;
	add.s64 	%rd335, %rd334, %rd25;
	ld.f64 	%fd314, [%rd335];
	st.global.f64 	[%rd333+16], %fd314;
	add.s64 	%rd336, %rd335, %rd25;
	ld.f64 	%fd315, [%rd336];
	st.global.f64 	[%rd333+24], %fd315;
	add.s64 	%rd337, %rd336, %rd25;
	ld.f64 	%fd316, [%rd337];
	st.global.f64 	[%rd333+32], %fd316;
	add.s64 	%rd338, %rd337, %rd25;
	ld.f64 	%fd317, [%rd338];
	st.global.f64 	[%rd333+40], %fd317;
	add.s64 	%rd339, %rd338, %rd25;
	ld.f64 	%fd318, [%rd339];
	st.global.f64 	[%rd333+48], %fd318;
	add.s64 	%rd340, %rd339, %rd25;
	ld.f64 	%fd319, [%rd340];
	st.global.f64 	[%rd333+56], %fd319;
	add.s64 	%rd391, %rd391, 8;
$L__BB0_91:
	setp.eq.s64 	%p120, %rd9, 0;
	@%p120 bra 	$L__BB0_97;
	setp.lt.u64 	%p121, %rd9, 4;
	@%p121 bra 	$L__BB0_94;
	mad.lo.s64 	%rd341, %rd391, %rd3, %rd141;
	shl.b64 	%rd342, %rd341, 3;
	add.s64 	%rd343, %rd145, %rd342;
	ld.f64 	%fd320, [%rd343];
	shl.b64 	%rd344, %rd391, 3;
	add.s64 	%rd345, %rd2, %rd344;
	st.global.f64 	[%rd345], %fd320;
	add.s64 	%rd346, %rd343, %rd25;
	ld.f64 	%fd321, [%rd346];
	st.global.f64 	[%rd345+8], %fd321;
	add.s64 	%rd347, %rd346, %rd25;
	ld.f64 	%fd322, [%rd347];
	st.global.f64 	[%rd345+16], %fd322;
	add.s64 	%rd348, %rd347, %rd25;
	ld.f64 	%fd323, [%rd348];
	st.global.f64 	[%rd345+24], %fd323;
	add.s64 	%rd391, %rd391, 4;
$L__BB0_94:
	setp.eq.s64 	%p122, %rd393, 0;
	@%p122 bra 	$L__BB0_97;
	shl.b64 	%rd349, %rd391, 3;
	add.s64 	%rd395, %rd2, %rd349;
	mul.lo.s64 	%rd350, %rd391, %rd3;
	shl.b64 	%rd351, %rd350, 3;
	add.s64 	%rd352, %rd351, %rd4;
	add.s64 	%rd394, %rd145, %rd352;
$L__BB0_96:
	.pragma "nounroll";
	ld.f64 	%fd324, [%rd394];
	st.global.f64 	[%rd395], %fd324;
	add.s64 	%rd395, %rd395, 8;
	add.s64 	%rd394, %rd394, %rd16;
	add.s64 	%rd393, %rd393, -1;
	setp.ne.s64 	%p123, %rd393, 0;
	@%p123 bra 	$L__BB0_96;
$L__BB0_97:
	{ // callseq 3, 0
	.param .b64 param0;
	st.param.b64 	[param0], %rd145;
	call.uni 
	free, 
	(
	param0
	);
	} // callseq 3
	ret;

}
	// .globl	_Z10gaussnaivePdS_S_l
.visible .entry _Z10gaussnaivePdS_S_l(
	.param .u64 .ptr .align 1 _Z10gaussnaivePdS_S_l_param_0,
	.param .u64 .ptr .align 1 _Z10gaussnaivePdS_S_l_param_1,
	.param .u64 .ptr .align 1 _Z10gaussnaivePdS_S_l_param_2,
	.param .u64 _Z10gaussnaivePdS_S_l_param_3
)
{
	.reg .pred 	%p<126>;
	.reg .b16 	%rs<25>;
	.reg .b64 	%rd<352>;
	.reg .b64 	%fd<385>;

	ld.param.u64 	%rd121, [_Z10gaussnaivePdS_S_l_param_0];
	ld.param.u64 	%rd119, [_Z10gaussnaivePdS_S_l_param_1];
	ld.param.u64 	%rd122, [_Z10gaussnaivePdS_S_l_param_2];
	ld.param.u64 	%rd120, [_Z10gaussnaivePdS_S_l_param_3];
	cvta.to.global.u64 	%rd1, %rd121;
	cvta.to.global.u64 	%rd2, %rd122;
	add.s64 	%rd3, %rd120, 1;
	mad.lo.s64 	%rd123, %rd120, %rd120, %rd120;
	shl.b64 	%rd124, %rd123, 3;
	{ // callseq 4, 0
	.param .b64 param0;
	st.param.b64 	[param0], %rd124;
	.param .b64 retval0;
	call.uni (retval0), 
	malloc, 
	(
	param0
	);
	ld.param.b64 	%rd125, [retval0];
	} // callseq 4
	setp.lt.s64 	%p17, %rd120, 1;
	@%p17 bra 	$L__BB1_75;
	and.b64  	%rd5, %rd120, 15;
	add.s64 	%rd6, %rd5, -1;
	and.b64  	%rd7, %rd120, 7;
	add.s64 	%rd8, %rd7, -1;
	and.b64  	%rd9, %rd120, 9223372036854775792;
	and.b64  	%rd10, %rd120, 3;
	cvta.to.global.u64 	%rd11, %rd119;
	mov.b64 	%rd316, 0;
$L__BB1_2:
	setp.lt.u64 	%p18, %rd120, 16;
	mul.lo.s64 	%rd13, %rd316, %rd120;
	mov.b64 	%rd319, 0;
	@%p18 bra 	$L__BB1_5;
	mov.b64 	%rd317, 0;
$L__BB1_4:
	.pragma "nounroll";
	add.s64 	%rd129, %rd317, %rd13;
	shl.b64 	%rd130, %rd129, 3;
	add.s64 	%rd131, %rd1, %rd130;
	ld.global.f64 	%fd37, [%rd131];
	add.s64 	%rd132, %rd129, %rd316;
	shl.b64 	%rd133, %rd132, 3;
	add.s64 	%rd134, %rd125, %rd133;
	st.f64 	[%rd134], %fd37;
	ld.global.f64 	%fd38, [%rd131+8];
	st.f64 	[%rd134+8], %fd38;
	ld.global.f64 	%fd39, [%rd131+16];
	st.f64 	[%rd134+16], %fd39;
	ld.global.f64 	%fd40, [%rd131+24];
	st.f64 	[%rd134+24], %fd40;
	ld.global.f64 	%fd41, [%rd131+32];
	st.f64 	[%rd134+32], %fd41;
	ld.global.f64 	%fd42, [%rd131+40];
	st.f64 	[%rd134+40], %fd42;
	ld.global.f64 	%fd43, [%rd131+48];
	st.f64 	[%rd134+48], %fd43;
	ld.global.f64 	%fd44, [%rd131+56];
	st.f64 	[%rd134+56], %fd44;
	ld.global.f64 	%fd45, [%rd131+64];
	st.f64 	[%rd134+64], %fd45;
	ld.global.f64 	%fd46, [%rd131+72];
	st.f64 	[%rd134+72], %fd46;
	ld.global.f64 	%fd47, [%rd131+80];
	st.f64 	[%rd134+80], %fd47;
	ld.global.f64 	%fd48, [%rd131+88];
	st.f64 	[%rd134+88], %fd48;
	ld.global.f64 	%fd49, [%rd131+96];
	st.f64 	[%rd134+96], %fd49;
	ld.global.f64 	%fd50, [%rd131+104];
	st.f64 	[%rd134+104], %fd50;
	ld.global.f64 	%fd51, [%rd131+112];
	st.f64 	[%rd134+112], %fd51;
	ld.global.f64 	%fd52, [%rd131+120];
	st.f64 	[%rd134+120], %fd52;
	add.s64 	%rd317, %rd317, 16;
	setp.ne.s64 	%p19, %rd317, %rd9;
	mov.u64 	%rd319, %rd9;
	@%p19 bra 	$L__BB1_4;
$L__BB1_5:
	setp.eq.s64 	%p20, %rd5, 0;
	@%p20 bra 	$L__BB1_15;
	setp.lt.u64 	%p21, %rd6, 7;
	@%p21 bra 	$L__BB1_8;
	add.s64 	%rd135, %rd319, %rd13;
	shl.b64 	%rd136, %rd135, 3;
	add.s64 	%rd137, %rd1, %rd136;
	ld.global.f64 	%fd53, [%rd137];
	add.s64 	%rd138, %rd135, %rd316;
	shl.b64 	%rd139, %rd138, 3;
	add.s64 	%rd140, %rd125, %rd139;
	st.f64 	[%rd140], %fd53;
	ld.global.f64 	%fd54, [%rd137+8];
	st.f64 	[%rd140+8], %fd54;
	ld.global.f64 	%fd55, [%rd137+16];
	st.f64 	[%rd140+16], %fd55;
	ld.global.f64 	%fd56, [%rd137+24];
	st.f64 	[%rd140+24], %fd56;
	ld.global.f64 	%fd57, [%rd137+32];
	st.f64 	[%rd140+32], %fd57;
	ld.global.f64 	%fd58, [%rd137+40];
	st.f64 	[%rd140+40], %fd58;
	ld.global.f64 	%fd59, [%rd137+48];
	st.f64 	[%rd140+48], %fd59;
	ld.global.f64 	%fd60, [%rd137+56];
	st.f64 	[%rd140+56], %fd60;
	add.s64 	%rd319, %rd319, 8;
$L__BB1_8:
	setp.eq.s64 	%p22, %rd7, 0;
	@%p22 bra 	$L__BB1_15;
	setp.lt.u64 	%p23, %rd8, 3;
	@%p23 bra 	$L__BB1_11;
	add.s64 	%rd141, %rd319, %rd13;
	shl.b64 	%rd142, %rd141, 3;
	add.s64 	%rd143, %rd1, %rd142;
	ld.global.f64 	%fd61, [%rd143];
	add.s64 	%rd144, %rd141, %rd316;
	shl.b64 	%rd145, %rd144, 3;
	add.s64 	%rd146, %rd125, %rd145;
	st.f64 	[%rd146], %fd61;
	ld.global.f64 	%fd62, [%rd143+8];
	st.f64 	[%rd146+8], %fd62;
	ld.global.f64 	%fd63, [%rd143+16];
	st.f64 	[%rd146+16], %fd63;
	ld.global.f64 	%fd64, [%rd143+24];
	st.f64 	[%rd146+24], %fd64;
	add.s64 	%rd319, %rd319, 4;
$L__BB1_11:
	setp.eq.s64 	%p24, %rd10, 0;
	@%p24 bra 	$L__BB1_15;
	setp.eq.s64 	%p25, %rd10, 1;
	add.s64 	%rd147, %rd319, %rd13;
	shl.b64 	%rd148, %rd147, 3;
	add.s64 	%rd24, %rd1, %rd148;
	ld.global.f64 	%fd65, [%rd24];
	add.s64 	%rd149, %rd147, %rd316;
	shl.b64 	%rd150, %rd149, 3;
	add.s64 	%rd25, %rd125, %rd150;
	st.f64 	[%rd25], %fd65;
	@%p25 bra 	$L__BB1_15;
	setp.eq.s64 	%p26, %rd10, 2;
	ld.global.f64 	%fd66, [%rd24+8];
	st.f64 	[%rd25+8], %fd66;
	@%p26 bra 	$L__BB1_15;
	ld.global.f64 	%fd67, [%rd24+16];
	st.f64 	[%rd25+16], %fd67;
$L__BB1_15:
	shl.b64 	%rd151, %rd316, 3;
	add.s64 	%rd152, %rd11, %rd151;
	ld.global.f64 	%fd68, [%rd152];
	add.s64 	%rd153, %rd13, %rd316;
	add.s64 	%rd154, %rd153, %rd120;
	shl.b64 	%rd155, %rd154, 3;
	add.s64 	%rd156, %rd125, %rd155;
	st.f64 	[%rd156], %fd68;
	add.s64 	%rd316, %rd316, 1;
	setp.eq.s64 	%p27, %rd316, %rd120;
	@%p27 bra 	$L__BB1_16;
	bra.uni 	$L__BB1_2;
$L__BB1_16:
	and.b64  	%rd14, %rd3, 7;
	and.b64  	%rd15, %rd3, 3;
	and.b64  	%rd16, %rd3, -8;
	mov.b64 	%rd321, 0;
	mov.b16 	%rs21, 0;
	cvt.u16.u64 	%rs13, %rd120;
	mov.u16 	%rs22, %rs21;
$L__BB1_17:
	not.b64 	%rd28, %rd321;
	add.s64 	%rd29, %rd120, %rd28;
	shl.b64 	%rd158, %rd120, 3;
	add.s64 	%rd159, %rd158, 8;
	{ // callseq 5, 0
	.param .b64 param0;
	st.param.b64 	[param0], %rd159;
	.param .b64 retval0;
	call.uni (retval0), 
	malloc, 
	(
	param0
	);
	ld.param.b64 	%rd160, [retval0];
	} // callseq 5
	mul.lo.s64 	%rd31, %rd321, %rd3;
	add.s64 	%rd161, %rd31, %rd321;
	shl.b64 	%rd162, %rd161, 3;
	add.s64 	%rd32, %rd125, %rd162;
	ld.f64 	%fd69, [%rd32];
	setp.neu.f64 	%p28, %fd69, 0d0000000000000000;
	@%p28 bra 	$L__BB1_57;
	add.s64 	%rd332, %rd321, 1;
	setp.ge.s64 	%p29, %rd332, %rd120;
	mov.u64 	%rd331, %rd321;
	@%p29 bra 	$L__BB1_46;
	sub.s64 	%rd164, %rd120, %rd321;
	add.s64 	%rd165, %rd164, -2;
	setp.lt.u64 	%p30, %rd165, 7;
	mov.f64 	%fd376, 0d0000000000000000;
	mov.u64 	%rd331, %rd321;
	@%p30 bra 	$L__BB1_24;
	mov.f64 	%fd376, 0d0000000000000000;
	mov.u64 	%rd331, %rd321;
$L__BB1_21:
	.pragma "nounroll";
	mad.lo.s64 	%rd166, %rd332, %rd3, %rd321;
	shl.b64 	%rd167, %rd166, 3;
	add.s64 	%rd168, %rd125, %rd167;
	ld.f64 	%fd72, [%rd168];
	abs.f64 	%fd73, %fd72;
	add.s64 	%rd169, %rd332, %rd31;
	shl.b64 	%rd170, %rd169, 3;
	add.s64 	%rd68, %rd125, %rd170;
	ld.f64 	%fd75, [%rd68];
	mul.f64 	%fd76, %fd73, %fd75;
	setp.neu.f64 	%p32, %fd76, 0d0000000000000000;
	setp.ge.f64 	%p33, %fd73, %fd376;
	and.pred  	%p34, %p32, %p33;
	selp.b64 	%rd171, %rd332, %rd331, %p34;
	selp.f64 	%fd77, %fd73, %fd376, %p34;
	add.s64 	%rd172, %rd332, 1;
	shl.b64 	%rd173, %rd3, 3;
	add.s64 	%rd174, %rd168, %rd173;
	ld.f64 	%fd79, [%rd174];
	abs.f64 	%fd80, %fd79;
	ld.f64 	%fd82, [%rd68+8];
	mul.f64 	%fd83, %fd80, %fd82;
	setp.neu.f64 	%p35, %fd83, 0d0000000000000000;
	setp.ge.f64 	%p36, %fd80, %fd77;
	and.pred  	%p37, %p35, %p36;
	selp.b64 	%rd175, %rd172, %rd171, %p37;
	selp.f64 	%fd84, %fd80, %fd77, %p37;
	add.s64 	%rd176, %rd332, 2;
	add.s64 	%rd177, %rd174, %rd173;
	ld.f64 	%fd86, [%rd177];
	abs.f64 	%fd87, %fd86;
	ld.f64 	%fd89, [%rd68+16];
	mul.f64 	%fd90, %fd87, %fd89;
	setp.neu.f64 	%p38, %fd90, 0d0000000000000000;
	setp.ge.f64 	%p39, %fd87, %fd84;
	and.pred  	%p40, %p38, %p39;
	selp.b64 	%rd178, %rd176, %rd175, %p40;
	selp.f64 	%fd91, %fd87, %fd84, %p40;
	add.s64 	%rd179, %rd332, 3;
	add.s64 	%rd180, %rd177, %rd173;
	ld.f64 	%fd93, [%rd180];
	abs.f64 	%fd94, %fd93;
	ld.f64 	%fd96, [%rd68+24];
	mul.f64 	%fd97, %fd94, %fd96;
	setp.neu.f64 	%p41, %fd97, 0d0000000000000000;
	setp.ge.f64 	%p42, %fd94, %fd91;
	and.pred  	%p43, %p41, %p42;
	selp.b64 	%rd181, %rd179, %rd178, %p43;
	selp.f64 	%fd98, %fd94, %fd91, %p43;
	add.s64 	%rd182, %rd332, 4;
	add.s64 	%rd183, %rd180, %rd173;
	ld.f64 	%fd100, [%rd183];
	abs.f64 	%fd101, %fd100;
	ld.f64 	%fd103, [%rd68+32];
	mul.f64 	%fd104, %fd101, %fd103;
	setp.neu.f64 	%p44, %fd104, 0d0000000000000000;
	setp.ge.f64 	%p45, %fd101, %fd98;
	and.pred  	%p46, %p44, %p45;
	selp.b64 	%rd184, %rd182, %rd181, %p46;
	selp.f64 	%fd105, %fd101, %fd98, %p46;
	add.s64 	%rd185, %rd332, 5;
	add.s64 	%rd186, %rd183, %rd173;
	ld.f64 	%fd107, [%rd186];
	abs.f64 	%fd108, %fd107;
	ld.f64 	%fd110, [%rd68+40];
	mul.f64 	%fd111, %fd108, %fd110;
	setp.neu.f64 	%p47, %fd111, 0d0000000000000000;
	setp.ge.f64 	%p48, %fd108, %fd105;
	and.pred  	%p49, %p47, %p48;
	selp.b64 	%rd187, %rd185, %rd184, %p49;
	selp.f64 	%fd112, %fd108, %fd105, %p49;
	add.s64 	%rd188, %rd332, 6;
	add.s64 	%rd189, %rd186, %rd173;
	ld.f64 	%fd114, [%rd189];
	abs.f64 	%fd115, %fd114;
	ld.f64 	%fd117, [%rd68+48];
	mul.f64 	%fd118, %fd115, %fd117;
	setp.neu.f64 	%p50, %fd118, 0d0000000000000000;
	setp.ge.f64 	%p51, %fd115, %fd112;
	and.pred  	%p52, %p50, %p51;
	selp.b64 	%rd69, %rd188, %rd187, %p52;
	selp.f64 	%fd18, %fd115, %fd112, %p52;
	add.s64 	%rd70, %rd332, 7;
	add.s64 	%rd190, %rd189, %rd173;
	ld.f64 	%fd119, [%rd190];
	abs.f64 	%fd19, %fd119;
	setp.eq.s64 	%p53, %rd321, %rd70;
	mov.pred 	%p125, 0;
	@%p53 bra 	$L__BB1_23;
	ld.f64 	%fd120, [%rd68+56];
	mul.f64 	%fd121, %fd19, %fd120;
	setp.neu.f64 	%p125, %fd121, 0d0000000000000000;
$L__BB1_23:
	setp.ge.f64 	%p54, %fd19, %fd18;
	and.pred  	%p55, %p125, %p54;
	selp.b64 	%rd331, %rd70, %rd69, %p55;
	selp.f64 	%fd376, %fd19, %fd18, %p55;
	add.s64 	%rd332, %rd332, 8;
	add.s64 	%rd191, %rd332, %rd28;
	and.b64  	%rd192, %rd29, -8;
	setp.eq.s64 	%p56, %rd191, %rd192;
	@%p56 bra 	$L__BB1_24;
	bra.uni 	$L__BB1_21;
$L__BB1_24:
	and.b64  	%rd193, %rd29, 7;
	setp.eq.s64 	%p57, %rd193, 0;
	@%p57 bra 	$L__BB1_46;
	not.b16 	%rs12, %rs22;
	add.s16 	%rs14, %rs12, %rs13;
	cvt.u64.u16 	%rd195, %rs14;
	and.b64  	%rd37, %rd195, 7;
	add.s64 	%rd196, %rd37, -1;
	setp.lt.u64 	%p58, %rd196, 3;
	@%p58 bra 	$L__BB1_35;
	mad.lo.s64 	%rd197, %rd332, %rd3, %rd321;
	shl.b64 	%rd198, %rd197, 3;
	add.s64 	%rd38, %rd125, %rd198;
	ld.f64 	%fd122, [%rd38];
	abs.f64 	%fd2, %fd122;
	setp.eq.s64 	%p60, %rd321, %rd332;
	add.s64 	%rd199, %rd332, %rd31;
	shl.b64 	%rd200, %rd199, 3;
	add.s64 	%rd39, %rd125, %rd200;
	mov.pred 	%p118, 0;
	@%p60 bra 	$L__BB1_28;
	ld.f64 	%fd123, [%rd39];
	mul.f64 	%fd124, %fd2, %fd123;
	setp.neu.f64 	%p118, %fd124, 0d0000000000000000;
$L__BB1_28:
	setp.ge.f64 	%p62, %fd2, %fd376;
	and.pred  	%p63, %p118, %p62;
	selp.b64 	%rd40, %rd332, %rd331, %p63;
	selp.f64 	%fd3, %fd2, %fd376, %p63;
	add.s64 	%rd41, %rd332, 1;
	shl.b64 	%rd42, %rd3, 3;
	add.s64 	%rd43, %rd38, %rd42;
	ld.f64 	%fd125, [%rd43];
	abs.f64 	%fd4, %fd125;
	setp.eq.s64 	%p64, %rd321, %rd41;
	mov.pred 	%p119, 0;
	@%p64 bra 	$L__BB1_30;
	ld.f64 	%fd126, [%rd39+8];
	mul.f64 	%fd127, %fd4, %fd126;
	setp.neu.f64 	%p119, %fd127, 0d0000000000000000;
$L__BB1_30:
	setp.ge.f64 	%p66, %fd4, %fd3;
	and.pred  	%p67, %p119, %p66;
	selp.b64 	%rd44, %rd41, %rd40, %p67;
	selp.f64 	%fd5, %fd4, %fd3, %p67;
	add.s64 	%rd45, %rd332, 2;
	add.s64 	%rd46, %rd43, %rd42;
	ld.f64 	%fd128, [%rd46];
	abs.f64 	%fd6, %fd128;
	setp.eq.s64 	%p68, %rd321, %rd45;
	mov.pred 	%p120, 0;
	@%p68 bra 	$L__BB1_32;
	ld.f64 	%fd129, [%rd39+16];
	mul.f64 	%fd130, %fd6, %fd129;
	setp.neu.f64 	%p120, %fd130, 0d0000000000000000;
$L__BB1_32:
	setp.ge.f64 	%p70, %fd6, %fd5;
	and.pred  	%p71, %p120, %p70;
	selp.b64 	%rd47, %rd45, %rd44, %p71;
	selp.f64 	%fd7, %fd6, %fd5, %p71;
	add.s64 	%rd48, %rd332, 3;
	add.s64 	%rd201, %rd46, %rd42;
	ld.f64 	%fd131, [%rd201];
	abs.f64 	%fd8, %fd131;
	setp.eq.s64 	%p72, %rd321, %rd48;
	mov.pred 	%p121, 0;
	@%p72 bra 	$L__BB1_34;
	ld.f64 	%fd132, [%rd39+24];
	mul.f64 	%fd133, %fd8, %fd132;
	setp.neu.f64 	%p121, %fd133, 0d0000000000000000;
$L__BB1_34:
	setp.ge.f64 	%p73, %fd8, %fd7;
	and.pred  	%p74, %p121, %p73;
	selp.b64 	%rd331, %rd48, %rd47, %p74;
	selp.f64 	%fd376, %fd8, %fd7, %p74;
	add.s64 	%rd332, %rd332, 4;
$L__BB1_35:
	and.b64  	%rd202, %rd37, 3;
	setp.eq.s64 	%p75, %rd202, 0;
	@%p75 bra 	$L__BB1_46;
	xor.b16  	%rs15, %rs21, 3;
	cvt.u16.u64 	%rs16, %rd120;
	add.s16 	%rs3, %rs15, %rs16;
	and.b16  	%rs17, %rs3, 3;
	setp.eq.s16 	%p76, %rs17, 1;
	@%p76 bra 	$L__BB1_42;
	mad.lo.s64 	%rd204, %rd332, %rd3, %rd321;
	shl.b64 	%rd205, %rd204, 3;
	add.s64 	%rd54, %rd125, %rd205;
	ld.f64 	%fd134, [%rd54];
	abs.f64 	%fd11, %fd134;
	setp.eq.s64 	%p78, %rd321, %rd332;
	add.s64 	%rd206, %rd332, %rd31;
	shl.b64 	%rd207, %rd206, 3;
	add.s64 	%rd55, %rd125, %rd207;
	mov.pred 	%p122, 0;
	@%p78 bra 	$L__BB1_39;
	ld.f64 	%fd135, [%rd55];
	mul.f64 	%fd136, %fd11, %fd135;
	setp.neu.f64 	%p122, %fd136, 0d0000000000000000;
$L__BB1_39:
	setp.ge.f64 	%p80, %fd11, %fd376;
	and.pred  	%p81, %p122, %p80;
	selp.b64 	%rd56, %rd332, %rd331, %p81;
	selp.f64 	%fd12, %fd11, %fd376, %p81;
	add.s64 	%rd57, %rd332, 1;
	shl.b64 	%rd208, %rd3, 3;
	add.s64 	%rd209, %rd54, %rd208;
	ld.f64 	%fd137, [%rd209];
	abs.f64 	%fd13, %fd137;
	setp.eq.s64 	%p82, %rd321, %rd57;
	mov.pred 	%p123, 0;
	@%p82 bra 	$L__BB1_41;
	ld.f64 	%fd138, [%rd55+8];
	mul.f64 	%fd139, %fd13, %fd138;
	setp.neu.f64 	%p123, %fd139, 0d0000000000000000;
$L__BB1_41:
	setp.ge.f64 	%p83, %fd13, %fd12;
	and.pred  	%p84, %p123, %p83;
	selp.b64 	%rd331, %rd57, %rd56, %p84;
	selp.f64 	%fd376, %fd13, %fd12, %p84;
	add.s64 	%rd332, %rd332, 2;
$L__BB1_42:
	and.b16  	%rs18, %rs3, 1;
	setp.eq.b16 	%p85, %rs18, 1;
	not.pred 	%p86, %p85;
	@%p86 bra 	$L__BB1_46;
	mad.lo.s64 	%rd210, %rd332, %rd3, %rd321;
	shl.b64 	%rd211, %rd210, 3;
	add.s64 	%rd212, %rd125, %rd211;
	ld.f64 	%fd140, [%rd212];
	abs.f64 	%fd16, %fd140;
	setp.eq.s64 	%p88, %rd321, %rd332;
	mov.pred 	%p124, 0;
	@%p88 bra 	$L__BB1_45;
	add.s64 	%rd213, %rd332, %rd31;
	shl.b64 	%rd214, %rd213, 3;
	add.s64 	%rd215, %rd125, %rd214;
	ld.f64 	%fd141, [%rd215];
	mul.f64 	%fd142, %fd16, %fd141;
	setp.neu.f64 	%p124, %fd142, 0d0000000000000000;
$L__BB1_45:
	setp.ge.f64 	%p89, %fd16, %fd376;
	selp.b64 	%rd216, %rd332, %rd331, %p89;
	selp.b64 	%rd331, %rd216, %rd331, %p124;
$L__BB1_46:
	setp.lt.u64 	%p90, %rd120, 7;
	mul.lo.s64 	%rd65, %rd331, %rd3;
	mov.b64 	%rd336, 0;
	@%p90 bra 	$L__BB1_49;
	mov.b64 	%rd334, 0;
$L__BB1_48:
	.pragma "nounroll";
	add.s64 	%rd219, %rd334, %rd65;
	shl.b64 	%rd220, %rd219, 3;
	add.s64 	%rd221, %rd125, %rd220;
	ld.f64 	%fd143, [%rd221];
	shl.b64 	%rd222, %rd334, 3;
	add.s64 	%rd223, %rd160, %rd222;
	st.f64 	[%rd223], %fd143;
	add.s64 	%rd224, %rd334, %rd31;
	shl.b64 	%rd225, %rd224, 3;
	add.s64 	%rd226, %rd125, %rd225;
	ld.f64 	%fd144, [%rd226];
	st.f64 	[%rd221], %fd144;
	ld.f64 	%fd145, [%rd223];
	st.f64 	[%rd226], %fd145;
	ld.f64 	%fd146, [%rd221+8];
	st.f64 	[%rd223+8], %fd146;
	ld.f64 	%fd147, [%rd226+8];
	st.f64 	[%rd221+8], %fd147;
	ld.f64 	%fd148, [%rd223+8];
	st.f64 	[%rd226+8], %fd148;
	ld.f64 	%fd149, [%rd221+16];
	st.f64 	[%rd223+16], %fd149;
	ld.f64 	%fd150, [%rd226+16];
	st.f64 	[%rd221+16], %fd150;
	ld.f64 	%fd151, [%rd223+16];
	st.f64 	[%rd226+16], %fd151;
	ld.f64 	%fd152, [%rd221+24];
	st.f64 	[%rd223+24], %fd152;
	ld.f64 	%fd153, [%rd226+24];
	st.f64 	[%rd221+24], %fd153;
	ld.f64 	%fd154, [%rd223+24];
	st.f64 	[%rd226+24], %fd154;
	ld.f64 	%fd155, [%rd221+32];
	st.f64 	[%rd223+32], %fd155;
	ld.f64 	%fd156, [%rd226+32];
	st.f64 	[%rd221+32], %fd156;
	ld.f64 	%fd157, [%rd223+32];
	st.f64 	[%rd226+32], %fd157;
	ld.f64 	%fd158, [%rd221+40];
	st.f64 	[%rd223+40], %fd158;
	ld.f64 	%fd159, [%rd226+40];
	st.f64 	[%rd221+40], %fd159;
	ld.f64 	%fd160, [%rd223+40];
	st.f64 	[%rd226+40], %fd160;
	ld.f64 	%fd161, [%rd221+48];
	st.f64 	[%rd223+48], %fd161;
	ld.f64 	%fd162, [%rd226+48];
	st.f64 	[%rd221+48], %fd162;
	ld.f64 	%fd163, [%rd223+48];
	st.f64 	[%rd226+48], %fd163;
	ld.f64 	%fd164, [%rd221+56];
	st.f64 	[%rd223+56], %fd164;
	ld.f64 	%fd165, [%rd226+56];
	st.f64 	[%rd221+56], %fd165;
	ld.f64 	%fd166, [%rd223+56];
	st.f64 	[%rd226+56], %fd166;
	add.s64 	%rd334, %rd334, 8;
	setp.ne.s64 	%p91, %rd334, %rd16;
	mov.u64 	%rd336, %rd16;
	@%p91 bra 	$L__BB1_48;
$L__BB1_49:
	setp.eq.s64 	%p92, %rd14, 0;
	@%p92 bra 	$L__BB1_57;
	add.s64 	%rd227, %rd14, -1;
	setp.lt.u64 	%p93, %rd227, 3;
	@%p93 bra 	$L__BB1_52;
	add.s64 	%rd228, %rd336, %rd65;
	shl.b64 	%rd229, %rd228, 3;
	add.s64 	%rd230, %rd125, %rd229;
	ld.f64 	%fd167, [%rd230];
	shl.b64 	%rd231, %rd336, 3;
	add.s64 	%rd232, %rd160, %rd231;
	st.f64 	[%rd232], %fd167;
	add.s64 	%rd233, %rd336, %rd31;
	shl.b64 	%rd234, %rd233, 3;
	add.s64 	%rd235, %rd125, %rd234;
	ld.f64 	%fd168, [%rd235];
	st.f64 	[%rd230], %fd168;
	ld.f64 	%fd169, [%rd232];
	st.f64 	[%rd235], %fd169;
	ld.f64 	%fd170, [%rd230+8];
	st.f64 	[%rd232+8], %fd170;
	ld.f64 	%fd171, [%rd235+8];
	st.f64 	[%rd230+8], %fd171;
	ld.f64 	%fd172, [%rd232+8];
	st.f64 	[%rd235+8], %fd172;
	ld.f64 	%fd173, [%rd230+16];
	st.f64 	[%rd232+16], %fd173;
	ld.f64 	%fd174, [%rd235+16];
	st.f64 	[%rd230+16], %fd174;
	ld.f64 	%fd175, [%rd232+16];
	st.f64 	[%rd235+16], %fd175;
	ld.f64 	%fd176, [%rd230+24];
	st.f64 	[%rd232+24], %fd176;
	ld.f64 	%fd177, [%rd235+24];
	st.f64 	[%rd230+24], %fd177;
	ld.f64 	%fd178, [%rd232+24];
	st.f64 	[%rd235+24], %fd178;
	add.s64 	%rd336, %rd336, 4;
$L__BB1_52:
	setp.eq.s64 	%p94, %rd15, 0;
	@%p94 bra 	$L__BB1_57;
	setp.eq.s64 	%p95, %rd15, 1;
	@%p95 bra 	$L__BB1_55;
	add.s64 	%rd236, %rd336, %rd65;
	shl.b64 	%rd237, %rd236, 3;
	add.s64 	%rd238, %rd125, %rd237;
	ld.f64 	%fd179, [%rd238];
	shl.b64 	%rd239, %rd336, 3;
	add.s64 	%rd240, %rd160, %rd239;
	st.f64 	[%rd240], %fd179;
	add.s64 	%rd241, %rd336, %rd31;
	shl.b64 	%rd242, %rd241, 3;
	add.s64 	%rd243, %rd125, %rd242;
	ld.f64 	%fd180, [%rd243];
	st.f64 	[%rd238], %fd180;
	ld.f64 	%fd181, [%rd240];
	st.f64 	[%rd243], %fd181;
	ld.f64 	%fd182, [%rd238+8];
	st.f64 	[%rd240+8], %fd182;
	ld.f64 	%fd183, [%rd243+8];
	st.f64 	[%rd238+8], %fd183;
	ld.f64 	%fd184, [%rd240+8];
	st.f64 	[%rd243+8], %fd184;
	add.s64 	%rd336, %rd336, 2;
$L__BB1_55:
	and.b64  	%rd244, %rd120, 1;
	setp.eq.b64 	%p96, %rd244, 1;
	@%p96 bra 	$L__BB1_57;
	add.s64 	%rd245, %rd336, %rd65;
	shl.b64 	%rd246, %rd245, 3;
	add.s64 	%rd247, %rd125, %rd246;
	ld.f64 	%fd185, [%rd247];
	shl.b64 	%rd248, %rd336, 3;
	add.s64 	%rd249, %rd160, %rd248;
	st.f64 	[%rd249], %fd185;
	add.s64 	%rd250, %rd336, %rd31;
	shl.b64 	%rd251, %rd250, 3;
	add.s64 	%rd252, %rd125, %rd251;
	ld.f64 	%fd186, [%rd252];
	st.f64 	[%rd247], %fd186;
	ld.f64 	%fd187, [%rd249];
	st.f64 	[%rd252], %fd187;
$L__BB1_57:
	{ // callseq 6, 0
	.param .b64 param0;
	st.param.b64 	[param0], %rd160;
	call.uni 
	free, 
	(
	param0
	);
	} // callseq 6
	add.s64 	%rd80, %rd321, 1;
	setp.ge.s64 	%p97, %rd80, %rd120;
	mov.u64 	%rd341, %rd80;
	@%p97 bra 	$L__BB1_58;
	bra.uni 	$L__BB1_85;
$L__BB1_58:
	setp.ne.s64 	%p106, %rd80, %rd120;
	add.s16 	%rs22, %rs22, 1;
	add.s16 	%rs21, %rs21, 1;
	mov.u64 	%rd321, %rd80;
	@%p106 bra 	$L__BB1_17;
	add.s64 	%rd91, %rd125, 64;
	shl.b64 	%rd92, %rd3, 3;
	add.s64 	%rd93, %rd2, 64;
	mov.b64 	%rd343, 0;
	mov.b16 	%rs23, 0;
	mov.u16 	%rs24, %rs23;
	mov.u64 	%rd344, %rd120;
$L__BB1_60:
	mov.u64 	%rd95, %rd344;
	add.s64 	%rd344, %rd95, -1;
	mul.lo.s64 	%rd97, %rd344, %rd3;
	add.s64 	%rd285, %rd97, %rd120;
	shl.b64 	%rd286, %rd285, 3;
	add.s64 	%rd287, %rd125, %rd286;
	ld.f64 	%fd384, [%rd287];
	setp.ge.s64 	%p107, %rd95, %rd120;
	@%p107 bra 	$L__BB1_74;
	add.s64 	%rd288, %rd343, -1;
	setp.lt.u64 	%p108, %rd288, 15;
	mov.u64 	%rd349, %rd95;
	@%p108 bra 	$L__BB1_64;
	and.b64  	%rd347, %rd343, -16;
	shl.b64 	%rd289, %rd95, 3;
	mad.lo.s64 	%rd290, %rd92, %rd344, %rd289;
	add.s64 	%rd346, %rd91, %rd290;
	add.s64 	%rd345, %rd93, %rd289;
	mov.u64 	%rd349, %rd95;
$L__BB1_63:
	.pragma "nounroll";
	ld.f64 	%fd251, [%rd346+-64];
	ld.global.f64 	%fd252, [%rd345+-64];
	mul.f64 	%fd253, %fd251, %fd252;
	sub.f64 	%fd254, %fd384, %fd253;
	ld.f64 	%fd255, [%rd346+-56];
	ld.global.f64 	%fd256, [%rd345+-56];
	mul.f64 	%fd257, %fd255, %fd256;
	sub.f64 	%fd258, %fd254, %fd257;
	ld.f64 	%fd259, [%rd346+-48];
	ld.global.f64 	%fd260, [%rd345+-48];
	mul.f64 	%fd261, %fd259, %fd260;
	sub.f64 	%fd262, %fd258, %fd261;
	ld.f64 	%fd263, [%rd346+-40];
	ld.global.f64 	%fd264, [%rd345+-40];
	mul.f64 	%fd265, %fd263, %fd264;
	sub.f64 	%fd266, %fd262, %fd265;
	ld.f64 	%fd267, [%rd346+-32];
	ld.global.f64 	%fd268, [%rd345+-32];
	mul.f64 	%fd269, %fd267, %fd268;
	sub.f64 	%fd270, %fd266, %fd269;
	ld.f64 	%fd271, [%rd346+-24];
	ld.global.f64 	%fd272, [%rd345+-24];
	mul.f64 	%fd273, %fd271, %fd272;
	sub.f64 	%fd274, %fd270, %fd273;
	ld.f64 	%fd275, [%rd346+-16];
	ld.global.f64 	%fd276, [%rd345+-16];
	mul.f64 	%fd277, %fd275, %fd276;
	sub.f64 	%fd278, %fd274, %fd277;
	ld.f64 	%fd279, [%rd346+-8];
	ld.global.f64 	%fd280, [%rd345+-8];
	mul.f64 	%fd281, %fd279, %fd280;
	sub.f64 	%fd282, %fd278, %fd281;
	ld.f64 	%fd283, [%rd346];
	ld.global.f64 	%fd284, [%rd345];
	mul.f64 	%fd285, %fd283, %fd284;
	sub.f64 	%fd286, %fd282, %fd285;
	ld.f64 	%fd287, [%rd346+8];
	ld.global.f64 	%fd288, [%rd345+8];
	mul.f64 	%fd289, %fd287, %fd288;
	sub.f64 	%fd290, %fd286, %fd289;
	ld.f64 	%fd291, [%rd346+16];
	ld.global.f64 	%fd292, [%rd345+16];
	mul.f64 	%fd293, %fd291, %fd292;
	sub.f64 	%fd294, %fd290, %fd293;
	ld.f64 	%fd295, [%rd346+24];
	ld.global.f64 	%fd296, [%rd345+24];
	mul.f64 	%fd297, %fd295, %fd296;
	sub.f64 	%fd298, %fd294, %fd297;
	ld.f64 	%fd299, [%rd346+32];
	ld.global.f64 	%fd300, [%rd345+32];
	mul.f64 	%fd301, %fd299, %fd300;
	sub.f64 	%fd302, %fd298, %fd301;
	ld.f64 	%fd303, [%rd346+40];
	ld.global.f64 	%fd304, [%rd345+40];
	mul.f64 	%fd305, %fd303, %fd304;
	sub.f64 	%fd306, %fd302, %fd305;
	ld.f64 	%fd307, [%rd346+48];
	ld.global.f64 	%fd308, [%rd345+48];
	mul.f64 	%fd309, %fd307, %fd308;
	sub.f64 	%fd310, %fd306, %fd309;
	ld.f64 	%fd311, [%rd346+56];
	ld.global.f64 	%fd312, [%rd345+56];
	mul.f64 	%fd313, %fd311, %fd312;
	sub.f64 	%fd384, %fd310, %fd313;
	add.s64 	%rd349, %rd349, 16;
	add.s64 	%rd347, %rd347, -16;
	add.s64 	%rd346, %rd346, 128;
	add.s64 	%rd345, %rd345, 128;
	setp.ne.s64 	%p109, %rd347, 0;
	@%p109 bra 	$L__BB1_63;
$L__BB1_64:
	and.b64  	%rd291, %rd343, 15;
	setp.eq.s64 	%p110, %rd291, 0;
	@%p110 bra 	$L__BB1_74;
	cvt.u64.u16 	%rd292, %rs24;
	and.b64  	%rd110, %rd292, 15;
	add.s64 	%rd293, %rd110, -1;
	setp.lt.u64 	%p111, %rd293, 7;
	@%p111 bra 	$L__BB1_67;
	add.s64 	%rd294, %rd349, %rd97;
	shl.b64 	%rd295, %rd294, 3;
	add.s64 	%rd296, %rd125, %rd295;
	ld.f64 	%fd315, [%rd296];
	shl.b64 	%rd297, %rd349, 3;
	add.s64 	%rd298, %rd2, %rd297;
	ld.global.f64 	%fd316, [%rd298];
	mul.f64 	%fd317, %fd315, %fd316;
	sub.f64 	%fd318, %fd384, %fd317;
	ld.f64 	%fd319, [%rd296+8];
	ld.global.f64 	%fd320, [%rd298+8];
	mul.f64 	%fd321, %fd319, %fd320;
	sub.f64 	%fd322, %fd318, %fd321;
	ld.f64 	%fd323, [%rd296+16];
	ld.global.f64 	%fd324, [%rd298+16];
	mul.f64 	%fd325, %fd323, %fd324;
	sub.f64 	%fd326, %fd322, %fd325;
	ld.f64 	%fd327, [%rd296+24];
	ld.global.f64 	%fd328, [%rd298+24];
	mul.f64 	%fd329, %fd327, %fd328;
	sub.f64 	%fd330, %fd326, %fd329;
	ld.f64 	%fd331, [%rd296+32];
	ld.global.f64 	%fd332, [%rd298+32];
	mul.f64 	%fd333, %fd331, %fd332;
	sub.f64 	%fd334, %fd330, %fd333;
	ld.f64 	%fd335, [%rd296+40];
	ld.global.f64 	%fd336, [%rd298+40];
	mul.f64 	%fd337, %fd335, %fd336;
	sub.f64 	%fd338, %fd334, %fd337;
	ld.f64 	%fd339, [%rd296+48];
	ld.global.f64 	%fd340, [%rd298+48];
	mul.f64 	%fd341, %fd339, %fd340;
	sub.f64 	%fd342, %fd338, %fd341;
	ld.f64 	%fd343, [%rd296+56];
	ld.global.f64 	%fd344, [%rd298+56];
	mul.f64 	%fd345, %fd343, %fd344;
	sub.f64 	%fd384, %fd342, %fd345;
	add.s64 	%rd349, %rd349, 8;
$L__BB1_67:
	and.b64  	%rd299, %rd110, 7;
	setp.eq.s64 	%p112, %rd299, 0;
	@%p112 bra 	$L__BB1_74;
	cvt.u64.u16 	%rd300, %rs23;
	and.b64  	%rd301, %rd300, 7;
	and.b64  	%rd113, %rd300, 3;
	add.s64 	%rd302, %rd301, -1;
	setp.lt.u64 	%p113, %rd302, 3;
	@%p113 bra 	$L__BB1_70;
	add.s64 	%rd303, %rd349, %rd97;
	shl.b64 	%rd304, %rd303, 3;
	add.s64 	%rd305, %rd125, %rd304;
	ld.f64 	%fd347, [%rd305];
	shl.b64 	%rd306, %rd349, 3;
	add.s64 	%rd307, %rd2, %rd306;
	ld.global.f64 	%fd348, [%rd307];
	mul.f64 	%fd349, %fd347, %fd348;
	sub.f64 	%fd350, %fd384, %fd349;
	ld.f64 	%fd351, [%rd305+8];
	ld.global.f64 	%fd352, [%rd307+8];
	mul.f64 	%fd353, %fd351, %fd352;
	sub.f64 	%fd354, %fd350, %fd353;
	ld.f64 	%fd355, [%rd305+16];
	ld.global.f64 	%fd356, [%rd307+16];
	mul.f64 	%fd357, %fd355, %fd356;
	sub.f64 	%fd358, %fd354, %fd357;
	ld.f64 	%fd359, [%rd305+24];
	ld.global.f64 	%fd360, [%rd307+24];
	mul.f64 	%fd361, %fd359, %fd360;
	sub.f64 	%fd384, %fd358, %fd361;
	add.s64 	%rd349, %rd349, 4;
$L__BB1_70:
	setp.eq.s64 	%p114, %rd113, 0;
	@%p114 bra 	$L__BB1_74;
	add.s64 	%rd308, %rd349, %rd97;
	shl.b64 	%rd309, %rd308, 3;
	add.s64 	%rd116, %rd125, %rd309;
	ld.f64 	%fd362, [%rd116];
	shl.b64 	%rd310, %rd349, 3;
	add.s64 	%rd117, %rd2, %rd310;
	ld.global.f64 	%fd363, [%rd117];
	mul.f64 	%fd364, %fd362, %fd363;
	sub.f64 	%fd384, %fd384, %fd364;
	setp.eq.s64 	%p115, %rd113, 1;
	@%p115 bra 	$L__BB1_74;
	ld.f64 	%fd365, [%rd116+8];
	ld.global.f64 	%fd366, [%rd117+8];
	mul.f64 	%fd367, %fd365, %fd366;
	sub.f64 	%fd384, %fd384, %fd367;
	setp.eq.s64 	%p116, %rd113, 2;
	@%p116 bra 	$L__BB1_74;
	ld.f64 	%fd368, [%rd116+16];
	ld.global.f64 	%fd369, [%rd117+16];
	mul.f64 	%fd370, %fd368, %fd369;
	sub.f64 	%fd384, %fd384, %fd370;
$L__BB1_74:
	add.s64 	%rd311, %rd97, %rd95;
	shl.b64 	%rd312, %rd311, 3;
	add.s64 	%rd313, %rd125, %rd312;
	ld.f64 	%fd371, [%rd313+-8];
	div.rn.f64 	%fd372, %fd384, %fd371;
	shl.b64 	%rd314, %rd95, 3;
	add.s64 	%rd315, %rd2, %rd314;
	st.global.f64 	[%rd315+-8], %fd372;
	setp.gt.u64 	%p117, %rd95, 1;
	add.s64 	%rd343, %rd343, 1;
	add.s16 	%rs24, %rs24, 1;
	add.s16 	%rs23, %rs23, 1;
	@%p117 bra 	$L__BB1_60;
$L__BB1_75:
	{ // callseq 7, 0
	.param .b64 param0;
	st.param.b64 	[param0], %rd125;
	call.uni 
	free, 
	(
	param0
	);
	} // callseq 7
	ret;
$L__BB1_76:
	setp.eq.s64 	%p100, %rd14, 0;
	@%p100 bra 	$L__BB1_84;
	add.s64 	%rd264, %rd14, -1;
	setp.lt.u64 	%p101, %rd264, 3;
	@%p101 bra 	$L__BB1_79;
	add.s64 	%rd265, %rd339, %rd31;
	shl.b64 	%rd266, %rd265, 3;
	add.s64 	%rd267, %rd125, %rd266;
	ld.f64 	%fd222, [%rd267];
	mul.f64 	%fd223, %fd21, %fd222;
	add.s64 	%rd268, %rd339, %rd88;
	shl.b64 	%rd269, %rd268, 3;
	add.s64 	%rd270, %rd125, %rd269;
	ld.f64 	%fd224, [%rd270];
	sub.f64 	%fd225, %fd224, %fd223;
	st.f64 	[%rd270], %fd225;
	ld.f64 	%fd226, [%rd267+8];
	mul.f64 	%fd227, %fd21, %fd226;
	ld.f64 	%fd228, [%rd270+8];
	sub.f64 	%fd229, %fd228, %fd227;
	st.f64 	[%rd270+8], %fd229;
	ld.f64 	%fd230, [%rd267+16];
	mul.f64 	%fd231, %fd21, %fd230;
	ld.f64 	%fd232, [%rd270+16];
	sub.f64 	%fd233, %fd232, %fd231;
	st.f64 	[%rd270+16], %fd233;
	ld.f64 	%fd234, [%rd267+24];
	mul.f64 	%fd235, %fd21, %fd234;
	ld.f64 	%fd236, [%rd270+24];
	sub.f64 	%fd237, %fd236, %fd235;
	st.f64 	[%rd270+24], %fd237;
	add.s64 	%rd339, %rd339, 4;
$L__BB1_79:
	setp.eq.s64 	%p102, %rd15, 0;
	@%p102 bra 	$L__BB1_84;
	setp.eq.s64 	%p103, %rd15, 1;
	@%p103 bra 	$L__BB1_82;
	add.s64 	%rd271, %rd339, %rd31;
	shl.b64 	%rd272, %rd271, 3;
	add.s64 	%rd273, %rd125, %rd272;
	ld.f64 	%fd238, [%rd273];
	mul.f64 	%fd239, %fd21, %fd238;
	add.s64 	%rd274, %rd339, %rd88;
	shl.b64 	%rd275, %rd274, 3;
	add.s64 	%rd276, %rd125, %rd275;
	ld.f64 	%fd240, [%rd276];
	sub.f64 	%fd241, %fd240, %fd239;
	st.f64 	[%rd276], %fd241;
	ld.f64 	%fd242, [%rd273+8];
	mul.f64 	%fd243, %fd21, %fd242;
	ld.f64 	%fd244, [%rd276+8];
	sub.f64 	%fd245, %fd244, %fd243;
	st.f64 	[%rd276+8], %fd245;
	add.s64 	%rd339, %rd339, 2;
$L__BB1_82:
	and.b64  	%rd277, %rd120, 1;
	setp.eq.b64 	%p104, %rd277, 1;
	@%p104 bra 	$L__BB1_84;
	add.s64 	%rd278, %rd339, %rd31;
	shl.b64 	%rd279, %rd278, 3;
	add.s64 	%rd280, %rd125, %rd279;
	ld.f64 	%fd246, [%rd280];
	mul.f64 	%fd247, %fd21, %fd246;
	add.s64 	%rd281, %rd339, %rd88;
	shl.b64 	%rd282, %rd281, 3;
	add.s64 	%rd283, %rd125, %rd282;
	ld.f64 	%fd248, [%rd283];
	sub.f64 	%fd249, %fd248, %fd247;
	st.f64 	[%rd283], %fd249;
$L__BB1_84:
	add.s64 	%rd341, %rd341, 1;
	setp.ge.s64 	%p105, %rd341, %rd120;
	@%p105 bra 	$L__BB1_58;
$L__BB1_85:
	setp.lt.u64 	%p98, %rd120, 7;
	mul.lo.s64 	%rd88, %rd341, %rd3;
	add.s64 	%rd254, %rd88, %rd321;
	shl.b64 	%rd255, %rd254, 3;
	add.s64 	%rd256, %rd125, %rd255;
	ld.f64 	%fd188, [%rd256];
	ld.f64 	%fd189, [%rd32];
	div.rn.f64 	%fd21, %fd188, %fd189;
	mov.b64 	%rd339, 0;
	@%p98 bra 	$L__BB1_76;
	mov.b64 	%rd342, 0;
$L__BB1_87:
	.pragma "nounroll";
	add.s64 	%rd258, %rd342, %rd31;
	shl.b64 	%rd259, %rd258, 3;
	add.s64 	%rd260, %rd125, %rd259;
	ld.f64 	%fd190, [%rd260];
	mul.f64 	%fd191, %fd21, %fd190;
	add.s64 	%rd261, %rd342, %rd88;
	shl.b64 	%rd262, %rd261, 3;
	add.s64 	%rd263, %rd125, %rd262;
	ld.f64 	%fd192, [%rd263];
	sub.f64 	%fd193, %fd192, %fd191;
	st.f64 	[%rd263], %fd193;
	ld.f64 	%fd194, [%rd260+8];
	mul.f64 	%fd195, %fd21, %fd194;
	ld.f64 	%fd196, [%rd263+8];
	sub.f64 	%fd197, %fd196, %fd195;
	st.f64 	[%rd263+8], %fd197;
	ld.f64 	%fd198, [%rd260+16];
	mul.f64 	%fd199, %fd21, %fd198;
	ld.f64 	%fd200, [%rd263+16];
	sub.f64 	%fd201, %fd200, %fd199;
	st.f64 	[%rd263+16], %fd201;
	ld.f64 	%fd202, [%rd260+24];
	mul.f64 	%fd203, %fd21, %fd202;
	ld.f64 	%fd204, [%rd263+24];
	sub.f64 	%fd205, %fd204, %fd203;
	st.f64 	[%rd263+24], %fd205;
	ld.f64 	%fd206, [%rd260+32];
	mul.f64 	%fd207, %fd21, %fd206;
	ld.f64 	%fd208, [%rd263+32];
	sub.f64 	%fd209, %fd208, %fd207;
	st.f64 	[%rd263+32], %fd209;
	ld.f64 	%fd210, [%rd260+40];
	mul.f64 	%fd211, %fd21, %fd210;
	ld.f64 	%fd212, [%rd263+40];
	sub.f64 	%fd213, %fd212, %fd211;
	st.f64 	[%rd263+40], %fd213;
	ld.f64 	%fd214, [%rd260+48];
	mul.f64 	%fd215, %fd21, %fd214;
	ld.f64 	%fd216, [%rd263+48];
	sub.f64 	%fd217, %fd216, %fd215;
	st.f64 	[%rd263+48], %fd217;
	ld.f64 	%fd218, [%rd260+56];
	mul.f64 	%fd219, %fd21, %fd218;
	ld.f64 	%fd220, [%rd263+56];
	sub.f64 	%fd221, %fd220, %fd219;
	st.f64 	[%rd263+56], %fd221;
	add.s64 	%rd342, %rd342, 8;
	setp.eq.s64 	%p99, %rd342, %rd16;
	mov.u64 	%rd339, %rd16;
	@%p99 bra 	$L__BB1_76;
	bra.uni 	$L__BB1_87;

}
	// .globl	_Z9doolittlePdS_S_l
.visible .entry _Z9doolittlePdS_S_l(
	.param .u64 .ptr .align 1 _Z9doolittlePdS_S_l_param_0,
	.param .u64 .ptr .align 1 _Z9doolittlePdS_S_l_param_1,
	.param .u64 .ptr .align 1 _Z9doolittlePdS_S_l_param_2,
	.param .u64 _Z9doolittlePdS_S_l_param_3
)
{
	.reg .pred 	%p<137>;
	.reg .b16 	%rs<33>;
	.reg .b64 	%rd<420>;
	.reg .b64 	%fd<531>;

	ld.param.u64 	%rd143, [_Z9doolittlePdS_S_l_param_0];
	ld.param.u64 	%rd141, [_Z9doolittlePdS_S_l_param_1];
	ld.param.u64 	%rd144, [_Z9doolittlePdS_S_l_param_2];
	ld.param.u64 	%rd142, [_Z9doolittlePdS_S_l_param_3];
	cvta.to.global.u64 	%rd1, %rd143;
	cvta.to.global.u64 	%rd2, %rd144;
	shl.b64 	%rd3, %rd142, 3;
	mul.lo.s64 	%rd145, %rd3, %rd142;
	{ // callseq 8, 0
	.param .b64 param0;
	st.param.b64 	[param0], %rd145;
	.param .b64 retval0;
	call.uni (retval0), 
	malloc, 
	(
	param0
	);
	ld.param.b64 	%rd146, [retval0];
	} // callseq 8
	add.s64 	%rd5, %rd142, 1;
	add.s64 	%rd147, %rd145, %rd3;
	{ // callseq 9, 0
	.param .b64 param0;
	st.param.b64 	[param0], %rd147;
	.param .b64 retval0;
	call.uni (retval0), 
	malloc, 
	(
	param0
	);
	ld.param.b64 	%rd148, [retval0];
	} // callseq 9
	{ // callseq 10, 0
	.param .b64 param0;
	st.param.b64 	[param0], %rd3;
	.param .b64 retval0;
	call.uni (retval0), 
	malloc, 
	(
	param0
	);
	ld.param.b64 	%rd149, [retval0];
	} // callseq 10
	setp.lt.s64 	%p17, %rd142, 1;
	@%p17 bra 	$L__BB2_91;
	add.s64 	%rd8, %rd142, -1;
	and.b64  	%rd9, %rd142, 15;
	add.s64 	%rd10, %rd9, -1;
	and.b64  	%rd11, %rd142, 7;
	add.s64 	%rd12, %rd11, -1;
	and.b64  	%rd13, %rd142, 9223372036854775792;
	and.b64  	%rd14, %rd142, 3;
	cvta.to.global.u64 	%rd15, %rd141;
	mov.b64 	%rd379, 0;
$L__BB2_2:
	setp.lt.u64 	%p18, %rd8, 15;
	mul.lo.s64 	%rd17, %rd379, %rd142;
	mov.b64 	%rd382, 0;
	@%p18 bra 	$L__BB2_5;
	mov.b64 	%rd380, 0;
$L__BB2_4:
	.pragma "nounroll";
	add.s64 	%rd153, %rd380, %rd17;
	shl.b64 	%rd154, %rd153, 3;
	add.s64 	%rd155, %rd1, %rd154;
	ld.global.f64 	%fd52, [%rd155];
	add.s64 	%rd156, %rd153, %rd379;
	shl.b64 	%rd157, %rd156, 3;
	add.s64 	%rd158, %rd148, %rd157;
	st.f64 	[%rd158], %fd52;
	ld.global.f64 	%fd53, [%rd155+8];
	st.f64 	[%rd158+8], %fd53;
	ld.global.f64 	%fd54, [%rd155+16];
	st.f64 	[%rd158+16], %fd54;
	ld.global.f64 	%fd55, [%rd155+24];
	st.f64 	[%rd158+24], %fd55;
	ld.global.f64 	%fd56, [%rd155+32];
	st.f64 	[%rd158+32], %fd56;
	ld.global.f64 	%fd57, [%rd155+40];
	st.f64 	[%rd158+40], %fd57;
	ld.global.f64 	%fd58, [%rd155+48];
	st.f64 	[%rd158+48], %fd58;
	ld.global.f64 	%fd59, [%rd155+56];
	st.f64 	[%rd158+56], %fd59;
	ld.global.f64 	%fd60, [%rd155+64];
	st.f64 	[%rd158+64], %fd60;
	ld.global.f64 	%fd61, [%rd155+72];
	st.f64 	[%rd158+72], %fd61;
	ld.global.f64 	%fd62, [%rd155+80];
	st.f64 	[%rd158+80], %fd62;
	ld.global.f64 	%fd63, [%rd155+88];
	st.f64 	[%rd158+88], %fd63;
	ld.global.f64 	%fd64, [%rd155+96];
	st.f64 	[%rd158+96], %fd64;
	ld.global.f64 	%fd65, [%rd155+104];
	st.f64 	[%rd158+104], %fd65;
	ld.global.f64 	%fd66, [%rd155+112];
	st.f64 	[%rd158+112], %fd66;
	ld.global.f64 	%fd67, [%rd155+120];
	st.f64 	[%rd158+120], %fd67;
	add.s64 	%rd380, %rd380, 16;
	setp.ne.s64 	%p19, %rd380, %rd13;
	mov.u64 	%rd382, %rd13;
	@%p19 bra 	$L__BB2_4;
$L__BB2_5:
	setp.eq.s64 	%p20, %rd9, 0;
	@%p20 bra 	$L__BB2_15;
	setp.lt.u64 	%p21, %rd10, 7;
	@%p21 bra 	$L__BB2_8;
	add.s64 	%rd159, %rd382, %rd17;
	shl.b64 	%rd160, %rd159, 3;
	add.s64 	%rd161, %rd1, %rd160;
	ld.global.f64 	%fd68, [%rd161];
	add.s64 	%rd162, %rd159, %rd379;
	shl.b64 	%rd163, %rd162, 3;
	add.s64 	%rd164, %rd148, %rd163;
	st.f64 	[%rd164], %fd68;
	ld.global.f64 	%fd69, [%rd161+8];
	st.f64 	[%rd164+8], %fd69;
	ld.global.f64 	%fd70, [%rd161+16];
	st.f64 	[%rd164+16], %fd70;
	ld.global.f64 	%fd71, [%rd161+24];
	st.f64 	[%rd164+24], %fd71;
	ld.global.f64 	%fd72, [%rd161+32];
	st.f64 	[%rd164+32], %fd72;
	ld.global.f64 	%fd73, [%rd161+40];
	st.f64 	[%rd164+40], %fd73;
	ld.global.f64 	%fd74, [%rd161+48];
	st.f64 	[%rd164+48], %fd74;
	ld.global.f64 	%fd75, [%rd161+56];
	st.f64 	[%rd164+56], %fd75;
	add.s64 	%rd382, %rd382, 8;
$L__BB2_8:
	setp.eq.s64 	%p22, %rd11, 0;
	@%p22 bra 	$L__BB2_15;
	setp.lt.u64 	%p23, %rd12, 3;
	@%p23 bra 	$L__BB2_11;
	add.s64 	%rd165, %rd382, %rd17;
	shl.b64 	%rd166, %rd165, 3;
	add.s64 	%rd167, %rd1, %rd166;
	ld.global.f64 	%fd76, [%rd167];
	add.s64 	%rd168, %rd165, %rd379;
	shl.b64 	%rd169, %rd168, 3;
	add.s64 	%rd170, %rd148, %rd169;
	st.f64 	[%rd170], %fd76;
	ld.global.f64 	%fd77, [%rd167+8];
	st.f64 	[%rd170+8], %fd77;
	ld.global.f64 	%fd78, [%rd167+16];
	st.f64 	[%rd170+16], %fd78;
	ld.global.f64 	%fd79, [%rd167+24];
	st.f64 	[%rd170+24], %fd79;
	add.s64 	%rd382, %rd382, 4;
$L__BB2_11:
	setp.eq.s64 	%p24, %rd14, 0;
	@%p24 bra 	$L__BB2_15;
	setp.eq.s64 	%p25, %rd14, 1;
	add.s64 	%rd171, %rd382, %rd17;
	shl.b64 	%rd172, %rd171, 3;
	add.s64 	%rd30, %rd1, %rd172;
	ld.global.f64 	%fd80, [%rd30];
	add.s64 	%rd173, %rd171, %rd379;
	shl.b64 	%rd174, %rd173, 3;
	add.s64 	%rd31, %rd148, %rd174;
	st.f64 	[%rd31], %fd80;
	@%p25 bra 	$L__BB2_15;
	setp.eq.s64 	%p26, %rd14, 2;
	ld.global.f64 	%fd81, [%rd30+8];
	st.f64 	[%rd31+8], %fd81;
	@%p26 bra 	$L__BB2_15;
	ld.global.f64 	%fd82, [%rd30+16];
	st.f64 	[%rd31+16], %fd82;
$L__BB2_15:
	add.s64 	%rd175, %rd17, %rd379;
	shl.b64 	%rd176, %rd379, 3;
	add.s64 	%rd177, %rd15, %rd176;
	ld.global.f64 	%fd83, [%rd177];
	add.s64 	%rd178, %rd175, %rd142;
	shl.b64 	%rd179, %rd178, 3;
	add.s64 	%rd180, %rd148, %rd179;
	st.f64 	[%rd180], %fd83;
	shl.b64 	%rd181, %rd175, 3;
	add.s64 	%rd182, %rd146, %rd181;
	mov.b64 	%rd183, 4607182418800017408;
	st.u64 	[%rd182], %rd183;
	add.s64 	%rd184, %rd149, %rd176;
	mov.b64 	%rd185, 0;
	st.u64 	[%rd184], %rd185;
	add.s64 	%rd379, %rd379, 1;
	setp.eq.s64 	%p27, %rd379, %rd142;
	@%p27 bra 	$L__BB2_16;
	bra.uni 	$L__BB2_2;
$L__BB2_16:
	add.s64 	%rd18, %rd3, 8;
	add.s64 	%rd19, %rd142, -2;
	cvt.u16.u64 	%rs1, %rd142;
	and.b64  	%rd20, %rd5, 7;
	and.b64  	%rd21, %rd142, 1;
	and.b64  	%rd22, %rd142, 9223372036854775800;
	mov.b64 	%rd384, 0;
	mov.b16 	%rs27, 0;
	mov.u16 	%rs28, %rs27;
$L__BB2_17:
	not.b64 	%rd34, %rd384;
	add.s64 	%rd35, %rd142, %rd34;
	{ // callseq 11, 0
	.param .b64 param0;
	st.param.b64 	[param0], %rd18;
	.param .b64 retval0;
	call.uni (retval0), 
	malloc, 
	(
	param0
	);
	ld.param.b64 	%rd187, [retval0];
	} // callseq 11
	mul.lo.s64 	%rd37, %rd384, %rd5;
	add.s64 	%rd188, %rd37, %rd384;
	shl.b64 	%rd189, %rd188, 3;
	add.s64 	%rd38, %rd148, %rd189;
	ld.f64 	%fd84, [%rd38];
	setp.neu.f64 	%p28, %fd84, 0d0000000000000000;
	@%p28 bra 	$L__BB2_57;
	add.s64 	%rd395, %rd384, 1;
	setp.ge.s64 	%p29, %rd395, %rd142;
	mov.u64 	%rd394, %rd384;
	@%p29 bra 	$L__BB2_46;
	sub.s64 	%rd191, %rd19, %rd384;
	setp.lt.u64 	%p30, %rd191, 7;
	mov.f64 	%fd514, 0d0000000000000000;
	mov.u64 	%rd394, %rd384;
	@%p30 bra 	$L__BB2_24;
	mov.f64 	%fd514, 0d0000000000000000;
	mov.u64 	%rd394, %rd384;
$L__BB2_21:
	.pragma "nounroll";
	mad.lo.s64 	%rd192, %rd395, %rd5, %rd384;
	shl.b64 	%rd193, %rd192, 3;
	add.s64 	%rd194, %rd148, %rd193;
	ld.f64 	%fd87, [%rd194];
	abs.f64 	%fd88, %fd87;
	add.s64 	%rd195, %rd395, %rd37;
	shl.b64 	%rd196, %rd195, 3;
	add.s64 	%rd74, %rd148, %rd196;
	ld.f64 	%fd90, [%rd74];
	mul.f64 	%fd91, %fd88, %fd90;
	setp.neu.f64 	%p32, %fd91, 0d0000000000000000;
	setp.ge.f64 	%p33, %fd88, %fd514;
	and.pred  	%p34, %p32, %p33;
	selp.b64 	%rd197, %rd395, %rd394, %p34;
	selp.f64 	%fd92, %fd88, %fd514, %p34;
	add.s64 	%rd198, %rd395, 1;
	shl.b64 	%rd199, %rd5, 3;
	add.s64 	%rd200, %rd194, %rd199;
	ld.f64 	%fd94, [%rd200];
	abs.f64 	%fd95, %fd94;
	ld.f64 	%fd97, [%rd74+8];
	mul.f64 	%fd98, %fd95, %fd97;
	setp.neu.f64 	%p35, %fd98, 0d0000000000000000;
	setp.ge.f64 	%p36, %fd95, %fd92;
	and.pred  	%p37, %p35, %p36;
	selp.b64 	%rd201, %rd198, %rd197, %p37;
	selp.f64 	%fd99, %fd95, %fd92, %p37;
	add.s64 	%rd202, %rd395, 2;
	add.s64 	%rd203, %rd200, %rd199;
	ld.f64 	%fd101, [%rd203];
	abs.f64 	%fd102, %fd101;
	ld.f64 	%fd104, [%rd74+16];
	mul.f64 	%fd105, %fd102, %fd104;
	setp.neu.f64 	%p38, %fd105, 0d0000000000000000;
	setp.ge.f64 	%p39, %fd102, %fd99;
	and.pred  	%p40, %p38, %p39;
	selp.b64 	%rd204, %rd202, %rd201, %p40;
	selp.f64 	%fd106, %fd102, %fd99, %p40;
	add.s64 	%rd205, %rd395, 3;
	add.s64 	%rd206, %rd203, %rd199;
	ld.f64 	%fd108, [%rd206];
	abs.f64 	%fd109, %fd108;
	ld.f64 	%fd111, [%rd74+24];
	mul.f64 	%fd112, %fd109, %fd111;
	setp.neu.f64 	%p41, %fd112, 0d0000000000000000;
	setp.ge.f64 	%p42, %fd109, %fd106;
	and.pred  	%p43, %p41, %p42;
	selp.b64 	%rd207, %rd205, %rd204, %p43;
	selp.f64 	%fd113, %fd109, %fd106, %p43;
	add.s64 	%rd208, %rd395, 4;
	add.s64 	%rd209, %rd206, %rd199;
	ld.f64 	%fd115, [%rd209];
	abs.f64 	%fd116, %fd115;
	ld.f64 	%fd118, [%rd74+32];
	mul.f64 	%fd119, %fd116, %fd118;
	setp.neu.f64 	%p44, %fd119, 0d0000000000000000;
	setp.ge.f64 	%p45, %fd116, %fd113;
	and.pred  	%p46, %p44, %p45;
	selp.b64 	%rd210, %rd208, %rd207, %p46;
	selp.f64 	%fd120, %fd116, %fd113, %p46;
	add.s64 	%rd211, %rd395, 5;
	add.s64 	%rd212, %rd209, %rd199;
	ld.f64 	%fd122, [%rd212];
	abs.f64 	%fd123, %fd122;
	ld.f64 	%fd125, [%rd74+40];
	mul.f64 	%fd126, %fd123, %fd125;
	setp.neu.f64 	%p47, %fd126, 0d0000000000000000;
	setp.ge.f64 	%p48, %fd123, %fd120;
	and.pred  	%p49, %p47, %p48;
	selp.b64 	%rd213, %rd211, %rd210, %p49;
	selp.f64 	%fd127, %fd123, %fd120, %p49;
	add.s64 	%rd214, %rd395, 6;
	add.s64 	%rd215, %rd212, %rd199;
	ld.f64 	%fd129, [%rd215];
	abs.f64 	%fd130, %fd129;
	ld.f64 	%fd132, [%rd74+48];
	mul.f64 	%fd133, %fd130, %fd132;
	setp.neu.f64 	%p50, %fd133, 0d0000000000000000;
	setp.ge.f64 	%p51, %fd130, %fd127;
	and.pred  	%p52, %p50, %p51;
	selp.b64 	%rd75, %rd214, %rd213, %p52;
	selp.f64 	%fd18, %fd130, %fd127, %p52;
	add.s64 	%rd76, %rd395, 7;
	add.s64 	%rd216, %rd215, %rd199;
	ld.f64 	%fd134, [%rd216];
	abs.f64 	%fd19, %fd134;
	setp.eq.s64 	%p53, %rd384, %rd76;
	mov.pred 	%p136, 0;
	@%p53 bra 	$L__BB2_23;
	ld.f64 	%fd135, [%rd74+56];
	mul.f64 	%fd136, %fd19, %fd135;
	setp.neu.f64 	%p136, %fd136, 0d0000000000000000;
$L__BB2_23:
	setp.ge.f64 	%p54, %fd19, %fd18;
	and.pred  	%p55, %p136, %p54;
	selp.b64 	%rd394, %rd76, %rd75, %p55;
	selp.f64 	%fd514, %fd19, %fd18, %p55;
	add.s64 	%rd395, %rd395, 8;
	add.s64 	%rd217, %rd395, %rd34;
	and.b64  	%rd218, %rd35, -8;
	setp.eq.s64 	%p56, %rd217, %rd218;
	@%p56 bra 	$L__BB2_24;
	bra.uni 	$L__BB2_21;
$L__BB2_24:
	and.b64  	%rd219, %rd35, 7;
	setp.eq.s64 	%p57, %rd219, 0;
	@%p57 bra 	$L__BB2_46;
	not.b16 	%rs18, %rs28;
	add.s16 	%rs19, %rs18, %rs1;
	cvt.u64.u16 	%rd221, %rs19;
	and.b64  	%rd43, %rd221, 7;
	add.s64 	%rd222, %rd43, -1;
	setp.lt.u64 	%p58, %rd222, 3;
	@%p58 bra 	$L__BB2_35;
	mad.lo.s64 	%rd223, %rd395, %rd5, %rd384;
	shl.b64 	%rd224, %rd223, 3;
	add.s64 	%rd44, %rd148, %rd224;
	ld.f64 	%fd137, [%rd44];
	abs.f64 	%fd2, %fd137;
	setp.eq.s64 	%p60, %rd384, %rd395;
	add.s64 	%rd225, %rd395, %rd37;
	shl.b64 	%rd226, %rd225, 3;
	add.s64 	%rd45, %rd148, %rd226;
	mov.pred 	%p129, 0;
	@%p60 bra 	$L__BB2_28;
	ld.f64 	%fd138, [%rd45];
	mul.f64 	%fd139, %fd2, %fd138;
	setp.neu.f64 	%p129, %fd139, 0d0000000000000000;
$L__BB2_28:
	setp.ge.f64 	%p62, %fd2, %fd514;
	and.pred  	%p63, %p129, %p62;
	selp.b64 	%rd46, %rd395, %rd394, %p63;
	selp.f64 	%fd3, %fd2, %fd514, %p63;
	add.s64 	%rd47, %rd395, 1;
	shl.b64 	%rd48, %rd5, 3;
	add.s64 	%rd49, %rd44, %rd48;
	ld.f64 	%fd140, [%rd49];
	abs.f64 	%fd4, %fd140;
	setp.eq.s64 	%p64, %rd384, %rd47;
	mov.pred 	%p130, 0;
	@%p64 bra 	$L__BB2_30;
	ld.f64 	%fd141, [%rd45+8];
	mul.f64 	%fd142, %fd4, %fd141;
	setp.neu.f64 	%p130, %fd142, 0d0000000000000000;
$L__BB2_30:
	setp.ge.f64 	%p66, %fd4, %fd3;
	and.pred  	%p67, %p130, %p66;
	selp.b64 	%rd50, %rd47, %rd46, %p67;
	selp.f64 	%fd5, %fd4, %fd3, %p67;
	add.s64 	%rd51, %rd395, 2;
	add.s64 	%rd52, %rd49, %rd48;
	ld.f64 	%fd143, [%rd52];
	abs.f64 	%fd6, %fd143;
	setp.eq.s64 	%p68, %rd384, %rd51;
	mov.pred 	%p131, 0;
	@%p68 bra 	$L__BB2_32;
	ld.f64 	%fd144, [%rd45+16];
	mul.f64 	%fd145, %fd6, %fd144;
	setp.neu.f64 	%p131, %fd145, 0d0000000000000000;
$L__BB2_32:
	setp.ge.f64 	%p70, %fd6, %fd5;
	and.pred  	%p71, %p131, %p70;
	selp.b64 	%rd53, %rd51, %rd50, %p71;
	selp.f64 	%fd7, %fd6, %fd5, %p71;
	add.s64 	%rd54, %rd395, 3;
	add.s64 	%rd227, %rd52, %rd48;
	ld.f64 	%fd146, [%rd227];
	abs.f64 	%fd8, %fd146;
	setp.eq.s64 	%p72, %rd384, %rd54;
	mov.pred 	%p132, 0;
	@%p72 bra 	$L__BB2_34;
	ld.f64 	%fd147, [%rd45+24];
	mul.f64 	%fd148, %fd8, %fd147;
	setp.neu.f64 	%p132, %fd148, 0d0000000000000000;
$L__BB2_34:
	setp.ge.f64 	%p73, %fd8, %fd7;
	and.pred  	%p74, %p132, %p73;
	selp.b64 	%rd394, %rd54, %rd53, %p74;
	selp.f64 	%fd514, %fd8, %fd7, %p74;
	add.s64 	%rd395, %rd395, 4;
$L__BB2_35:
	and.b64  	%rd228, %rd43, 3;
	setp.eq.s64 	%p75, %rd228, 0;
	@%p75 bra 	$L__BB2_46;
	xor.b16  	%rs20, %rs27, 3;
	add.s16 	%rs5, %rs20, %rs1;
	and.b16  	%rs21, %rs5, 3;
	setp.eq.s16 	%p76, %rs21, 1;
	@%p76 bra 	$L__BB2_42;
	mad.lo.s64 	%rd230, %rd395, %rd5, %rd384;
	shl.b64 	%rd231, %rd230, 3;
	add.s64 	%rd60, %rd148, %rd231;
	ld.f64 	%fd149, [%rd60];
	abs.f64 	%fd11, %fd149;
	setp.eq.s64 	%p78, %rd384, %rd395;
	add.s64 	%rd232, %rd395, %rd37;
	shl.b64 	%rd233, %rd232, 3;
	add.s64 	%rd61, %rd148, %rd233;
	mov.pred 	%p133, 0;
	@%p78 bra 	$L__BB2_39;
	ld.f64 	%fd150, [%rd61];
	mul.f64 	%fd151, %fd11, %fd150;
	setp.neu.f64 	%p133, %fd151, 0d0000000000000000;
$L__BB2_39:
	setp.ge.f64 	%p80, %fd11, %fd514;
	and.pred  	%p81, %p133, %p80;
	selp.b64 	%rd62, %rd395, %rd394, %p81;
	selp.f64 	%fd12, %fd11, %fd514, %p81;
	add.s64 	%rd63, %rd395, 1;
	shl.b64 	%rd234, %rd5, 3;
	add.s64 	%rd235, %rd60, %rd234;
	ld.f64 	%fd152, [%rd235];
	abs.f64 	%fd13, %fd152;
	setp.eq.s64 	%p82, %rd384, %rd63;
	mov.pred 	%p134, 0;
	@%p82 bra 	$L__BB2_41;
	ld.f64 	%fd153, [%rd61+8];
	mul.f64 	%fd154, %fd13, %fd153;
	setp.neu.f64 	%p134, %fd154, 0d0000000000000000;
$L__BB2_41:
	setp.ge.f64 	%p83, %fd13, %fd12;
	and.pred  	%p84, %p134, %p83;
	selp.b64 	%rd394, %rd63, %rd62, %p84;
	selp.f64 	%fd514, %fd13, %fd12, %p84;
	add.s64 	%rd395, %rd395, 2;
$L__BB2_42:
	and.b16  	%rs22, %rs5, 1;
	setp.eq.b16 	%p85, %rs22, 1;
	not.pred 	%p86, %p85;
	@%p86 bra 	$L__BB2_46;
	mad.lo.s64 	%rd236, %rd395, %rd5, %rd384;
	shl.b64 	%rd237, %rd236, 3;
	add.s64 	%rd238, %rd148, %rd237;
	ld.f64 	%fd155, [%rd238];
	abs.f64 	%fd16, %fd155;
	setp.eq.s64 	%p88, %rd384, %rd395;
	mov.pred 	%p135, 0;
	@%p88 bra 	$L__BB2_45;
	add.s64 	%rd239, %rd395, %rd37;
	shl.b64 	%rd240, %rd239, 3;
	add.s64 	%rd241, %rd148, %rd240;
	ld.f64 	%fd156, [%rd241];
	mul.f64 	%fd157, %fd16, %fd156;
	setp.neu.f64 	%p135, %fd157, 0d0000000000000000;
$L__BB2_45:
	setp.ge.f64 	%p89, %fd16, %fd514;
	selp.b64 	%rd242, %rd395, %rd394, %p89;
	selp.b64 	%rd394, %rd242, %rd394, %p135;
$L__BB2_46:
	setp.lt.u64 	%p90, %rd142, 7;
	mul.lo.s64 	%rd71, %rd394, %rd5;
	mov.b64 	%rd399, 0;
	@%p90 bra 	$L__BB2_49;
	mov.b64 	%rd397, 0;
$L__BB2_48:
	.pragma "nounroll";
	add.s64 	%rd245, %rd397, %rd71;
	shl.b64 	%rd246, %rd245, 3;
	add.s64 	%rd247, %rd148, %rd246;
	ld.f64 	%fd158, [%rd247];
	shl.b64 	%rd248, %rd397, 3;
	add.s64 	%rd249, %rd187, %rd248;
	st.f64 	[%rd249], %fd158;
	add.s64 	%rd250, %rd397, %rd37;
	shl.b64 	%rd251, %rd250, 3;
	add.s64 	%rd252, %rd148, %rd251;
	ld.f64 	%fd159, [%rd252];
	st.f64 	[%rd247], %fd159;
	ld.f64 	%fd160, [%rd249];
	st.f64 	[%rd252], %fd160;
	ld.f64 	%fd161, [%rd247+8];
	st.f64 	[%rd249+8], %fd161;
	ld.f64 	%fd162, [%rd252+8];
	st.f64 	[%rd247+8], %fd162;
	ld.f64 	%fd163, [%rd249+8];
	st.f64 	[%rd252+8], %fd163;
	ld.f64 	%fd164, [%rd247+16];
	st.f64 	[%rd249+16], %fd164;
	ld.f64 	%fd165, [%rd252+16];
	st.f64 	[%rd247+16], %fd165;
	ld.f64 	%fd166, [%rd249+16];
	st.f64 	[%rd252+16], %fd166;
	ld.f64 	%fd167, [%rd247+24];
	st.f64 	[%rd249+24], %fd167;
	ld.f64 	%fd168, [%rd252+24];
	st.f64 	[%rd247+24], %fd168;
	ld.f64 	%fd169, [%rd249+24];
	st.f64 	[%rd252+24], %fd169;
	ld.f64 	%fd170, [%rd247+32];
	st.f64 	[%rd249+32], %fd170;
	ld.f64 	%fd171, [%rd252+32];
	st.f64 	[%rd247+32], %fd171;
	ld.f64 	%fd172, [%rd249+32];
	st.f64 	[%rd252+32], %fd172;
	ld.f64 	%fd173, [%rd247+40];
	st.f64 	[%rd249+40], %fd173;
	ld.f64 	%fd174, [%rd252+40];
	st.f64 	[%rd247+40], %fd174;
	ld.f64 	%fd175, [%rd249+40];
	st.f64 	[%rd252+40], %fd175;
	ld.f64 	%fd176, [%rd247+48];
	st.f64 	[%rd249+48], %fd176;
	ld.f64 	%fd177, [%rd252+48];
	st.f64 	[%rd247+48], %fd177;
	ld.f64 	%fd178, [%rd249+48];
	st.f64 	[%rd252+48], %fd178;
	ld.f64 	%fd179, [%rd247+56];
	st.f64 	[%rd249+56], %fd179;
	ld.f64 	%fd180, [%rd252+56];
	st.f64 	[%rd247+56], %fd180;
	ld.f64 	%fd181, [%rd249+56];
	st.f64 	[%rd252+56], %fd181;
	add.s64 	%rd397, %rd397, 8;
	and.b64  	%rd399, %rd5, -8;
	setp.ne.s64 	%p91, %rd397, %rd399;
	@%p91 bra 	$L__BB2_48;
$L__BB2_49:
	setp.eq.s64 	%p92, %rd20, 0;
	@%p92 bra 	$L__BB2_57;
	add.s64 	%rd253, %rd20, -1;
	setp.lt.u64 	%p93, %rd253, 3;
	@%p93 bra 	$L__BB2_52;
	add.s64 	%rd254, %rd399, %rd71;
	shl.b64 	%rd255, %rd254, 3;
	add.s64 	%rd256, %rd148, %rd255;
	ld.f64 	%fd182, [%rd256];
	shl.b64 	%rd257, %rd399, 3;
	add.s64 	%rd258, %rd187, %rd257;
	st.f64 	[%rd258], %fd182;
	add.s64 	%rd259, %rd399, %rd37;
	shl.b64 	%rd260, %rd259, 3;
	add.s64 	%rd261, %rd148, %rd260;
	ld.f64 	%fd183, [%rd261];
	st.f64 	[%rd256], %fd183;
	ld.f64 	%fd184, [%rd258];
	st.f64 	[%rd261], %fd184;
	ld.f64 	%fd185, [%rd256+8];
	st.f64 	[%rd258+8], %fd185;
	ld.f64 	%fd186, [%rd261+8];
	st.f64 	[%rd256+8], %fd186;
	ld.f64 	%fd187, [%rd258+8];
	st.f64 	[%rd261+8], %fd187;
	ld.f64 	%fd188, [%rd256+16];
	st.f64 	[%rd258+16], %fd188;
	ld.f64 	%fd189, [%rd261+16];
	st.f64 	[%rd256+16], %fd189;
	ld.f64 	%fd190, [%rd258+16];
	st.f64 	[%rd261+16], %fd190;
	ld.f64 	%fd191, [%rd256+24];
	st.f64 	[%rd258+24], %fd191;
	ld.f64 	%fd192, [%rd261+24];
	st.f64 	[%rd256+24], %fd192;
	ld.f64 	%fd193, [%rd258+24];
	st.f64 	[%rd261+24], %fd193;
	add.s64 	%rd399, %rd399, 4;
$L__BB2_52:
	and.b64  	%rd262, %rd5, 3;
	setp.eq.s64 	%p94, %rd262, 0;
	@%p94 bra 	$L__BB2_57;
	setp.eq.s64 	%p95, %rd14, 0;
	@%p95 bra 	$L__BB2_55;
	add.s64 	%rd263, %rd399, %rd71;
	shl.b64 	%rd264, %rd263, 3;
	add.s64 	%rd265, %rd148, %rd264;
	ld.f64 	%fd194, [%rd265];
	shl.b64 	%rd266, %rd399, 3;
	add.s64 	%rd267, %rd187, %rd266;
	st.f64 	[%rd267], %fd194;
	add.s64 	%rd268, %rd399, %rd37;
	shl.b64 	%rd269, %rd268, 3;
	add.s64 	%rd270, %rd148, %rd269;
	ld.f64 	%fd195, [%rd270];
	st.f64 	[%rd265], %fd195;
	ld.f64 	%fd196, [%rd267];
	st.f64 	[%rd270], %fd196;
	ld.f64 	%fd197, [%rd265+8];
	st.f64 	[%rd267+8], %fd197;
	ld.f64 	%fd198, [%rd270+8];
	st.f64 	[%rd265+8], %fd198;
	ld.f64 	%fd199, [%rd267+8];
	st.f64 	[%rd270+8], %fd199;
	add.s64 	%rd399, %rd399, 2;
$L__BB2_55:
	setp.ne.s64 	%p96, %rd21, 0;
	@%p96 bra 	$L__BB2_57;
	add.s64 	%rd271, %rd399, %rd71;
	shl.b64 	%rd272, %rd271, 3;
	add.s64 	%rd273, %rd148, %rd272;
	ld.f64 	%fd200, [%rd273];
	shl.b64 	%rd274, %rd399, 3;
	add.s64 	%rd275, %rd187, %rd274;
	st.f64 	[%rd275], %fd200;
	add.s64 	%rd276, %rd399, %rd37;
	shl.b64 	%rd277, %rd276, 3;
	add.s64 	%rd278, %rd148, %rd277;
	ld.f64 	%fd201, [%rd278];
	st.f64 	[%rd273], %fd201;
	ld.f64 	%fd202, [%rd275];
	st.f64 	[%rd278], %fd202;
$L__BB2_57:
	{ // callseq 12, 0
	.param .b64 param0;
	st.param.b64 	[param0], %rd187;
	call.uni 
	free, 
	(
	param0
	);
	} // callseq 12
	add.s64 	%rd87, %rd384, 1;
	setp.ge.s64 	%p97, %rd87, %rd142;
	mov.u64 	%rd404, %rd87;
	@%p97 bra 	$L__BB2_58;
	bra.uni 	$L__BB2_101;
$L__BB2_58:
	setp.ne.s64 	%p106, %rd87, %rd142;
	add.s16 	%rs28, %rs28, 1;
	add.s16 	%rs27, %rs27, 1;
	mov.u64 	%rd384, %rd87;
	@%p106 bra 	$L__BB2_17;
	mov.b64 	%rd406, 0;
	mov.b16 	%rs29, 0;
	mov.u16 	%rs30, %rs29;
$L__BB2_60:
	mad.lo.s64 	%rd313, %rd406, %rd5, %rd142;
	shl.b64 	%rd314, %rd313, 3;
	add.s64 	%rd315, %rd148, %rd314;
	ld.f64 	%fd522, [%rd315];
	setp.eq.s64 	%p107, %rd406, 0;
	@%p107 bra 	$L__BB2_74;
	mul.lo.s64 	%rd99, %rd406, %rd142;
	setp.lt.u64 	%p108, %rd406, 16;
	mov.b64 	%rd409, 0;
	@%p108 bra 	$L__BB2_64;
	and.b64  	%rd409, %rd406, 9223372036854775792;
	mov.b64 	%rd407, 0;
$L__BB2_63:
	.pragma "nounroll";
	add.s64 	%rd318, %rd407, %rd99;
	shl.b64 	%rd319, %rd318, 3;
	add.s64 	%rd320, %rd146, %rd319;
	ld.f64 	%fd266, [%rd320];
	shl.b64 	%rd321, %rd407, 3;
	add.s64 	%rd322, %rd149, %rd321;
	ld.f64 	%fd267, [%rd322];
	mul.f64 	%fd268, %fd266, %fd267;
	sub.f64 	%fd269, %fd522, %fd268;
	ld.f64 	%fd270, [%rd320+8];
	ld.f64 	%fd271, [%rd322+8];
	mul.f64 	%fd272, %fd270, %fd271;
	sub.f64 	%fd273, %fd269, %fd272;
	ld.f64 	%fd274, [%rd320+16];
	ld.f64 	%fd275, [%rd322+16];
	mul.f64 	%fd276, %fd274, %fd275;
	sub.f64 	%fd277, %fd273, %fd276;
	ld.f64 	%fd278, [%rd320+24];
	ld.f64 	%fd279, [%rd322+24];
	mul.f64 	%fd280, %fd278, %fd279;
	sub.f64 	%fd281, %fd277, %fd280;
	ld.f64 	%fd282, [%rd320+32];
	ld.f64 	%fd283, [%rd322+32];
	mul.f64 	%fd284, %fd282, %fd283;
	sub.f64 	%fd285, %fd281, %fd284;
	ld.f64 	%fd286, [%rd320+40];
	ld.f64 	%fd287, [%rd322+40];
	mul.f64 	%fd288, %fd286, %fd287;
	sub.f64 	%fd289, %fd285, %fd288;
	ld.f64 	%fd290, [%rd320+48];
	ld.f64 	%fd291, [%rd322+48];
	mul.f64 	%fd292, %fd290, %fd291;
	sub.f64 	%fd293, %fd289, %fd292;
	ld.f64 	%fd294, [%rd320+56];
	ld.f64 	%fd295, [%rd322+56];
	mul.f64 	%fd296, %fd294, %fd295;
	sub.f64 	%fd297, %fd293, %fd296;
	ld.f64 	%fd298, [%rd320+64];
	ld.f64 	%fd299, [%rd322+64];
	mul.f64 	%fd300, %fd298, %fd299;
	sub.f64 	%fd301, %fd297, %fd300;
	ld.f64 	%fd302, [%rd320+72];
	ld.f64 	%fd303, [%rd322+72];
	mul.f64 	%fd304, %fd302, %fd303;
	sub.f64 	%fd305, %fd301, %fd304;
	ld.f64 	%fd306, [%rd320+80];
	ld.f64 	%fd307, [%rd322+80];
	mul.f64 	%fd308, %fd306, %fd307;
	sub.f64 	%fd309, %fd305, %fd308;
	ld.f64 	%fd310, [%rd320+88];
	ld.f64 	%fd311, [%rd322+88];
	mul.f64 	%fd312, %fd310, %fd311;
	sub.f64 	%fd313, %fd309, %fd312;
	ld.f64 	%fd314, [%rd320+96];
	ld.f64 	%fd315, [%rd322+96];
	mul.f64 	%fd316, %fd314, %fd315;
	sub.f64 	%fd317, %fd313, %fd316;
	ld.f64 	%fd318, [%rd320+104];
	ld.f64 	%fd319, [%rd322+104];
	mul.f64 	%fd320, %fd318, %fd319;
	sub.f64 	%fd321, %fd317, %fd320;
	ld.f64 	%fd322, [%rd320+112];
	ld.f64 	%fd323, [%rd322+112];
	mul.f64 	%fd324, %fd322, %fd323;
	sub.f64 	%fd325, %fd321, %fd324;
	ld.f64 	%fd326, [%rd320+120];
	ld.f64 	%fd327, [%rd322+120];
	mul.f64 	%fd328, %fd326, %fd327;
	sub.f64 	%fd522, %fd325, %fd328;
	add.s64 	%rd407, %rd407, 16;
	setp.ne.s64 	%p109, %rd407, %rd409;
	@%p109 bra 	$L__BB2_63;
$L__BB2_64:
	and.b64  	%rd323, %rd406, 15;
	setp.eq.s64 	%p110, %rd323, 0;
	@%p110 bra 	$L__BB2_74;
	cvt.u64.u16 	%rd324, %rs30;
	and.b64  	%rd104, %rd324, 15;
	add.s64 	%rd325, %rd104, -1;
	setp.lt.u64 	%p111, %rd325, 7;
	@%p111 bra 	$L__BB2_67;
	add.s64 	%rd326, %rd409, %rd99;
	shl.b64 	%rd327, %rd326, 3;
	add.s64 	%rd328, %rd146, %rd327;
	ld.f64 	%fd330, [%rd328];
	shl.b64 	%rd329, %rd409, 3;
	add.s64 	%rd330, %rd149, %rd329;
	ld.f64 	%fd331, [%rd330];
	mul.f64 	%fd332, %fd330, %fd331;
	sub.f64 	%fd333, %fd522, %fd332;
	ld.f64 	%fd334, [%rd328+8];
	ld.f64 	%fd335, [%rd330+8];
	mul.f64 	%fd336, %fd334, %fd335;
	sub.f64 	%fd337, %fd333, %fd336;
	ld.f64 	%fd338, [%rd328+16];
	ld.f64 	%fd339, [%rd330+16];
	mul.f64 	%fd340, %fd338, %fd339;
	sub.f64 	%fd341, %fd337, %fd340;
	ld.f64 	%fd342, [%rd328+24];
	ld.f64 	%fd343, [%rd330+24];
	mul.f64 	%fd344, %fd342, %fd343;
	sub.f64 	%fd345, %fd341, %fd344;
	ld.f64 	%fd346, [%rd328+32];
	ld.f64 	%fd347, [%rd330+32];
	mul.f64 	%fd348, %fd346, %fd347;
	sub.f64 	%fd349, %fd345, %fd348;
	ld.f64 	%fd350, [%rd328+40];
	ld.f64 	%fd351, [%rd330+40];
	mul.f64 	%fd352, %fd350, %fd351;
	sub.f64 	%fd353, %fd349, %fd352;
	ld.f64 	%fd354, [%rd328+48];
	ld.f64 	%fd355, [%rd330+48];
	mul.f64 	%fd356, %fd354, %fd355;
	sub.f64 	%fd357, %fd353, %fd356;
	ld.f64 	%fd358, [%rd328+56];
	ld.f64 	%fd359, [%rd330+56];
	mul.f64 	%fd360, %fd358, %fd359;
	sub.f64 	%fd522, %fd357, %fd360;
	add.s64 	%rd409, %rd409, 8;
$L__BB2_67:
	and.b64  	%rd331, %rd104, 7;
	setp.eq.s64 	%p112, %rd331, 0;
	@%p112 bra 	$L__BB2_74;
	cvt.u64.u16 	%rd332, %rs29;
	and.b64  	%rd333, %rd332, 7;
	and.b64  	%rd107, %rd332, 3;
	add.s64 	%rd334, %rd333, -1;
	setp.lt.u64 	%p113, %rd334, 3;
	@%p113 bra 	$L__BB2_70;
	add.s64 	%rd335, %rd409, %rd99;
	shl.b64 	%rd336, %rd335, 3;
	add.s64 	%rd337, %rd146, %rd336;
	ld.f64 	%fd362, [%rd337];
	shl.b64 	%rd338, %rd409, 3;
	add.s64 	%rd339, %rd149, %rd338;
	ld.f64 	%fd363, [%rd339];
	mul.f64 	%fd364, %fd362, %fd363;
	sub.f64 	%fd365, %fd522, %fd364;
	ld.f64 	%fd366, [%rd337+8];
	ld.f64 	%fd367, [%rd339+8];
	mul.f64 	%fd368, %fd366, %fd367;
	sub.f64 	%fd369, %fd365, %fd368;
	ld.f64 	%fd370, [%rd337+16];
	ld.f64 	%fd371, [%rd339+16];
	mul.f64 	%fd372, %fd370, %fd371;
	sub.f64 	%fd373, %fd369, %fd372;
	ld.f64 	%fd374, [%rd337+24];
	ld.f64 	%fd375, [%rd339+24];
	mul.f64 	%fd376, %fd374, %fd375;
	sub.f64 	%fd522, %fd373, %fd376;
	add.s64 	%rd409, %rd409, 4;
$L__BB2_70:
	setp.eq.s64 	%p114, %rd107, 0;
	@%p114 bra 	$L__BB2_74;
	add.s64 	%rd340, %rd409, %rd99;
	shl.b64 	%rd341, %rd340, 3;
	add.s64 	%rd110, %rd146, %rd341;
	ld.f64 	%fd377, [%rd110];
	shl.b64 	%rd342, %rd409, 3;
	add.s64 	%rd111, %rd149, %rd342;
	ld.f64 	%fd378, [%rd111];
	mul.f64 	%fd379, %fd377, %fd378;
	sub.f64 	%fd522, %fd522, %fd379;
	setp.eq.s64 	%p115, %rd107, 1;
	@%p115 bra 	$L__BB2_74;
	ld.f64 	%fd380, [%rd110+8];
	ld.f64 	%fd381, [%rd111+8];
	mul.f64 	%fd382, %fd380, %fd381;
	sub.f64 	%fd522, %fd522, %fd382;
	setp.eq.s64 	%p116, %rd107, 2;
	@%p116 bra 	$L__BB2_74;
	ld.f64 	%fd383, [%rd110+16];
	ld.f64 	%fd384, [%rd111+16];
	mul.f64 	%fd385, %fd383, %fd384;
	sub.f64 	%fd522, %fd522, %fd385;
$L__BB2_74:
	mad.lo.s64 	%rd343, %rd406, %rd142, %rd406;
	shl.b64 	%rd344, %rd343, 3;
	add.s64 	%rd345, %rd146, %rd344;
	ld.f64 	%fd386, [%rd345];
	div.rn.f64 	%fd387, %fd522, %fd386;
	shl.b64 	%rd346, %rd406, 3;
	add.s64 	%rd347, %rd149, %rd346;
	st.f64 	[%rd347], %fd387;
	add.s64 	%rd406, %rd406, 1;
	setp.ne.s64 	%p117, %rd406, %rd142;
	add.s16 	%rs30, %rs30, 1;
	add.s16 	%rs29, %rs29, 1;
	@%p117 bra 	$L__BB2_60;
	add.s64 	%rd113, %rd148, 64;
	shl.b64 	%rd114, %rd5, 3;
	add.s64 	%rd115, %rd2, 64;
	mov.b64 	%rd411, 0;
	mov.b16 	%rs31, 0;
	mov.u16 	%rs32, %rs31;
	mov.u64 	%rd412, %rd142;
$L__BB2_76:
	mov.u64 	%rd117, %rd412;
	add.s64 	%rd412, %rd117, -1;
	shl.b64 	%rd349, %rd117, 3;
	add.s64 	%rd350, %rd149, %rd349;
	ld.f64 	%fd530, [%rd350+-8];
	setp.ge.s64 	%p118, %rd117, %rd142;
	@%p118 bra 	$L__BB2_90;
	add.s64 	%rd351, %rd411, -1;
	mul.lo.s64 	%rd119, %rd412, %rd5;
	setp.lt.u64 	%p119, %rd351, 15;
	mov.u64 	%rd417, %rd117;
	@%p119 bra 	$L__BB2_80;
	and.b64  	%rd415, %rd411, -16;
	mad.lo.s64 	%rd353, %rd114, %rd412, %rd349;
	add.s64 	%rd414, %rd113, %rd353;
	add.s64 	%rd413, %rd115, %rd349;
	mov.u64 	%rd417, %rd117;
$L__BB2_79:
	.pragma "nounroll";
	ld.f64 	%fd389, [%rd414+-64];
	ld.global.f64 	%fd390, [%rd413+-64];
	mul.f64 	%fd391, %fd389, %fd390;
	sub.f64 	%fd392, %fd530, %fd391;
	ld.f64 	%fd393, [%rd414+-56];
	ld.global.f64 	%fd394, [%rd413+-56];
	mul.f64 	%fd395, %fd393, %fd394;
	sub.f64 	%fd396, %fd392, %fd395;
	ld.f64 	%fd397, [%rd414+-48];
	ld.global.f64 	%fd398, [%rd413+-48];
	mul.f64 	%fd399, %fd397, %fd398;
	sub.f64 	%fd400, %fd396, %fd399;
	ld.f64 	%fd401, [%rd414+-40];
	ld.global.f64 	%fd402, [%rd413+-40];
	mul.f64 	%fd403, %fd401, %fd402;
	sub.f64 	%fd404, %fd400, %fd403;
	ld.f64 	%fd405, [%rd414+-32];
	ld.global.f64 	%fd406, [%rd413+-32];
	mul.f64 	%fd407, %fd405, %fd406;
	sub.f64 	%fd408, %fd404, %fd407;
	ld.f64 	%fd409, [%rd414+-24];
	ld.global.f64 	%fd410, [%rd413+-24];
	mul.f64 	%fd411, %fd409, %fd410;
	sub.f64 	%fd412, %fd408, %fd411;
	ld.f64 	%fd413, [%rd414+-16];
	ld.global.f64 	%fd414, [%rd413+-16];
	mul.f64 	%fd415, %fd413, %fd414;
	sub.f64 	%fd416, %fd412, %fd415;
	ld.f64 	%fd417, [%rd414+-8];
	ld.global.f64 	%fd418, [%rd413+-8];
	mul.f64 	%fd419, %fd417, %fd418;
	sub.f64 	%fd420, %fd416, %fd419;
	ld.f64 	%fd421, [%rd414];
	ld.global.f64 	%fd422, [%rd413];
	mul.f64 	%fd423, %fd421, %fd422;
	sub.f64 	%fd424, %fd420, %fd423;
	ld.f64 	%fd425, [%rd414+8];
	ld.global.f64 	%fd426, [%rd413+8];
	mul.f64 	%fd427, %fd425, %fd426;
	sub.f64 	%fd428, %fd424, %fd427;
	ld.f64 	%fd429, [%rd414+16];
	ld.global.f64 	%fd430, [%rd413+16];
	mul.f64 	%fd431, %fd429, %fd430;
	sub.f64 	%fd432, %fd428, %fd431;
	ld.f64 	%fd433, [%rd414+24];
	ld.global.f64 	%fd434, [%rd413+24];
	mul.f64 	%fd435, %fd433, %fd434;
	sub.f64 	%fd436, %fd432, %fd435;
	ld.f64 	%fd437, [%rd414+32];
	ld.global.f64 	%fd438, [%rd413+32];
	mul.f64 	%fd439, %fd437, %fd438;
	sub.f64 	%fd440, %fd436, %fd439;
	ld.f64 	%fd441, [%rd414+40];
	ld.global.f64 	%fd442, [%rd413+40];
	mul.f64 	%fd443, %fd441, %fd442;
	sub.f64 	%fd444, %fd440, %fd443;
	ld.f64 	%fd445, [%rd414+48];
	ld.global.f64 	%fd446, [%rd413+48];
	mul.f64 	%fd447, %fd445, %fd446;
	sub.f64 	%fd448, %fd444, %fd447;
	ld.f64 	%fd449, [%rd414+56];
	ld.global.f64 	%fd450, [%rd413+56];
	mul.f64 	%fd451, %fd449, %fd450;
	sub.f64 	%fd530, %fd448, %fd451;
	add.s64 	%rd417, %rd417, 16;
	add.s64 	%rd415, %rd415, -16;
	add.s64 	%rd414, %rd414, 128;
	add.s64 	%rd413, %rd413, 128;
	setp.ne.s64 	%p120, %rd415, 0;
	@%p120 bra 	$L__BB2_79;
$L__BB2_80:
	and.b64  	%rd354, %rd411, 15;
	setp.eq.s64 	%p121, %rd354, 0;
	@%p121 bra 	$L__BB2_90;
	cvt.u64.u16 	%rd355, %rs32;
	and.b64  	%rd132, %rd355, 15;
	add.s64 	%rd356, %rd132, -1;
	setp.lt.u64 	%p122, %rd356, 7;
	@%p122 bra 	$L__BB2_83;
	add.s64 	%rd357, %rd417, %rd119;
	shl.b64 	%rd358, %rd357, 3;
	add.s64 	%rd359, %rd148, %rd358;
	ld.f64 	%fd453, [%rd359];
	shl.b64 	%rd360, %rd417, 3;
	add.s64 	%rd361, %rd2, %rd360;
	ld.global.f64 	%fd454, [%rd361];
	mul.f64 	%fd455, %fd453, %fd454;
	sub.f64 	%fd456, %fd530, %fd455;
	ld.f64 	%fd457, [%rd359+8];
	ld.global.f64 	%fd458, [%rd361+8];
	mul.f64 	%fd459, %fd457, %fd458;
	sub.f64 	%fd460, %fd456, %fd459;
	ld.f64 	%fd461, [%rd359+16];
	ld.global.f64 	%fd462, [%rd361+16];
	mul.f64 	%fd463, %fd461, %fd462;
	sub.f64 	%fd464, %fd460, %fd463;
	ld.f64 	%fd465, [%rd359+24];
	ld.global.f64 	%fd466, [%rd361+24];
	mul.f64 	%fd467, %fd465, %fd466;
	sub.f64 	%fd468, %fd464, %fd467;
	ld.f64 	%fd469, [%rd359+32];
	ld.global.f64 	%fd470, [%rd361+32];
	mul.f64 	%fd471, %fd469, %fd470;
	sub.f64 	%fd472, %fd468, %fd471;
	ld.f64 	%fd473, [%rd359+40];
	ld.global.f64 	%fd474, [%rd361+40];
	mul.f64 	%fd475, %fd473, %fd474;
	sub.f64 	%fd476, %fd472, %fd475;
	ld.f64 	%fd477, [%rd359+48];
	ld.global.f64 	%fd478, [%rd361+48];
	mul.f64 	%fd479, %fd477, %fd478;
	sub.f64 	%fd480, %fd476, %fd479;
	ld.f64 	%fd481, [%rd359+56];
	ld.global.f64 	%fd482, [%rd361+56];
	mul.f64 	%fd483, %fd481, %fd482;
	sub.f64 	%fd530, %fd480, %fd483;
	add.s64 	%rd417, %rd417, 8;
$L__BB2_83:
	and.b64  	%rd362, %rd132, 7;
	setp.eq.s64 	%p123, %rd362, 0;
	@%p123 bra 	$L__BB2_90;
	cvt.u64.u16 	%rd363, %rs31;
	and.b64  	%rd364, %rd363, 7;
	and.b64  	%rd135, %rd363, 3;
	add.s64 	%rd365, %rd364, -1;
	setp.lt.u64 	%p124, %rd365, 3;
	@%p124 bra 	$L__BB2_86;
	add.s64 	%rd366, %rd417, %rd119;
	shl.b64 	%rd367, %rd366, 3;
	add.s64 	%rd368, %rd148, %rd367;
	ld.f64 	%fd485, [%rd368];
	shl.b64 	%rd369, %rd417, 3;
	add.s64 	%rd370, %rd2, %rd369;
	ld.global.f64 	%fd486, [%rd370];
	mul.f64 	%fd487, %fd485, %fd486;
	sub.f64 	%fd488, %fd530, %fd487;
	ld.f64 	%fd489, [%rd368+8];
	ld.global.f64 	%fd490, [%rd370+8];
	mul.f64 	%fd491, %fd489, %fd490;
	sub.f64 	%fd492, %fd488, %fd491;
	ld.f64 	%fd493, [%rd368+16];
	ld.global.f64 	%fd494, [%rd370+16];
	mul.f64 	%fd495, %fd493, %fd494;
	sub.f64 	%fd496, %fd492, %fd495;
	ld.f64 	%fd497, [%rd368+24];
	ld.global.f64 	%fd498, [%rd370+24];
	mul.f64 	%fd499, %fd497, %fd498;
	sub.f64 	%fd530, %fd496, %fd499;
	add.s64 	%rd417, %rd417, 4;
$L__BB2_86:
	setp.eq.s64 	%p125, %rd135, 0;
	@%p125 bra 	$L__BB2_90;
	add.s64 	%rd371, %rd417, %rd119;
	shl.b64 	%rd372, %rd371, 3;
	add.s64 	%rd138, %rd148, %rd372;
	ld.f64 	%fd500, [%rd138];
	shl.b64 	%rd373, %rd417, 3;
	add.s64 	%rd139, %rd2, %rd373;
	ld.global.f64 	%fd501, [%rd139];
	mul.f64 	%fd502, %fd500, %fd501;
	sub.f64 	%fd530, %fd530, %fd502;
	setp.eq.s64 	%p126, %rd135, 1;
	@%p126 bra 	$L__BB2_90;
	ld.f64 	%fd503, [%rd138+8];
	ld.global.f64 	%fd504, [%rd139+8];
	mul.f64 	%fd505, %fd503, %fd504;
	sub.f64 	%fd530, %fd530, %fd505;
	setp.eq.s64 	%p127, %rd135, 2;
	@%p127 bra 	$L__BB2_90;
	ld.f64 	%fd506, [%rd138+16];
	ld.global.f64 	%fd507, [%rd139+16];
	mul.f64 	%fd508, %fd506, %fd507;
	sub.f64 	%fd530, %fd530, %fd508;
$L__BB2_90:
	mad.lo.s64 	%rd374, %rd412, %rd5, %rd117;
	shl.b64 	%rd375, %rd374, 3;
	add.s64 	%rd376, %rd148, %rd375;
	ld.f64 	%fd509, [%rd376+-8];
	div.rn.f64 	%fd510, %fd530, %fd509;
	add.s64 	%rd378, %rd2, %rd349;
	st.global.f64 	[%rd378+-8], %fd510;
	setp.gt.u64 	%p128, %rd117, 1;
	add.s64 	%rd411, %rd411, 1;
	add.s16 	%rs32, %rs32, 1;
	add.s16 	%rs31, %rs31, 1;
	@%p128 bra 	$L__BB2_76;
$L__BB2_91:
	{ // callseq 13, 0
	.param .b64 param0;
	st.param.b64 	[param0], %rd146;
	call.uni 
	free, 
	(
	param0
	);
	} // callseq 13
	{ // callseq 14, 0
	.param .b64 param0;
	st.param.b64 	[param0], %rd148;
	call.uni 
	free, 
	(
	param0
	);
	} // callseq 14
	{ // callseq 15, 0
	.param .b64 param0;
	st.param.b64 	[param0], %rd149;
	call.uni 
	free, 
	(
	param0
	);
	} // callseq 15
	ret;
$L__BB2_92:
	setp.eq.s64 	%p100, %rd11, 0;
	@%p100 bra 	$L__BB2_100;
	add.s64 	%rd293, %rd11, -1;
	setp.lt.u64 	%p101, %rd293, 3;
	@%p101 bra 	$L__BB2_95;
	add.s64 	%rd294, %rd402, %rd37;
	shl.b64 	%rd295, %rd294, 3;
	add.s64 	%rd296, %rd148, %rd295;
	ld.f64 	%fd237, [%rd296];
	mul.f64 	%fd238, %fd21, %fd237;
	add.s64 	%rd297, %rd402, %rd95;
	shl.b64 	%rd298, %rd297, 3;
	add.s64 	%rd299, %rd148, %rd298;
	ld.f64 	%fd239, [%rd299];
	sub.f64 	%fd240, %fd239, %fd238;
	st.f64 	[%rd299], %fd240;
	ld.f64 	%fd241, [%rd296+8];
	mul.f64 	%fd242, %fd21, %fd241;
	ld.f64 	%fd243, [%rd299+8];
	sub.f64 	%fd244, %fd243, %fd242;
	st.f64 	[%rd299+8], %fd244;
	ld.f64 	%fd245, [%rd296+16];
	mul.f64 	%fd246, %fd21, %fd245;
	ld.f64 	%fd247, [%rd299+16];
	sub.f64 	%fd248, %fd247, %fd246;
	st.f64 	[%rd299+16], %fd248;
	ld.f64 	%fd249, [%rd296+24];
	mul.f64 	%fd250, %fd21, %fd249;
	ld.f64 	%fd251, [%rd299+24];
	sub.f64 	%fd252, %fd251, %fd250;
	st.f64 	[%rd299+24], %fd252;
	add.s64 	%rd402, %rd402, 4;
$L__BB2_95:
	setp.eq.s64 	%p102, %rd14, 0;
	@%p102 bra 	$L__BB2_100;
	setp.eq.s64 	%p103, %rd14, 1;
	@%p103 bra 	$L__BB2_98;
	add.s64 	%rd300, %rd402, %rd37;
	shl.b64 	%rd301, %rd300, 3;
	add.s64 	%rd302, %rd148, %rd301;
	ld.f64 	%fd253, [%rd302];
	mul.f64 	%fd254, %fd21, %fd253;
	add.s64 	%rd303, %rd402, %rd95;
	shl.b64 	%rd304, %rd303, 3;
	add.s64 	%rd305, %rd148, %rd304;
	ld.f64 	%fd255, [%rd305];
	sub.f64 	%fd256, %fd255, %fd254;
	st.f64 	[%rd305], %fd256;
	ld.f64 	%fd257, [%rd302+8];
	mul.f64 	%fd258, %fd21, %fd257;
	ld.f64 	%fd259, [%rd305+8];
	sub.f64 	%fd260, %fd259, %fd258;
	st.f64 	[%rd305+8], %fd260;
	add.s64 	%rd402, %rd402, 2;
$L__BB2_98:
	setp.eq.s64 	%p104, %rd21, 0;
	@%p104 bra 	$L__BB2_100;
	add.s64 	%rd306, %rd402, %rd37;
	shl.b64 	%rd307, %rd306, 3;
	add.s64 	%rd308, %rd148, %rd307;
	ld.f64 	%fd261, [%rd308];
	mul.f64 	%fd262, %fd21, %fd261;
	add.s64 	%rd309, %rd402, %rd95;
	shl.b64 	%rd310, %rd309, 3;
	add.s64 	%rd311, %rd148, %rd310;
	ld.f64 	%fd263, [%rd311];
	sub.f64 	%fd264, %fd263, %fd262;
	st.f64 	[%rd311], %fd264;
$L__BB2_100:
	add.s64 	%rd404, %rd404, 1;
	setp.ge.s64 	%p105, %rd404, %rd142;
	@%p105 bra 	$L__BB2_58;
$L__BB2_101:
	setp.lt.u64 	%p98, %rd8, 7;
	mul.lo.s64 	%rd95, %rd404, %rd5;
	add.s64 	%rd280, %rd95, %rd384;
	shl.b64 	%rd281, %rd280, 3;
	add.s64 	%rd282, %rd148, %rd281;
	ld.f64 	%fd203, [%rd282];
	ld.f64 	%fd204, [%rd38];
	div.rn.f64 	%fd21, %fd203, %fd204;
	mad.lo.s64 	%rd283, %rd404, %rd142, %rd384;
	shl.b64 	%rd284, %rd283, 3;
	add.s64 	%rd285, %rd146, %rd284;
	st.f64 	[%rd285], %fd21;
	mov.b64 	%rd402, 0;
	@%p98 bra 	$L__BB2_92;
	mov.b64 	%rd405, 0;
$L__BB2_103:
	.pragma "nounroll";
	add.s64 	%rd287, %rd405, %rd37;
	shl.b64 	%rd288, %rd287, 3;
	add.s64 	%rd289, %rd148, %rd288;
	ld.f64 	%fd205, [%rd289];
	mul.f64 	%fd206, %fd21, %fd205;
	add.s64 	%rd290, %rd405, %rd95;
	shl.b64 	%rd291, %rd290, 3;
	add.s64 	%rd292, %rd148, %rd291;
	ld.f64 	%fd207, [%rd292];
	sub.f64 	%fd208, %fd207, %fd206;
	st.f64 	[%rd292], %fd208;
	ld.f64 	%fd209, [%rd289+8];
	mul.f64 	%fd210, %fd21, %fd209;
	ld.f64 	%fd211, [%rd292+8];
	sub.f64 	%fd212, %fd211, %fd210;
	st.f64 	[%rd292+8], %fd212;
	ld.f64 	%fd213, [%rd289+16];
	mul.f64 	%fd214, %fd21, %fd213;
	ld.f64 	%fd215, [%rd292+16];
	sub.f64 	%fd216, %fd215, %fd214;
	st.f64 	[%rd292+16], %fd216;
	ld.f64 	%fd217, [%rd289+24];
	mul.f64 	%fd218, %fd21, %fd217;
	ld.f64 	%fd219, [%rd292+24];
	sub.f64 	%fd220, %fd219, %fd218;
	st.f64 	[%rd292+24], %fd220;
	ld.f64 	%fd221, [%rd289+32];
	mul.f64 	%fd222, %fd21, %fd221;
	ld.f64 	%fd223, [%rd292+32];
	sub.f64 	%fd224, %fd223, %fd222;
	st.f64 	[%rd292+32], %fd224;
	ld.f64 	%fd225, [%rd289+40];
	mul.f64 	%fd226, %fd21, %fd225;
	ld.f64 	%fd227, [%rd292+40];
	sub.f64 	%fd228, %fd227, %fd226;
	st.f64 	[%rd292+40], %fd228;
	ld.f64 	%fd229, [%rd289+48];
	mul.f64 	%fd230, %fd21, %fd229;
	ld.f64 	%fd231, [%rd292+48];
	sub.f64 	%fd232, %fd231, %fd230;
	st.f64 	[%rd292+48], %fd232;
	ld.f64 	%fd233, [%rd289+56];
	mul.f64 	%fd234, %fd21, %fd233;
	ld.f64 	%fd235, [%rd292+56];
	sub.f64 	%fd236, %fd235, %fd234;
	st.f64 	[%rd292+56], %fd236;
	add.s64 	%rd405, %rd405, 8;
	setp.eq.s64 	%p99, %rd405, %rd22;
	mov.u64 	%rd402, %rd22;
	@%p99 bra 	$L__BB2_92;
	bra.uni 	$L__BB2_103;

}
	// .globl	_Z5croutPdS_S_l
.visible .entry _Z5croutPdS_S_l(
	.param .u64 .ptr .align 1 _Z5croutPdS_S_l_param_0,
	.param .u64 .ptr .align 1 _Z5croutPdS_S_l_param_1,
	.param .u64 .ptr .align 1 _Z5croutPdS_S_l_param_2,
	.param .u64 _Z5croutPdS_S_l_param_3
)
{
	.reg .pred 	%p<146>;
	.reg .b16 	%rs<41>;
	.reg .b64 	%rd<464>;
	.reg .b64 	%fd<592>;

	ld.param.u64 	%rd152, [_Z5croutPdS_S_l_param_0];
	ld.param.u64 	%rd150, [_Z5croutPdS_S_l_param_1];
	ld.param.u64 	%rd153, [_Z5croutPdS_S_l_param_2];
	ld.param.u64 	%rd151, [_Z5croutPdS_S_l_param_3];
	cvta.to.global.u64 	%rd1, %rd152;
	cvta.to.global.u64 	%rd2, %rd153;
	shl.b64 	%rd154, %rd151, 3;
	mul.lo.s64 	%rd155, %rd154, %rd151;
	{ // callseq 16, 0
	.param .b64 param0;
	st.param.b64 	[param0], %rd155;
	.param .b64 retval0;
	call.uni (retval0), 
	malloc, 
	(
	param0
	);
	ld.param.b64 	%rd156, [retval0];
	} // callseq 16
	add.s64 	%rd4, %rd151, 1;
	add.s64 	%rd157, %rd155, %rd154;
	{ // callseq 17, 0
	.param .b64 param0;
	st.param.b64 	[param0], %rd157;
	.param .b64 retval0;
	call.uni (retval0), 
	malloc, 
	(
	param0
	);
	ld.param.b64 	%rd158, [retval0];
	} // callseq 17
	{ // callseq 18, 0
	.param .b64 param0;
	st.param.b64 	[param0], %rd154;
	.param .b64 retval0;
	call.uni (retval0), 
	malloc, 
	(
	param0
	);
	ld.param.b64 	%rd159, [retval0];
	} // callseq 18
	setp.lt.s64 	%p17, %rd151, 1;
	@%p17 bra 	$L__BB3_104;
	add.s64 	%rd7, %rd151, -1;
	and.b64  	%rd8, %rd151, 15;
	add.s64 	%rd9, %rd8, -1;
	and.b64  	%rd10, %rd151, 7;
	add.s64 	%rd11, %rd10, -1;
	and.b64  	%rd12, %rd151, 9223372036854775792;
	and.b64  	%rd13, %rd151, 3;
	cvta.to.global.u64 	%rd14, %rd150;
	mov.b64 	%rd418, 0;
$L__BB3_2:
	setp.lt.u64 	%p18, %rd7, 15;
	mul.lo.s64 	%rd16, %rd418, %rd151;
	mov.b64 	%rd421, 0;
	@%p18 bra 	$L__BB3_5;
	mov.b64 	%rd419, 0;
$L__BB3_4:
	.pragma "nounroll";
	add.s64 	%rd163, %rd419, %rd16;
	shl.b64 	%rd164, %rd163, 3;
	add.s64 	%rd165, %rd1, %rd164;
	ld.global.f64 	%fd53, [%rd165];
	add.s64 	%rd166, %rd163, %rd418;
	shl.b64 	%rd167, %rd166, 3;
	add.s64 	%rd168, %rd158, %rd167;
	st.f64 	[%rd168], %fd53;
	ld.global.f64 	%fd54, [%rd165+8];
	st.f64 	[%rd168+8], %fd54;
	ld.global.f64 	%fd55, [%rd165+16];
	st.f64 	[%rd168+16], %fd55;
	ld.global.f64 	%fd56, [%rd165+24];
	st.f64 	[%rd168+24], %fd56;
	ld.global.f64 	%fd57, [%rd165+32];
	st.f64 	[%rd168+32], %fd57;
	ld.global.f64 	%fd58, [%rd165+40];
	st.f64 	[%rd168+40], %fd58;
	ld.global.f64 	%fd59, [%rd165+48];
	st.f64 	[%rd168+48], %fd59;
	ld.global.f64 	%fd60, [%rd165+56];
	st.f64 	[%rd168+56], %fd60;
	ld.global.f64 	%fd61, [%rd165+64];
	st.f64 	[%rd168+64], %fd61;
	ld.global.f64 	%fd62, [%rd165+72];
	st.f64 	[%rd168+72], %fd62;
	ld.global.f64 	%fd63, [%rd165+80];
	st.f64 	[%rd168+80], %fd63;
	ld.global.f64 	%fd64, [%rd165+88];
	st.f64 	[%rd168+88], %fd64;
	ld.global.f64 	%fd65, [%rd165+96];
	st.f64 	[%rd168+96], %fd65;
	ld.global.f64 	%fd66, [%rd165+104];
	st.f64 	[%rd168+104], %fd66;
	ld.global.f64 	%fd67, [%rd165+112];
	st.f64 	[%rd168+112], %fd67;
	ld.global.f64 	%fd68, [%rd165+120];
	st.f64 	[%rd168+120], %fd68;
	add.s64 	%rd419, %rd419, 16;
	setp.ne.s64 	%p19, %rd419, %rd12;
	mov.u64 	%rd421, %rd12;
	@%p19 bra 	$L__BB3_4;
$L__BB3_5:
	setp.eq.s64 	%p20, %rd8, 0;
	@%p20 bra 	$L__BB3_15;
	setp.lt.u64 	%p21, %rd9, 7;
	@%p21 bra 	$L__BB3_8;
	add.s64 	%rd169, %rd421, %rd16;
	shl.b64 	%rd170, %rd169, 3;
	add.s64 	%rd171, %rd1, %rd170;
	ld.global.f64 	%fd69, [%rd171];
	add.s64 	%rd172, %rd169, %rd418;
	shl.b64 	%rd173, %rd172, 3;
	add.s64 	%rd174, %rd158, %rd173;
	st.f64 	[%rd174], %fd69;
	ld.global.f64 	%fd70, [%rd171+8];
	st.f64 	[%rd174+8], %fd70;
	ld.global.f64 	%fd71, [%rd171+16];
	st.f64 	[%rd174+16], %fd71;
	ld.global.f64 	%fd72, [%rd171+24];
	st.f64 	[%rd174+24], %fd72;
	ld.global.f64 	%fd73, [%rd171+32];
	st.f64 	[%rd174+32], %fd73;
	ld.global.f64 	%fd74, [%rd171+40];
	st.f64 	[%rd174+40], %fd74;
	ld.global.f64 	%fd75, [%rd171+48];
	st.f64 	[%rd174+48], %fd75;
	ld.global.f64 	%fd76, [%rd171+56];
	st.f64 	[%rd174+56], %fd76;
	add.s64 	%rd421, %rd421, 8;
$L__BB3_8:
	setp.eq.s64 	%p22, %rd10, 0;
	@%p22 bra 	$L__BB3_15;
	setp.lt.u64 	%p23, %rd11, 3;
	@%p23 bra 	$L__BB3_11;
	add.s64 	%rd175, %rd421, %rd16;
	shl.b64 	%rd176, %rd175, 3;
	add.s64 	%rd177, %rd1, %rd176;
	ld.global.f64 	%fd77, [%rd177];
	add.s64 	%rd178, %rd175, %rd418;
	shl.b64 	%rd179, %rd178, 3;
	add.s64 	%rd180, %rd158, %rd179;
	st.f64 	[%rd180], %fd77;
	ld.global.f64 	%fd78, [%rd177+8];
	st.f64 	[%rd180+8], %fd78;
	ld.global.f64 	%fd79, [%rd177+16];
	st.f64 	[%rd180+16], %fd79;
	ld.global.f64 	%fd80, [%rd177+24];
	st.f64 	[%rd180+24], %fd80;
	add.s64 	%rd421, %rd421, 4;
$L__BB3_11:
	setp.eq.s64 	%p24, %rd13, 0;
	@%p24 bra 	$L__BB3_15;
	setp.eq.s64 	%p25, %rd13, 1;
	add.s64 	%rd181, %rd421, %rd16;
	shl.b64 	%rd182, %rd181, 3;
	add.s64 	%rd27, %rd1, %rd182;
	ld.global.f64 	%fd81, [%rd27];
	add.s64 	%rd183, %rd181, %rd418;
	shl.b64 	%rd184, %rd183, 3;
	add.s64 	%rd28, %rd158, %rd184;
	st.f64 	[%rd28], %fd81;
	@%p25 bra 	$L__BB3_15;
	setp.eq.s64 	%p26, %rd13, 2;
	ld.global.f64 	%fd82, [%rd27+8];
	st.f64 	[%rd28+8], %fd82;
	@%p26 bra 	$L__BB3_15;
	ld.global.f64 	%fd83, [%rd27+16];
	st.f64 	[%rd28+16], %fd83;
$L__BB3_15:
	add.s64 	%rd185, %rd16, %rd418;
	shl.b64 	%rd186, %rd418, 3;
	add.s64 	%rd187, %rd14, %rd186;
	ld.global.f64 	%fd84, [%rd187];
	add.s64 	%rd188, %rd185, %rd151;
	shl.b64 	%rd189, %rd188, 3;
	add.s64 	%rd190, %rd158, %rd189;
	st.f64 	[%rd190], %fd84;
	shl.b64 	%rd191, %rd185, 3;
	add.s64 	%rd192, %rd156, %rd191;
	mov.b64 	%rd193, 4607182418800017408;
	st.u64 	[%rd192], %rd193;
	add.s64 	%rd194, %rd159, %rd186;
	mov.b64 	%rd195, 0;
	st.u64 	[%rd194], %rd195;
	add.s64 	%rd418, %rd418, 1;
	setp.eq.s64 	%p27, %rd418, %rd151;
	@%p27 bra 	$L__BB3_16;
	bra.uni 	$L__BB3_2;
$L__BB3_16:
	and.b64  	%rd17, %rd4, 7;
	and.b64  	%rd18, %rd151, 1;
	and.b64  	%rd19, %rd151, 9223372036854775800;
	mov.b64 	%rd423, 0;
	mov.b16 	%rs34, 0;
	mov.u16 	%rs35, %rs34;
	mov.u16 	%rs36, %rs34;
$L__BB3_17:
	add.s64 	%rd31, %rd423, 1;
	max.s64 	%rd32, %rd151, %rd31;
	not.b64 	%rd33, %rd423;
	add.s64 	%rd34, %rd151, %rd33;
	shl.b64 	%rd197, %rd151, 3;
	add.s64 	%rd198, %rd197, 8;
	{ // callseq 19, 0
	.param .b64 param0;
	st.param.b64 	[param0], %rd198;
	.param .b64 retval0;
	call.uni (retval0), 
	malloc, 
	(
	param0
	);
	ld.param.b64 	%rd199, [retval0];
	} // callseq 19
	mul.lo.s64 	%rd36, %rd423, %rd4;
	add.s64 	%rd200, %rd36, %rd423;
	shl.b64 	%rd201, %rd200, 3;
	add.s64 	%rd37, %rd158, %rd201;
	ld.f64 	%fd85, [%rd37];
	setp.neu.f64 	%p28, %fd85, 0d0000000000000000;
	@%p28 bra 	$L__BB3_57;
	setp.ge.s64 	%p29, %rd31, %rd151;
	mov.u64 	%rd433, %rd423;
	@%p29 bra 	$L__BB3_46;
	sub.s64 	%rd203, %rd151, %rd423;
	add.s64 	%rd204, %rd203, -2;
	setp.lt.u64 	%p30, %rd204, 7;
	mov.f64 	%fd575, 0d0000000000000000;
	mov.u64 	%rd434, %rd31;
	mov.u64 	%rd433, %rd423;
	@%p30 bra 	$L__BB3_24;
	mov.f64 	%fd575, 0d0000000000000000;
	mov.u64 	%rd434, %rd31;
	mov.u64 	%rd433, %rd423;
$L__BB3_21:
	.pragma "nounroll";
	mad.lo.s64 	%rd205, %rd434, %rd4, %rd423;
	shl.b64 	%rd206, %rd205, 3;
	add.s64 	%rd207, %rd158, %rd206;
	ld.f64 	%fd88, [%rd207];
	abs.f64 	%fd89, %fd88;
	add.s64 	%rd208, %rd434, %rd36;
	shl.b64 	%rd209, %rd208, 3;
	add.s64 	%rd72, %rd158, %rd209;
	ld.f64 	%fd91, [%rd72];
	mul.f64 	%fd92, %fd89, %fd91;
	setp.neu.f64 	%p32, %fd92, 0d0000000000000000;
	setp.ge.f64 	%p33, %fd89, %fd575;
	and.pred  	%p34, %p32, %p33;
	selp.b64 	%rd210, %rd434, %rd433, %p34;
	selp.f64 	%fd93, %fd89, %fd575, %p34;
	add.s64 	%rd211, %rd434, 1;
	shl.b64 	%rd212, %rd4, 3;
	add.s64 	%rd213, %rd207, %rd212;
	ld.f64 	%fd95, [%rd213];
	abs.f64 	%fd96, %fd95;
	ld.f64 	%fd98, [%rd72+8];
	mul.f64 	%fd99, %fd96, %fd98;
	setp.neu.f64 	%p35, %fd99, 0d0000000000000000;
	setp.ge.f64 	%p36, %fd96, %fd93;
	and.pred  	%p37, %p35, %p36;
	selp.b64 	%rd214, %rd211, %rd210, %p37;
	selp.f64 	%fd100, %fd96, %fd93, %p37;
	add.s64 	%rd215, %rd434, 2;
	add.s64 	%rd216, %rd213, %rd212;
	ld.f64 	%fd102, [%rd216];
	abs.f64 	%fd103, %fd102;
	ld.f64 	%fd105, [%rd72+16];
	mul.f64 	%fd106, %fd103, %fd105;
	setp.neu.f64 	%p38, %fd106, 0d0000000000000000;
	setp.ge.f64 	%p39, %fd103, %fd100;
	and.pred  	%p40, %p38, %p39;
	selp.b64 	%rd217, %rd215, %rd214, %p40;
	selp.f64 	%fd107, %fd103, %fd100, %p40;
	add.s64 	%rd218, %rd434, 3;
	add.s64 	%rd219, %rd216, %rd212;
	ld.f64 	%fd109, [%rd219];
	abs.f64 	%fd110, %fd109;
	ld.f64 	%fd112, [%rd72+24];
	mul.f64 	%fd113, %fd110, %fd112;
	setp.neu.f64 	%p41, %fd113, 0d0000000000000000;
	setp.ge.f64 	%p42, %fd110, %fd107;
	and.pred  	%p43, %p41, %p42;
	selp.b64 	%rd220, %rd218, %rd217, %p43;
	selp.f64 	%fd114, %fd110, %fd107, %p43;
	add.s64 	%rd221, %rd434, 4;
	add.s64 	%rd222, %rd219, %rd212;
	ld.f64 	%fd116, [%rd222];
	abs.f64 	%fd117, %fd116;
	ld.f64 	%fd119, [%rd72+32];
	mul.f64 	%fd120, %fd117, %fd119;
	setp.neu.f64 	%p44, %fd120, 0d0000000000000000;
	setp.ge.f64 	%p45, %fd117, %fd114;
	and.pred  	%p46, %p44, %p45;
	selp.b64 	%rd223, %rd221, %rd220, %p46;
	selp.f64 	%fd121, %fd117, %fd114, %p46;
	add.s64 	%rd224, %rd434, 5;
	add.s64 	%rd225, %rd222, %rd212;
	ld.f64 	%fd123, [%rd225];
	abs.f64 	%fd124, %fd123;
	ld.f64 	%fd126, [%rd72+40];
	mul.f64 	%fd127, %fd124, %fd126;
	setp.neu.f64 	%p47, %fd127, 0d0000000000000000;
	setp.ge.f64 	%p48, %fd124, %fd121;
	and.pred  	%p49, %p47, %p48;
	selp.b64 	%rd226, %rd224, %rd223, %p49;
	selp.f64 	%fd128, %fd124, %fd121, %p49;
	add.s64 	%rd227, %rd434, 6;
	add.s64 	%rd228, %rd225, %rd212;
	ld.f64 	%fd130, [%rd228];
	abs.f64 	%fd131, %fd130;
	ld.f64 	%fd133, [%rd72+48];
	mul.f64 	%fd134, %fd131, %fd133;
	setp.neu.f64 	%p50, %fd134, 0d0000000000000000;
	setp.ge.f64 	%p51, %fd131, %fd128;
	and.pred  	%p52, %p50, %p51;
	selp.b64 	%rd73, %rd227, %rd226, %p52;
	selp.f64 	%fd18, %fd131, %fd128, %p52;
	add.s64 	%rd74, %rd434, 7;
	add.s64 	%rd229, %rd228, %rd212;
	ld.f64 	%fd135, [%rd229];
	abs.f64 	%fd19, %fd135;
	setp.eq.s64 	%p53, %rd423, %rd74;
	mov.pred 	%p145, 0;
	@%p53 bra 	$L__BB3_23;
	ld.f64 	%fd136, [%rd72+56];
	mul.f64 	%fd137, %fd19, %fd136;
	setp.neu.f64 	%p145, %fd137, 0d0000000000000000;
$L__BB3_23:
	setp.ge.f64 	%p54, %fd19, %fd18;
	and.pred  	%p55, %p145, %p54;
	selp.b64 	%rd433, %rd74, %rd73, %p55;
	selp.f64 	%fd575, %fd19, %fd18, %p55;
	add.s64 	%rd434, %rd434, 8;
	add.s64 	%rd230, %rd434, %rd33;
	and.b64  	%rd231, %rd34, -8;
	setp.eq.s64 	%p56, %rd230, %rd231;
	@%p56 bra 	$L__BB3_24;
	bra.uni 	$L__BB3_21;
$L__BB3_24:
	and.b64  	%rd232, %rd34, 7;
	setp.eq.s64 	%p57, %rd232, 0;
	@%p57 bra 	$L__BB3_46;
	not.b16 	%rs19, %rs36;
	cvt.u16.u64 	%rs20, %rd151;
	add.s16 	%rs21, %rs19, %rs20;
	cvt.u64.u16 	%rd234, %rs21;
	and.b64  	%rd41, %rd234, 7;
	add.s64 	%rd235, %rd41, -1;
	setp.lt.u64 	%p58, %rd235, 3;
	@%p58 bra 	$L__BB3_35;
	mad.lo.s64 	%rd236, %rd434, %rd4, %rd423;
	shl.b64 	%rd237, %rd236, 3;
	add.s64 	%rd42, %rd158, %rd237;
	ld.f64 	%fd138, [%rd42];
	abs.f64 	%fd2, %fd138;
	setp.eq.s64 	%p60, %rd423, %rd434;
	add.s64 	%rd238, %rd434, %rd36;
	shl.b64 	%rd239, %rd238, 3;
	add.s64 	%rd43, %rd158, %rd239;
	mov.pred 	%p138, 0;
	@%p60 bra 	$L__BB3_28;
	ld.f64 	%fd139, [%rd43];
	mul.f64 	%fd140, %fd2, %fd139;
	setp.neu.f64 	%p138, %fd140, 0d0000000000000000;
$L__BB3_28:
	setp.ge.f64 	%p62, %fd2, %fd575;
	and.pred  	%p63, %p138, %p62;
	selp.b64 	%rd44, %rd434, %rd433, %p63;
	selp.f64 	%fd3, %fd2, %fd575, %p63;
	add.s64 	%rd45, %rd434, 1;
	shl.b64 	%rd46, %rd4, 3;
	add.s64 	%rd47, %rd42, %rd46;
	ld.f64 	%fd141, [%rd47];
	abs.f64 	%fd4, %fd141;
	setp.eq.s64 	%p64, %rd423, %rd45;
	mov.pred 	%p139, 0;
	@%p64 bra 	$L__BB3_30;
	ld.f64 	%fd142, [%rd43+8];
	mul.f64 	%fd143, %fd4, %fd142;
	setp.neu.f64 	%p139, %fd143, 0d0000000000000000;
$L__BB3_30:
	setp.ge.f64 	%p66, %fd4, %fd3;
	and.pred  	%p67, %p139, %p66;
	selp.b64 	%rd48, %rd45, %rd44, %p67;
	selp.f64 	%fd5, %fd4, %fd3, %p67;
	add.s64 	%rd49, %rd434, 2;
	add.s64 	%rd50, %rd47, %rd46;
	ld.f64 	%fd144, [%rd50];
	abs.f64 	%fd6, %fd144;
	setp.eq.s64 	%p68, %rd423, %rd49;
	mov.pred 	%p140, 0;
	@%p68 bra 	$L__BB3_32;
	ld.f64 	%fd145, [%rd43+16];
	mul.f64 	%fd146, %fd6, %fd145;
	setp.neu.f64 	%p140, %fd146, 0d0000000000000000;
$L__BB3_32:
	setp.ge.f64 	%p70, %fd6, %fd5;
	and.pred  	%p71, %p140, %p70;
	selp.b64 	%rd51, %rd49, %rd48, %p71;
	selp.f64 	%fd7, %fd6, %fd5, %p71;
	add.s64 	%rd52, %rd434, 3;
	add.s64 	%rd240, %rd50, %rd46;
	ld.f64 	%fd147, [%rd240];
	abs.f64 	%fd8, %fd147;
	setp.eq.s64 	%p72, %rd423, %rd52;
	mov.pred 	%p141, 0;
	@%p72 bra 	$L__BB3_34;
	ld.f64 	%fd148, [%rd43+24];
	mul.f64 	%fd149, %fd8, %fd148;
	setp.neu.f64 	%p141, %fd149, 0d0000000000000000;
$L__BB3_34:
	setp.ge.f64 	%p73, %fd8, %fd7;
	and.pred  	%p74, %p141, %p73;
	selp.b64 	%rd433, %rd52, %rd51, %p74;
	selp.f64 	%fd575, %fd8, %fd7, %p74;
	add.s64 	%rd434, %rd434, 4;
$L__BB3_35:
	and.b64  	%rd241, %rd41, 3;
	setp.eq.s64 	%p75, %rd241, 0;
	@%p75 bra 	$L__BB3_46;
	xor.b16  	%rs22, %rs35, 3;
	cvt.u16.u64 	%rs23, %rd151;
	add.s16 	%rs4, %rs22, %rs23;
	and.b16  	%rs24, %rs4, 3;
	setp.eq.s16 	%p76, %rs24, 1;
	@%p76 bra 	$L__BB3_42;
	mad.lo.s64 	%rd243, %rd434, %rd4, %rd423;
	shl.b64 	%rd244, %rd243, 3;
	add.s64 	%rd58, %rd158, %rd244;
	ld.f64 	%fd150, [%rd58];
	abs.f64 	%fd11, %fd150;
	setp.eq.s64 	%p78, %rd423, %rd434;
	add.s64 	%rd245, %rd434, %rd36;
	shl.b64 	%rd246, %rd245, 3;
	add.s64 	%rd59, %rd158, %rd246;
	mov.pred 	%p142, 0;
	@%p78 bra 	$L__BB3_39;
	ld.f64 	%fd151, [%rd59];
	mul.f64 	%fd152, %fd11, %fd151;
	setp.neu.f64 	%p142, %fd152, 0d0000000000000000;
$L__BB3_39:
	setp.ge.f64 	%p80, %fd11, %fd575;
	and.pred  	%p81, %p142, %p80;
	selp.b64 	%rd60, %rd434, %rd433, %p81;
	selp.f64 	%fd12, %fd11, %fd575, %p81;
	add.s64 	%rd61, %rd434, 1;
	shl.b64 	%rd247, %rd4, 3;
	add.s64 	%rd248, %rd58, %rd247;
	ld.f64 	%fd153, [%rd248];
	abs.f64 	%fd13, %fd153;
	setp.eq.s64 	%p82, %rd423, %rd61;
	mov.pred 	%p143, 0;
	@%p82 bra 	$L__BB3_41;
	ld.f64 	%fd154, [%rd59+8];
	mul.f64 	%fd155, %fd13, %fd154;
	setp.neu.f64 	%p143, %fd155, 0d0000000000000000;
$L__BB3_41:
	setp.ge.f64 	%p83, %fd13, %fd12;
	and.pred  	%p84, %p143, %p83;
	selp.b64 	%rd433, %rd61, %rd60, %p84;
	selp.f64 	%fd575, %fd13, %fd12, %p84;
	add.s64 	%rd434, %rd434, 2;
$L__BB3_42:
	and.b16  	%rs25, %rs4, 1;
	setp.eq.b16 	%p85, %rs25, 1;
	not.pred 	%p86, %p85;
	@%p86 bra 	$L__BB3_46;
	mad.lo.s64 	%rd249, %rd434, %rd4, %rd423;
	shl.b64 	%rd250, %rd249, 3;
	add.s64 	%rd251, %rd158, %rd250;
	ld.f64 	%fd156, [%rd251];
	abs.f64 	%fd16, %fd156;
	setp.eq.s64 	%p88, %rd423, %rd434;
	mov.pred 	%p144, 0;
	@%p88 bra 	$L__BB3_45;
	add.s64 	%rd252, %rd434, %rd36;
	shl.b64 	%rd253, %rd252, 3;
	add.s64 	%rd254, %rd158, %rd253;
	ld.f64 	%fd157, [%rd254];
	mul.f64 	%fd158, %fd16, %fd157;
	setp.neu.f64 	%p144, %fd158, 0d0000000000000000;
$L__BB3_45:
	setp.ge.f64 	%p89, %fd16, %fd575;
	selp.b64 	%rd255, %rd434, %rd433, %p89;
	selp.b64 	%rd433, %rd255, %rd433, %p144;
$L__BB3_46:
	setp.lt.u64 	%p90, %rd151, 7;
	mul.lo.s64 	%rd69, %rd433, %rd4;
	mov.b64 	%rd438, 0;
	@%p90 bra 	$L__BB3_49;
	mov.b64 	%rd436, 0;
$L__BB3_48:
	.pragma "nounroll";
	add.s64 	%rd258, %rd436, %rd69;
	shl.b64 	%rd259, %rd258, 3;
	add.s64 	%rd260, %rd158, %rd259;
	ld.f64 	%fd159, [%rd260];
	shl.b64 	%rd261, %rd436, 3;
	add.s64 	%rd262, %rd199, %rd261;
	st.f64 	[%rd262], %fd159;
	add.s64 	%rd263, %rd436, %rd36;
	shl.b64 	%rd264, %rd263, 3;
	add.s64 	%rd265, %rd158, %rd264;
	ld.f64 	%fd160, [%rd265];
	st.f64 	[%rd260], %fd160;
	ld.f64 	%fd161, [%rd262];
	st.f64 	[%rd265], %fd161;
	ld.f64 	%fd162, [%rd260+8];
	st.f64 	[%rd262+8], %fd162;
	ld.f64 	%fd163, [%rd265+8];
	st.f64 	[%rd260+8], %fd163;
	ld.f64 	%fd164, [%rd262+8];
	st.f64 	[%rd265+8], %fd164;
	ld.f64 	%fd165, [%rd260+16];
	st.f64 	[%rd262+16], %fd165;
	ld.f64 	%fd166, [%rd265+16];
	st.f64 	[%rd260+16], %fd166;
	ld.f64 	%fd167, [%rd262+16];
	st.f64 	[%rd265+16], %fd167;
	ld.f64 	%fd168, [%rd260+24];
	st.f64 	[%rd262+24], %fd168;
	ld.f64 	%fd169, [%rd265+24];
	st.f64 	[%rd260+24], %fd169;
	ld.f64 	%fd170, [%rd262+24];
	st.f64 	[%rd265+24], %fd170;
	ld.f64 	%fd171, [%rd260+32];
	st.f64 	[%rd262+32], %fd171;
	ld.f64 	%fd172, [%rd265+32];
	st.f64 	[%rd260+32], %fd172;
	ld.f64 	%fd173, [%rd262+32];
	st.f64 	[%rd265+32], %fd173;
	ld.f64 	%fd174, [%rd260+40];
	st.f64 	[%rd262+40], %fd174;
	ld.f64 	%fd175, [%rd265+40];
	st.f64 	[%rd260+40], %fd175;
	ld.f64 	%fd176, [%rd262+40];
	st.f64 	[%rd265+40], %fd176;
	ld.f64 	%fd177, [%rd260+48];
	st.f64 	[%rd262+48], %fd177;
	ld.f64 	%fd178, [%rd265+48];
	st.f64 	[%rd260+48], %fd178;
	ld.f64 	%fd179, [%rd262+48];
	st.f64 	[%rd265+48], %fd179;
	ld.f64 	%fd180, [%rd260+56];
	st.f64 	[%rd262+56], %fd180;
	ld.f64 	%fd181, [%rd265+56];
	st.f64 	[%rd260+56], %fd181;
	ld.f64 	%fd182, [%rd262+56];
	st.f64 	[%rd265+56], %fd182;
	add.s64 	%rd436, %rd436, 8;
	and.b64  	%rd438, %rd4, -8;
	setp.ne.s64 	%p91, %rd436, %rd438;
	@%p91 bra 	$L__BB3_48;
$L__BB3_49:
	setp.eq.s64 	%p92, %rd17, 0;
	@%p92 bra 	$L__BB3_57;
	add.s64 	%rd266, %rd17, -1;
	setp.lt.u64 	%p93, %rd266, 3;
	@%p93 bra 	$L__BB3_52;
	add.s64 	%rd267, %rd438, %rd69;
	shl.b64 	%rd268, %rd267, 3;
	add.s64 	%rd269, %rd158, %rd268;
	ld.f64 	%fd183, [%rd269];
	shl.b64 	%rd270, %rd438, 3;
	add.s64 	%rd271, %rd199, %rd270;
	st.f64 	[%rd271], %fd183;
	add.s64 	%rd272, %rd438, %rd36;
	shl.b64 	%rd273, %rd272, 3;
	add.s64 	%rd274, %rd158, %rd273;
	ld.f64 	%fd184, [%rd274];
	st.f64 	[%rd269], %fd184;
	ld.f64 	%fd185, [%rd271];
	st.f64 	[%rd274], %fd185;
	ld.f64 	%fd186, [%rd269+8];
	st.f64 	[%rd271+8], %fd186;
	ld.f64 	%fd187, [%rd274+8];
	st.f64 	[%rd269+8], %fd187;
	ld.f64 	%fd188, [%rd271+8];
	st.f64 	[%rd274+8], %fd188;
	ld.f64 	%fd189, [%rd269+16];
	st.f64 	[%rd271+16], %fd189;
	ld.f64 	%fd190, [%rd274+16];
	st.f64 	[%rd269+16], %fd190;
	ld.f64 	%fd191, [%rd271+16];
	st.f64 	[%rd274+16], %fd191;
	ld.f64 	%fd192, [%rd269+24];
	st.f64 	[%rd271+24], %fd192;
	ld.f64 	%fd193, [%rd274+24];
	st.f64 	[%rd269+24], %fd193;
	ld.f64 	%fd194, [%rd271+24];
	st.f64 	[%rd274+24], %fd194;
	add.s64 	%rd438, %rd438, 4;
$L__BB3_52:
	and.b64  	%rd275, %rd4, 3;
	setp.eq.s64 	%p94, %rd275, 0;
	@%p94 bra 	$L__BB3_57;
	setp.eq.s64 	%p95, %rd13, 0;
	@%p95 bra 	$L__BB3_55;
	add.s64 	%rd276, %rd438, %rd69;
	shl.b64 	%rd277, %rd276, 3;
	add.s64 	%rd278, %rd158, %rd277;
	ld.f64 	%fd195, [%rd278];
	shl.b64 	%rd279, %rd438, 3;
	add.s64 	%rd280, %rd199, %rd279;
	st.f64 	[%rd280], %fd195;
	add.s64 	%rd281, %rd438, %rd36;
	shl.b64 	%rd282, %rd281, 3;
	add.s64 	%rd283, %rd158, %rd282;
	ld.f64 	%fd196, [%rd283];
	st.f64 	[%rd278], %fd196;
	ld.f64 	%fd197, [%rd280];
	st.f64 	[%rd283], %fd197;
	ld.f64 	%fd198, [%rd278+8];
	st.f64 	[%rd280+8], %fd198;
	ld.f64 	%fd199, [%rd283+8];
	st.f64 	[%rd278+8], %fd199;
	ld.f64 	%fd200, [%rd280+8];
	st.f64 	[%rd283+8], %fd200;
	add.s64 	%rd438, %rd438, 2;
$L__BB3_55:
	setp.ne.s64 	%p96, %rd18, 0;
	@%p96 bra 	$L__BB3_57;
	add.s64 	%rd284, %rd438, %rd69;
	shl.b64 	%rd285, %rd284, 3;
	add.s64 	%rd286, %rd158, %rd285;
	ld.f64 	%fd201, [%rd286];
	shl.b64 	%rd287, %rd438, 3;
	add.s64 	%rd288, %rd199, %rd287;
	st.f64 	[%rd288], %fd201;
	add.s64 	%rd289, %rd438, %rd36;
	shl.b64 	%rd290, %rd289, 3;
	add.s64 	%rd291, %rd158, %rd290;
	ld.f64 	%fd202, [%rd291];
	st.f64 	[%rd286], %fd202;
	ld.f64 	%fd203, [%rd288];
	st.f64 	[%rd291], %fd203;
$L__BB3_57:
	{ // callseq 20, 0
	.param .b64 param0;
	st.param.b64 	[param0], %rd199;
	call.uni 
	free, 
	(
	param0
	);
	} // callseq 20
	ld.f64 	%fd21, [%rd37];
	mad.lo.s64 	%rd292, %rd423, %rd151, %rd423;
	shl.b64 	%rd293, %rd292, 3;
	add.s64 	%rd294, %rd156, %rd293;
	st.f64 	[%rd294], %fd21;
	sub.s64 	%rd295, %rd423, %rd32;
	setp.gt.u64 	%p97, %rd295, -16;
	mov.u64 	%rd443, %rd423;
	@%p97 bra 	$L__BB3_60;
	mov.b64 	%rd444, 0;
	mov.u64 	%rd443, %rd423;
$L__BB3_59:
	.pragma "nounroll";
	add.s64 	%rd297, %rd443, %rd36;
	shl.b64 	%rd298, %rd297, 3;
	add.s64 	%rd299, %rd158, %rd298;
	ld.f64 	%fd204, [%rd299];
	div.rn.f64 	%fd205, %fd204, %fd21;
	st.f64 	[%rd299], %fd205;
	ld.f64 	%fd206, [%rd299+8];
	div.rn.f64 	%fd207, %fd206, %fd21;
	st.f64 	[%rd299+8], %fd207;
	ld.f64 	%fd208, [%rd299+16];
	div.rn.f64 	%fd209, %fd208, %fd21;
	st.f64 	[%rd299+16], %fd209;
	ld.f64 	%fd210, [%rd299+24];
	div.rn.f64 	%fd211, %fd210, %fd21;
	st.f64 	[%rd299+24], %fd211;
	ld.f64 	%fd212, [%rd299+32];
	div.rn.f64 	%fd213, %fd212, %fd21;
	st.f64 	[%rd299+32], %fd213;
	ld.f64 	%fd214, [%rd299+40];
	div.rn.f64 	%fd215, %fd214, %fd21;
	st.f64 	[%rd299+40], %fd215;
	ld.f64 	%fd216, [%rd299+48];
	div.rn.f64 	%fd217, %fd216, %fd21;
	st.f64 	[%rd299+48], %fd217;
	ld.f64 	%fd218, [%rd299+56];
	div.rn.f64 	%fd219, %fd218, %fd21;
	st.f64 	[%rd299+56], %fd219;
	ld.f64 	%fd220, [%rd299+64];
	div.rn.f64 	%fd221, %fd220, %fd21;
	st.f64 	[%rd299+64], %fd221;
	ld.f64 	%fd222, [%rd299+72];
	div.rn.f64 	%fd223, %fd222, %fd21;
	st.f64 	[%rd299+72], %fd223;
	ld.f64 	%fd224, [%rd299+80];
	div.rn.f64 	%fd225, %fd224, %fd21;
	st.f64 	[%rd299+80], %fd225;
	ld.f64 	%fd226, [%rd299+88];
	div.rn.f64 	%fd227, %fd226, %fd21;
	st.f64 	[%rd299+88], %fd227;
	ld.f64 	%fd228, [%rd299+96];
	div.rn.f64 	%fd229, %fd228, %fd21;
	st.f64 	[%rd299+96], %fd229;
	ld.f64 	%fd230, [%rd299+104];
	div.rn.f64 	%fd231, %fd230, %fd21;
	st.f64 	[%rd299+104], %fd231;
	ld.f64 	%fd232, [%rd299+112];
	div.rn.f64 	%fd233, %fd232, %fd21;
	st.f64 	[%rd299+112], %fd233;
	ld.f64 	%fd234, [%rd299+120];
	div.rn.f64 	%fd235, %fd234, %fd21;
	st.f64 	[%rd299+120], %fd235;
	add.s64 	%rd443, %rd443, 16;
	add.s64 	%rd444, %rd444, 16;
	sub.s64 	%rd300, %rd32, %rd423;
	and.b64  	%rd301, %rd300, -16;
	setp.eq.s64 	%p98, %rd444, %rd301;
	@%p98 bra 	$L__BB3_60;
	bra.uni 	$L__BB3_59;
$L__BB3_60:
	sub.s64 	%rd302, %rd32, %rd423;
	and.b64  	%rd303, %rd302, 15;
	setp.eq.s64 	%p99, %rd303, 0;
	@%p99 bra 	$L__BB3_70;
	cvt.u16.u64 	%rs26, %rd32;
	sub.s16 	%rs27, %rs26, %rs34;
	cvt.u64.u16 	%rd304, %rs27;
	and.b64  	%rd86, %rd304, 15;
	add.s64 	%rd305, %rd86, -1;
	setp.lt.u64 	%p100, %rd305, 7;
	@%p100 bra 	$L__BB3_63;
	add.s64 	%rd306, %rd443, %rd36;
	shl.b64 	%rd307, %rd306, 3;
	add.s64 	%rd308, %rd158, %rd307;
	ld.f64 	%fd236, [%rd308];
	div.rn.f64 	%fd237, %fd236, %fd21;
	st.f64 	[%rd308], %fd237;
	ld.f64 	%fd238, [%rd308+8];
	div.rn.f64 	%fd239, %fd238, %fd21;
	st.f64 	[%rd308+8], %fd239;
	ld.f64 	%fd240, [%rd308+16];
	div.rn.f64 	%fd241, %fd240, %fd21;
	st.f64 	[%rd308+16], %fd241;
	ld.f64 	%fd242, [%rd308+24];
	div.rn.f64 	%fd243, %fd242, %fd21;
	st.f64 	[%rd308+24], %fd243;
	ld.f64 	%fd244, [%rd308+32];
	div.rn.f64 	%fd245, %fd244, %fd21;
	st.f64 	[%rd308+32], %fd245;
	ld.f64 	%fd246, [%rd308+40];
	div.rn.f64 	%fd247, %fd246, %fd21;
	st.f64 	[%rd308+40], %fd247;
	ld.f64 	%fd248, [%rd308+48];
	div.rn.f64 	%fd249, %fd248, %fd21;
	st.f64 	[%rd308+48], %fd249;
	ld.f64 	%fd250, [%rd308+56];
	div.rn.f64 	%fd251, %fd250, %fd21;
	st.f64 	[%rd308+56], %fd251;
	add.s64 	%rd443, %rd443, 8;
$L__BB3_63:
	and.b64  	%rd309, %rd86, 7;
	setp.eq.s64 	%p101, %rd309, 0;
	@%p101 bra 	$L__BB3_70;
	sub.s16 	%rs29, %rs26, %rs36;
	cvt.u64.u16 	%rd310, %rs29;
	and.b64  	%rd311, %rd310, 7;
	and.b64  	%rd89, %rd310, 3;
	add.s64 	%rd312, %rd311, -1;
	setp.lt.u64 	%p102, %rd312, 3;
	@%p102 bra 	$L__BB3_66;
	add.s64 	%rd313, %rd443, %rd36;
	shl.b64 	%rd314, %rd313, 3;
	add.s64 	%rd315, %rd158, %rd314;
	ld.f64 	%fd252, [%rd315];
	div.rn.f64 	%fd253, %fd252, %fd21;
	st.f64 	[%rd315], %fd253;
	ld.f64 	%fd254, [%rd315+8];
	div.rn.f64 	%fd255, %fd254, %fd21;
	st.f64 	[%rd315+8], %fd255;
	ld.f64 	%fd256, [%rd315+16];
	div.rn.f64 	%fd257, %fd256, %fd21;
	st.f64 	[%rd315+16], %fd257;
	ld.f64 	%fd258, [%rd315+24];
	div.rn.f64 	%fd259, %fd258, %fd21;
	st.f64 	[%rd315+24], %fd259;
	add.s64 	%rd443, %rd443, 4;
$L__BB3_66:
	setp.eq.s64 	%p103, %rd89, 0;
	@%p103 bra 	$L__BB3_70;
	add.s64 	%rd316, %rd443, %rd36;
	shl.b64 	%rd317, %rd316, 3;
	add.s64 	%rd92, %rd158, %rd317;
	ld.f64 	%fd260, [%rd92];
	div.rn.f64 	%fd261, %fd260, %fd21;
	st.f64 	[%rd92], %fd261;
	setp.eq.s64 	%p104, %rd89, 1;
	@%p104 bra 	$L__BB3_70;
	ld.f64 	%fd262, [%rd92+8];
	div.rn.f64 	%fd263, %fd262, %fd21;
	st.f64 	[%rd92+8], %fd263;
	setp.eq.s64 	%p105, %rd89, 2;
	@%p105 bra 	$L__BB3_70;
	ld.f64 	%fd264, [%rd92+16];
	div.rn.f64 	%fd265, %fd264, %fd21;
	st.f64 	[%rd92+16], %fd265;
$L__BB3_70:
	setp.ge.s64 	%p106, %rd31, %rd151;
	mov.u64 	%rd448, %rd31;
	@%p106 bra 	$L__BB3_71;
	bra.uni 	$L__BB3_114;
$L__BB3_71:
	setp.ne.s64 	%p115, %rd31, %rd151;
	add.s16 	%rs36, %rs36, 1;
	add.s16 	%rs35, %rs35, 1;
	add.s16 	%rs34, %rs34, 1;
	mov.u64 	%rd423, %rd31;
	@%p115 bra 	$L__BB3_17;
	mov.b64 	%rd450, 0;
	mov.b16 	%rs37, 0;
	mov.u16 	%rs38, %rs37;
$L__BB3_73:
	mad.lo.s64 	%rd352, %rd450, %rd4, %rd151;
	shl.b64 	%rd353, %rd352, 3;
	add.s64 	%rd354, %rd158, %rd353;
	ld.f64 	%fd583, [%rd354];
	setp.eq.s64 	%p116, %rd450, 0;
	@%p116 bra 	$L__BB3_87;
	mul.lo.s64 	%rd108, %rd450, %rd151;
	setp.lt.u64 	%p117, %rd450, 16;
	mov.b64 	%rd453, 0;
	@%p117 bra 	$L__BB3_77;
	and.b64  	%rd453, %rd450, 9223372036854775792;
	mov.b64 	%rd451, 0;
$L__BB3_76:
	.pragma "nounroll";
	add.s64 	%rd357, %rd451, %rd108;
	shl.b64 	%rd358, %rd357, 3;
	add.s64 	%rd359, %rd156, %rd358;
	ld.f64 	%fd327, [%rd359];
	shl.b64 	%rd360, %rd451, 3;
	add.s64 	%rd361, %rd159, %rd360;
	ld.f64 	%fd328, [%rd361];
	mul.f64 	%fd329, %fd327, %fd328;
	sub.f64 	%fd330, %fd583, %fd329;
	ld.f64 	%fd331, [%rd359+8];
	ld.f64 	%fd332, [%rd361+8];
	mul.f64 	%fd333, %fd331, %fd332;
	sub.f64 	%fd334, %fd330, %fd333;
	ld.f64 	%fd335, [%rd359+16];
	ld.f64 	%fd336, [%rd361+16];
	mul.f64 	%fd337, %fd335, %fd336;
	sub.f64 	%fd338, %fd334, %fd337;
	ld.f64 	%fd339, [%rd359+24];
	ld.f64 	%fd340, [%rd361+24];
	mul.f64 	%fd341, %fd339, %fd340;
	sub.f64 	%fd342, %fd338, %fd341;
	ld.f64 	%fd343, [%rd359+32];
	ld.f64 	%fd344, [%rd361+32];
	mul.f64 	%fd345, %fd343, %fd344;
	sub.f64 	%fd346, %fd342, %fd345;
	ld.f64 	%fd347, [%rd359+40];
	ld.f64 	%fd348, [%rd361+40];
	mul.f64 	%fd349, %fd347, %fd348;
	sub.f64 	%fd350, %fd346, %fd349;
	ld.f64 	%fd351, [%rd359+48];
	ld.f64 	%fd352, [%rd361+48];
	mul.f64 	%fd353, %fd351, %fd352;
	sub.f64 	%fd354, %fd350, %fd353;
	ld.f64 	%fd355, [%rd359+56];
	ld.f64 	%fd356, [%rd361+56];
	mul.f64 	%fd357, %fd355, %fd356;
	sub.f64 	%fd358, %fd354, %fd357;
	ld.f64 	%fd359, [%rd359+64];
	ld.f64 	%fd360, [%rd361+64];
	mul.f64 	%fd361, %fd359, %fd360;
	sub.f64 	%fd362, %fd358, %fd361;
	ld.f64 	%fd363, [%rd359+72];
	ld.f64 	%fd364, [%rd361+72];
	mul.f64 	%fd365, %fd363, %fd364;
	sub.f64 	%fd366, %fd362, %fd365;
	ld.f64 	%fd367, [%rd359+80];
	ld.f64 	%fd368, [%rd361+80];
	mul.f64 	%fd369, %fd367, %fd368;
	sub.f64 	%fd370, %fd366, %fd369;
	ld.f64 	%fd371, [%rd359+88];
	ld.f64 	%fd372, [%rd361+88];
	mul.f64 	%fd373, %fd371, %fd372;
	sub.f64 	%fd374, %fd370, %fd373;
	ld.f64 	%fd375, [%rd359+96];
	ld.f64 	%fd376, [%rd361+96];
	mul.f64 	%fd377, %fd375, %fd376;
	sub.f64 	%fd378, %fd374, %fd377;
	ld.f64 	%fd379, [%rd359+104];
	ld.f64 	%fd380, [%rd361+104];
	mul.f64 	%fd381, %fd379, %fd380;
	sub.f64 	%fd382, %fd378, %fd381;
	ld.f64 	%fd383, [%rd359+112];
	ld.f64 	%fd384, [%rd361+112];
	mul.f64 	%fd385, %fd383, %fd384;
	sub.f64 	%fd386, %fd382, %fd385;
	ld.f64 	%fd387, [%rd359+120];
	ld.f64 	%fd388, [%rd361+120];
	mul.f64 	%fd389, %fd387, %fd388;
	sub.f64 	%fd583, %fd386, %fd389;
	add.s64 	%rd451, %rd451, 16;
	setp.ne.s64 	%p118, %rd451, %rd453;
	@%p118 bra 	$L__BB3_76;
$L__BB3_77:
	and.b64  	%rd362, %rd450, 15;
	setp.eq.s64 	%p119, %rd362, 0;
	@%p119 bra 	$L__BB3_87;
	cvt.u64.u16 	%rd363, %rs38;
	and.b64  	%rd113, %rd363, 15;
	add.s64 	%rd364, %rd113, -1;
	setp.lt.u64 	%p120, %rd364, 7;
	@%p120 bra 	$L__BB3_80;
	add.s64 	%rd365, %rd453, %rd108;
	shl.b64 	%rd366, %rd365, 3;
	add.s64 	%rd367, %rd156, %rd366;
	ld.f64 	%fd391, [%rd367];
	shl.b64 	%rd368, %rd453, 3;
	add.s64 	%rd369, %rd159, %rd368;
	ld.f64 	%fd392, [%rd369];
	mul.f64 	%fd393, %fd391, %fd392;
	sub.f64 	%fd394, %fd583, %fd393;
	ld.f64 	%fd395, [%rd367+8];
	ld.f64 	%fd396, [%rd369+8];
	mul.f64 	%fd397, %fd395, %fd396;
	sub.f64 	%fd398, %fd394, %fd397;
	ld.f64 	%fd399, [%rd367+16];
	ld.f64 	%fd400, [%rd369+16];
	mul.f64 	%fd401, %fd399, %fd400;
	sub.f64 	%fd402, %fd398, %fd401;
	ld.f64 	%fd403, [%rd367+24];
	ld.f64 	%fd404, [%rd369+24];
	mul.f64 	%fd405, %fd403, %fd404;
	sub.f64 	%fd406, %fd402, %fd405;
	ld.f64 	%fd407, [%rd367+32];
	ld.f64 	%fd408, [%rd369+32];
	mul.f64 	%fd409, %fd407, %fd408;
	sub.f64 	%fd410, %fd406, %fd409;
	ld.f64 	%fd411, [%rd367+40];
	ld.f64 	%fd412, [%rd369+40];
	mul.f64 	%fd413, %fd411, %fd412;
	sub.f64 	%fd414, %fd410, %fd413;
	ld.f64 	%fd415, [%rd367+48];
	ld.f64 	%fd416, [%rd369+48];
	mul.f64 	%fd417, %fd415, %fd416;
	sub.f64 	%fd418, %fd414, %fd417;
	ld.f64 	%fd419, [%rd367+56];
	ld.f64 	%fd420, [%rd369+56];
	mul.f64 	%fd421, %fd419, %fd420;
	sub.f64 	%fd583, %fd418, %fd421;
	add.s64 	%rd453, %rd453, 8;
$L__BB3_80:
	and.b64  	%rd370, %rd113, 7;
	setp.eq.s64 	%p121, %rd370, 0;
	@%p121 bra 	$L__BB3_87;
	cvt.u64.u16 	%rd371, %rs37;
	and.b64  	%rd372, %rd371, 7;
	and.b64  	%rd116, %rd371, 3;
	add.s64 	%rd373, %rd372, -1;
	setp.lt.u64 	%p122, %rd373, 3;
	@%p122 bra 	$L__BB3_83;
	add.s64 	%rd374, %rd453, %rd108;
	shl.b64 	%rd375, %rd374, 3;
	add.s64 	%rd376, %rd156, %rd375;
	ld.f64 	%fd423, [%rd376];
	shl.b64 	%rd377, %rd453, 3;
	add.s64 	%rd378, %rd159, %rd377;
	ld.f64 	%fd424, [%rd378];
	mul.f64 	%fd425, %fd423, %fd424;
	sub.f64 	%fd426, %fd583, %fd425;
	ld.f64 	%fd427, [%rd376+8];
	ld.f64 	%fd428, [%rd378+8];
	mul.f64 	%fd429, %fd427, %fd428;
	sub.f64 	%fd430, %fd426, %fd429;
	ld.f64 	%fd431, [%rd376+16];
	ld.f64 	%fd432, [%rd378+16];
	mul.f64 	%fd433, %fd431, %fd432;
	sub.f64 	%fd434, %fd430, %fd433;
	ld.f64 	%fd435, [%rd376+24];
	ld.f64 	%fd436, [%rd378+24];
	mul.f64 	%fd437, %fd435, %fd436;
	sub.f64 	%fd583, %fd434, %fd437;
	add.s64 	%rd453, %rd453, 4;
$L__BB3_83:
	setp.eq.s64 	%p123, %rd116, 0;
	@%p123 bra 	$L__BB3_87;
	add.s64 	%rd379, %rd453, %rd108;
	shl.b64 	%rd380, %rd379, 3;
	add.s64 	%rd119, %rd156, %rd380;
	ld.f64 	%fd438, [%rd119];
	shl.b64 	%rd381, %rd453, 3;
	add.s64 	%rd120, %rd159, %rd381;
	ld.f64 	%fd439, [%rd120];
	mul.f64 	%fd440, %fd438, %fd439;
	sub.f64 	%fd583, %fd583, %fd440;
	setp.eq.s64 	%p124, %rd116, 1;
	@%p124 bra 	$L__BB3_87;
	ld.f64 	%fd441, [%rd119+8];
	ld.f64 	%fd442, [%rd120+8];
	mul.f64 	%fd443, %fd441, %fd442;
	sub.f64 	%fd583, %fd583, %fd443;
	setp.eq.s64 	%p125, %rd116, 2;
	@%p125 bra 	$L__BB3_87;
	ld.f64 	%fd444, [%rd119+16];
	ld.f64 	%fd445, [%rd120+16];
	mul.f64 	%fd446, %fd444, %fd445;
	sub.f64 	%fd583, %fd583, %fd446;
$L__BB3_87:
	mad.lo.s64 	%rd382, %rd450, %rd151, %rd450;
	shl.b64 	%rd383, %rd382, 3;
	add.s64 	%rd384, %rd156, %rd383;
	ld.f64 	%fd447, [%rd384];
	div.rn.f64 	%fd448, %fd583, %fd447;
	shl.b64 	%rd385, %rd450, 3;
	add.s64 	%rd386, %rd159, %rd385;
	st.f64 	[%rd386], %fd448;
	add.s64 	%rd450, %rd450, 1;
	setp.ne.s64 	%p126, %rd450, %rd151;
	add.s16 	%rs38, %rs38, 1;
	add.s16 	%rs37, %rs37, 1;
	@%p126 bra 	$L__BB3_73;
	add.s64 	%rd122, %rd158, 64;
	shl.b64 	%rd123, %rd4, 3;
	add.s64 	%rd124, %rd2, 64;
	mov.b64 	%rd455, 0;
	mov.b16 	%rs39, 0;
	mov.u16 	%rs40, %rs39;
	mov.u64 	%rd456, %rd151;
$L__BB3_89:
	mov.u64 	%rd126, %rd456;
	add.s64 	%rd456, %rd126, -1;
	shl.b64 	%rd388, %rd126, 3;
	add.s64 	%rd389, %rd159, %rd388;
	ld.f64 	%fd591, [%rd389+-8];
	setp.ge.s64 	%p127, %rd126, %rd151;
	@%p127 bra 	$L__BB3_103;
	add.s64 	%rd390, %rd455, -1;
	mul.lo.s64 	%rd128, %rd456, %rd4;
	setp.lt.u64 	%p128, %rd390, 15;
	mov.u64 	%rd461, %rd126;
	@%p128 bra 	$L__BB3_93;
	and.b64  	%rd459, %rd455, -16;
	mad.lo.s64 	%rd392, %rd123, %rd456, %rd388;
	add.s64 	%rd458, %rd122, %rd392;
	add.s64 	%rd457, %rd124, %rd388;
	mov.u64 	%rd461, %rd126;
$L__BB3_92:
	.pragma "nounroll";
	ld.f64 	%fd450, [%rd458+-64];
	ld.global.f64 	%fd451, [%rd457+-64];
	mul.f64 	%fd452, %fd450, %fd451;
	sub.f64 	%fd453, %fd591, %fd452;
	ld.f64 	%fd454, [%rd458+-56];
	ld.global.f64 	%fd455, [%rd457+-56];
	mul.f64 	%fd456, %fd454, %fd455;
	sub.f64 	%fd457, %fd453, %fd456;
	ld.f64 	%fd458, [%rd458+-48];
	ld.global.f64 	%fd459, [%rd457+-48];
	mul.f64 	%fd460, %fd458, %fd459;
	sub.f64 	%fd461, %fd457, %fd460;
	ld.f64 	%fd462, [%rd458+-40];
	ld.global.f64 	%fd463, [%rd457+-40];
	mul.f64 	%fd464, %fd462, %fd463;
	sub.f64 	%fd465, %fd461, %fd464;
	ld.f64 	%fd466, [%rd458+-32];
	ld.global.f64 	%fd467, [%rd457+-32];
	mul.f64 	%fd468, %fd466, %fd467;
	sub.f64 	%fd469, %fd465, %fd468;
	ld.f64 	%fd470, [%rd458+-24];
	ld.global.f64 	%fd471, [%rd457+-24];
	mul.f64 	%fd472, %fd470, %fd471;
	sub.f64 	%fd473, %fd469, %fd472;
	ld.f64 	%fd474, [%rd458+-16];
	ld.global.f64 	%fd475, [%rd457+-16];
	mul.f64 	%fd476, %fd474, %fd475;
	sub.f64 	%fd477, %fd473, %fd476;
	ld.f64 	%fd478, [%rd458+-8];
	ld.global.f64 	%fd479, [%rd457+-8];
	mul.f64 	%fd480, %fd478, %fd479;
	sub.f64 	%fd481, %fd477, %fd480;
	ld.f64 	%fd482, [%rd458];
	ld.global.f64 	%fd483, [%rd457];
	mul.f64 	%fd484, %fd482, %fd483;
	sub.f64 	%fd485, %fd481, %fd484;
	ld.f64 	%fd486, [%rd458+8];
	ld.global.f64 	%fd487, [%rd457+8];
	mul.f64 	%fd488, %fd486, %fd487;
	sub.f64 	%fd489, %fd485, %fd488;
	ld.f64 	%fd490, [%rd458+16];
	ld.global.f64 	%fd491, [%rd457+16];
	mul.f64 	%fd492, %fd490, %fd491;
	sub.f64 	%fd493, %fd489, %fd492;
	ld.f64 	%fd494, [%rd458+24];
	ld.global.f64 	%fd495, [%rd457+24];
	mul.f64 	%fd496, %fd494, %fd495;
	sub.f64 	%fd497, %fd493, %fd496;
	ld.f64 	%fd498, [%rd458+32];
	ld.global.f64 	%fd499, [%rd457+32];
	mul.f64 	%fd500, %fd498, %fd499;
	sub.f64 	%fd501, %fd497, %fd500;
	ld.f64 	%fd502, [%rd458+40];
	ld.global.f64 	%fd503, [%rd457+40];
	mul.f64 	%fd504, %fd502, %fd503;
	sub.f64 	%fd505, %fd501, %fd504;
	ld.f64 	%fd506, [%rd458+48];
	ld.global.f64 	%fd507, [%rd457+48];
	mul.f64 	%fd508, %fd506, %fd507;
	sub.f64 	%fd509, %fd505, %fd508;
	ld.f64 	%fd510, [%rd458+56];
	ld.global.f64 	%fd511, [%rd457+56];
	mul.f64 	%fd512, %fd510, %fd511;
	sub.f64 	%fd591, %fd509, %fd512;
	add.s64 	%rd461, %rd461, 16;
	add.s64 	%rd459, %rd459, -16;
	add.s64 	%rd458, %rd458, 128;
	add.s64 	%rd457, %rd457, 128;
	setp.ne.s64 	%p129, %rd459, 0;
	@%p129 bra 	$L__BB3_92;
$L__BB3_93:
	and.b64  	%rd393, %rd455, 15;
	setp.eq.s64 	%p130, %rd393, 0;
	@%p130 bra 	$L__BB3_103;
	cvt.u64.u16 	%rd394, %rs40;
	and.b64  	%rd141, %rd394, 15;
	add.s64 	%rd395, %rd141, -1;
	setp.lt.u64 	%p131, %rd395, 7;
	@%p131 bra 	$L__BB3_96;
	add.s64 	%rd396, %rd461, %rd128;
	shl.b64 	%rd397, %rd396, 3;
	add.s64 	%rd398, %rd158, %rd397;
	ld.f64 	%fd514, [%rd398];
	shl.b64 	%rd399, %rd461, 3;
	add.s64 	%rd400, %rd2, %rd399;
	ld.global.f64 	%fd515, [%rd400];
	mul.f64 	%fd516, %fd514, %fd515;
	sub.f64 	%fd517, %fd591, %fd516;
	ld.f64 	%fd518, [%rd398+8];
	ld.global.f64 	%fd519, [%rd400+8];
	mul.f64 	%fd520, %fd518, %fd519;
	sub.f64 	%fd521, %fd517, %fd520;
	ld.f64 	%fd522, [%rd398+16];
	ld.global.f64 	%fd523, [%rd400+16];
	mul.f64 	%fd524, %fd522, %fd523;
	sub.f64 	%fd525, %fd521, %fd524;
	ld.f64 	%fd526, [%rd398+24];
	ld.global.f64 	%fd527, [%rd400+24];
	mul.f64 	%fd528, %fd526, %fd527;
	sub.f64 	%fd529, %fd525, %fd528;
	ld.f64 	%fd530, [%rd398+32];
	ld.global.f64 	%fd531, [%rd400+32];
	mul.f64 	%fd532, %fd530, %fd531;
	sub.f64 	%fd533, %fd529, %fd532;
	ld.f64 	%fd534, [%rd398+40];
	ld.global.f64 	%fd535, [%rd400+40];
	mul.f64 	%fd536, %fd534, %fd535;
	sub.f64 	%fd537, %fd533, %fd536;
	ld.f64 	%fd538, [%rd398+48];
	ld.global.f64 	%fd539, [%rd400+48];
	mul.f64 	%fd540, %fd538, %fd539;
	sub.f64 	%fd541, %fd537, %fd540;
	ld.f64 	%fd542, [%rd398+56];
	ld.global.f64 	%fd543, [%rd400+56];
	mul.f64 	%fd544, %fd542, %fd543;
	sub.f64 	%fd591, %fd541, %fd544;
	add.s64 	%rd461, %rd461, 8;
$L__BB3_96:
	and.b64  	%rd401, %rd141, 7;
	setp.eq.s64 	%p132, %rd401, 0;
	@%p132 bra 	$L__BB3_103;
	cvt.u64.u16 	%rd402, %rs39;
	and.b64  	%rd403, %rd402, 7;
	and.b64  	%rd144, %rd402, 3;
	add.s64 	%rd404, %rd403, -1;
	setp.lt.u64 	%p133, %rd404, 3;
	@%p133 bra 	$L__BB3_99;
	add.s64 	%rd405, %rd461, %rd128;
	shl.b64 	%rd406, %rd405, 3;
	add.s64 	%rd407, %rd158, %rd406;
	ld.f64 	%fd546, [%rd407];
	shl.b64 	%rd408, %rd461, 3;
	add.s64 	%rd409, %rd2, %rd408;
	ld.global.f64 	%fd547, [%rd409];
	mul.f64 	%fd548, %fd546, %fd547;
	sub.f64 	%fd549, %fd591, %fd548;
	ld.f64 	%fd550, [%rd407+8];
	ld.global.f64 	%fd551, [%rd409+8];
	mul.f64 	%fd552, %fd550, %fd551;
	sub.f64 	%fd553, %fd549, %fd552;
	ld.f64 	%fd554, [%rd407+16];
	ld.global.f64 	%fd555, [%rd409+16];
	mul.f64 	%fd556, %fd554, %fd555;
	sub.f64 	%fd557, %fd553, %fd556;
	ld.f64 	%fd558, [%rd407+24];
	ld.global.f64 	%fd559, [%rd409+24];
	mul.f64 	%fd560, %fd558, %fd559;
	sub.f64 	%fd591, %fd557, %fd560;
	add.s64 	%rd461, %rd461, 4;
$L__BB3_99:
	setp.eq.s64 	%p134, %rd144, 0;
	@%p134 bra 	$L__BB3_103;
	add.s64 	%rd410, %rd461, %rd128;
	shl.b64 	%rd411, %rd410, 3;
	add.s64 	%rd147, %rd158, %rd411;
	ld.f64 	%fd561, [%rd147];
	shl.b64 	%rd412, %rd461, 3;
	add.s64 	%rd148, %rd2, %rd412;
	ld.global.f64 	%fd562, [%rd148];
	mul.f64 	%fd563, %fd561, %fd562;
	sub.f64 	%fd591, %fd591, %fd563;
	setp.eq.s64 	%p135, %rd144, 1;
	@%p135 bra 	$L__BB3_103;
	ld.f64 	%fd564, [%rd147+8];
	ld.global.f64 	%fd565, [%rd148+8];
	mul.f64 	%fd566, %fd564, %fd565;
	sub.f64 	%fd591, %fd591, %fd566;
	setp.eq.s64 	%p136, %rd144, 2;
	@%p136 bra 	$L__BB3_103;
	ld.f64 	%fd567, [%rd147+16];
	ld.global.f64 	%fd568, [%rd148+16];
	mul.f64 	%fd569, %fd567, %fd568;
	sub.f64 	%fd591, %fd591, %fd569;
$L__BB3_103:
	mad.lo.s64 	%rd413, %rd456, %rd4, %rd126;
	shl.b64 	%rd414, %rd413, 3;
	add.s64 	%rd415, %rd158, %rd414;
	ld.f64 	%fd570, [%rd415+-8];
	div.rn.f64 	%fd571, %fd591, %fd570;
	add.s64 	%rd417, %rd2, %rd388;
	st.global.f64 	[%rd417+-8], %fd571;
	setp.gt.u64 	%p137, %rd126, 1;
	add.s64 	%rd455, %rd455, 1;
	add.s16 	%rs40, %rs40, 1;
	add.s16 	%rs39, %rs39, 1;
	@%p137 bra 	$L__BB3_89;
$L__BB3_104:
	{ // callseq 21, 0
	.param .b64 param0;
	st.param.b64 	[param0], %rd156;
	call.uni 
	free, 
	(
	param0
	);
	} // callseq 21
	{ // callseq 22, 0
	.param .b64 param0;
	st.param.b64 	[param0], %rd158;
	call.uni 
	free, 
	(
	param0
	);
	} // callseq 22
	{ // callseq 23, 0
	.param .b64 param0;
	st.param.b64 	[param0], %rd159;
	call.uni 
	free, 
	(
	param0
	);
	} // callseq 23
	ret;
$L__BB3_105:
	setp.eq.s64 	%p109, %rd10, 0;
	@%p109 bra 	$L__BB3_113;
	add.s64 	%rd332, %rd10, -1;
	setp.lt.u64 	%p110, %rd332, 3;
	@%p110 bra 	$L__BB3_108;
	add.s64 	%rd333, %rd446, %rd36;
	shl.b64 	%rd334, %rd333, 3;
	add.s64 	%rd335, %rd158, %rd334;
	ld.f64 	%fd298, [%rd335];
	mul.f64 	%fd299, %fd22, %fd298;
	add.s64 	%rd336, %rd446, %rd104;
	shl.b64 	%rd337, %rd336, 3;
	add.s64 	%rd338, %rd158, %rd337;
	ld.f64 	%fd300, [%rd338];
	sub.f64 	%fd301, %fd300, %fd299;
	st.f64 	[%rd338], %fd301;
	ld.f64 	%fd302, [%rd335+8];
	mul.f64 	%fd303, %fd22, %fd302;
	ld.f64 	%fd304, [%rd338+8];
	sub.f64 	%fd305, %fd304, %fd303;
	st.f64 	[%rd338+8], %fd305;
	ld.f64 	%fd306, [%rd335+16];
	mul.f64 	%fd307, %fd22, %fd306;
	ld.f64 	%fd308, [%rd338+16];
	sub.f64 	%fd309, %fd308, %fd307;
	st.f64 	[%rd338+16], %fd309;
	ld.f64 	%fd310, [%rd335+24];
	mul.f64 	%fd311, %fd22, %fd310;
	ld.f64 	%fd312, [%rd338+24];
	sub.f64 	%fd313, %fd312, %fd311;
	st.f64 	[%rd338+24], %fd313;
	add.s64 	%rd446, %rd446, 4;
$L__BB3_108:
	setp.eq.s64 	%p111, %rd13, 0;
	@%p111 bra 	$L__BB3_113;
	setp.eq.s64 	%p112, %rd13, 1;
	@%p112 bra 	$L__BB3_111;
	add.s64 	%rd339, %rd446, %rd36;
	shl.b64 	%rd340, %rd339, 3;
	add.s64 	%rd341, %rd158, %rd340;
	ld.f64 	%fd314, [%rd341];
	mul.f64 	%fd315, %fd22, %fd314;
	add.s64 	%rd342, %rd446, %rd104;
	shl.b64 	%rd343, %rd342, 3;
	add.s64 	%rd344, %rd158, %rd343;
	ld.f64 	%fd316, [%rd344];
	sub.f64 	%fd317, %fd316, %fd315;
	st.f64 	[%rd344], %fd317;
	ld.f64 	%fd318, [%rd341+8];
	mul.f64 	%fd319, %fd22, %fd318;
	ld.f64 	%fd320, [%rd344+8];
	sub.f64 	%fd321, %fd320, %fd319;
	st.f64 	[%rd344+8], %fd321;
	add.s64 	%rd446, %rd446, 2;
$L__BB3_111:
	setp.eq.s64 	%p113, %rd18, 0;
	@%p113 bra 	$L__BB3_113;
	add.s64 	%rd345, %rd446, %rd36;
	shl.b64 	%rd346, %rd345, 3;
	add.s64 	%rd347, %rd158, %rd346;
	ld.f64 	%fd322, [%rd347];
	mul.f64 	%fd323, %fd22, %fd322;
	add.s64 	%rd348, %rd446, %rd104;
	shl.b64 	%rd349, %rd348, 3;
	add.s64 	%rd350, %rd158, %rd349;
	ld.f64 	%fd324, [%rd350];
	sub.f64 	%fd325, %fd324, %fd323;
	st.f64 	[%rd350], %fd325;
$L__BB3_113:
	add.s64 	%rd448, %rd448, 1;
	setp.ge.s64 	%p114, %rd448, %rd151;
	@%p114 bra 	$L__BB3_71;
$L__BB3_114:
	setp.lt.u64 	%p107, %rd7, 7;
	mul.lo.s64 	%rd104, %rd448, %rd4;
	add.s64 	%rd319, %rd104, %rd423;
	shl.b64 	%rd320, %rd319, 3;
	add.s64 	%rd321, %rd158, %rd320;
	ld.f64 	%fd22, [%rd321];
	mad.lo.s64 	%rd322, %rd448, %rd151, %rd423;
	shl.b64 	%rd323, %rd322, 3;
	add.s64 	%rd324, %rd156, %rd323;
	st.f64 	[%rd324], %fd22;
	mov.b64 	%rd446, 0;
	@%p107 bra 	$L__BB3_105;
	mov.b64 	%rd449, 0;
$L__BB3_116:
	.pragma "nounroll";
	add.s64 	%rd326, %rd449, %rd36;
	shl.b64 	%rd327, %rd326, 3;
	add.s64 	%rd328, %rd158, %rd327;
	ld.f64 	%fd266, [%rd328];
	mul.f64 	%fd267, %fd22, %fd266;
	add.s64 	%rd329, %rd449, %rd104;
	shl.b64 	%rd330, %rd329, 3;
	add.s64 	%rd331, %rd158, %rd330;
	ld.f64 	%fd268, [%rd331];
	sub.f64 	%fd269, %fd268, %fd267;
	st.f64 	[%rd331], %fd269;
	ld.f64 	%fd270, [%rd328+8];
	mul.f64 	%fd271, %fd22, %fd270;
	ld.f64 	%fd272, [%rd331+8];
	sub.f64 	%fd273, %fd272, %fd271;
	st.f64 	[%rd331+8], %fd273;
	ld.f64 	%fd274, [%rd328+16];
	mul.f64 	%fd275, %fd22, %fd274;
	ld.f64 	%fd276, [%rd331+16];
	sub.f64 	%fd277, %fd276, %fd275;
	st.f64 	[%rd331+16], %fd277;
	ld.f64 	%fd278, [%rd328+24];
	mul.f64 	%fd279, %fd22, %fd278;
	ld.f64 	%fd280, [%rd331+24];
	sub.f64 	%fd281, %fd280, %fd279;
	st.f64 	[%rd331+24], %fd281;
	ld.f64 	%fd282, [%rd328+32];
	mul.f64 	%fd283, %fd22, %fd282;
	ld.f64 	%fd284, [%rd331+32];
	sub.f64 	%fd285, %fd284, %fd283;
	st.f64 	[%rd331+32], %fd285;
	ld.f64 	%fd286, [%rd328+40];
	mul.f64 	%fd287, %fd22, %fd286;
	ld.f64 	%fd288, [%rd331+40];
	sub.f64 	%fd289, %fd288, %fd287;
	st.f64 	[%rd331+40], %fd289;
	ld.f64 	%fd290, [%rd328+48];
	mul.f64 	%fd291, %fd22, %fd290;
	ld.f64 	%fd292, [%rd331+48];
	sub.f64 	%fd293, %fd292, %fd291;
	st.f64 	[%rd331+48], %fd293;
	ld.f64 	%fd294, [%rd328+56];
	mul.f64 	%fd295, %fd22, %fd294;
	ld.f64 	%fd296, [%rd331+56];
	sub.f64 	%fd297, %fd296, %fd295;
	st.f64 	[%rd331+56], %fd297;
	add.s64 	%rd449, %rd449, 8;
	setp.eq.s64 	%p108, %rd449, %rd19;
	mov.u64 	%rd446, %rd19;
	@%p108 bra 	$L__BB3_105;
	bra.uni 	$L__BB3_116;

}
	// .globl	_Z6jacobiPdS_S_l
.visible .entry _Z6jacobiPdS_S_l(
	.param .u64 .ptr .align 1 _Z6jacobiPdS_S_l_param_0,
	.param .u64 .ptr .align 1 _Z6jacobiPdS_S_l_param_1,
	.param .u64 .ptr .align 1 _Z6jacobiPdS_S_l_param_2,
	.param .u64 _Z6jacobiPdS_S_l_param_3
)
{
	.reg .pred 	%p<40>;
	.reg .b32 	%r<5>;
	.reg .b64 	%rd<144>;
	.reg .b64 	%fd<143>;

	ld.param.u64 	%rd56, [_Z6jacobiPdS_S_l_param_0];
	ld.param.u64 	%rd54, [_Z6jacobiPdS_S_l_param_1];
	ld.param.u64 	%rd57, [_Z6jacobiPdS_S_l_param_2];
	ld.param.u64 	%rd55, [_Z6jacobiPdS_S_l_param_3];
	cvta.to.global.u64 	%rd1, %rd56;
	cvta.to.global.u64 	%rd2, %rd57;
	add.s64 	%rd3, %rd55, 1;
	shl.b64 	%rd58, %rd55, 3;
	mad.lo.s64 	%rd59, %rd58, %rd55, %rd58;
	{ // callseq 24, 0
	.param .b64 param0;
	st.param.b64 	[param0], %rd59;
	.param .b64 retval0;
	call.uni (retval0), 
	malloc, 
	(
	param0
	);
	ld.param.b64 	%rd60, [retval0];
	} // callseq 24
	{ // callseq 25, 0
	.param .b64 param0;
	st.param.b64 	[param0], %rd58;
	.param .b64 retval0;
	call.uni (retval0), 
	malloc, 
	(
	param0
	);
	ld.param.b64 	%rd61, [retval0];
	} // callseq 25
	setp.lt.s64 	%p1, %rd55, 1;
	@%p1 bra 	$L__BB4_16;
	and.b64  	%rd6, %rd55, 15;
	add.s64 	%rd7, %rd6, -1;
	and.b64  	%rd8, %rd55, 7;
	add.s64 	%rd9, %rd8, -1;
	and.b64  	%rd10, %rd55, 9223372036854775792;
	and.b64  	%rd11, %rd55, 3;
	cvta.to.global.u64 	%rd12, %rd54;
	mov.b64 	%rd131, 0;
$L__BB4_2:
	setp.lt.u64 	%p2, %rd55, 16;
	mul.lo.s64 	%rd14, %rd131, %rd55;
	mov.b64 	%rd142, 0;
	@%p2 bra 	$L__BB4_5;
	mov.b64 	%rd140, 0;
$L__BB4_4:
	.pragma "nounroll";
	add.s64 	%rd65, %rd140, %rd14;
	shl.b64 	%rd66, %rd65, 3;
	add.s64 	%rd67, %rd1, %rd66;
	ld.global.f64 	%fd43, [%rd67];
	add.s64 	%rd68, %rd65, %rd131;
	shl.b64 	%rd69, %rd68, 3;
	add.s64 	%rd70, %rd60, %rd69;
	st.f64 	[%rd70], %fd43;
	ld.global.f64 	%fd44, [%rd67+8];
	st.f64 	[%rd70+8], %fd44;
	ld.global.f64 	%fd45, [%rd67+16];
	st.f64 	[%rd70+16], %fd45;
	ld.global.f64 	%fd46, [%rd67+24];
	st.f64 	[%rd70+24], %fd46;
	ld.global.f64 	%fd47, [%rd67+32];
	st.f64 	[%rd70+32], %fd47;
	ld.global.f64 	%fd48, [%rd67+40];
	st.f64 	[%rd70+40], %fd48;
	ld.global.f64 	%fd49, [%rd67+48];
	st.f64 	[%rd70+48], %fd49;
	ld.global.f64 	%fd50, [%rd67+56];
	st.f64 	[%rd70+56], %fd50;
	ld.global.f64 	%fd51, [%rd67+64];
	st.f64 	[%rd70+64], %fd51;
	ld.global.f64 	%fd52, [%rd67+72];
	st.f64 	[%rd70+72], %fd52;
	ld.global.f64 	%fd53, [%rd67+80];
	st.f64 	[%rd70+80], %fd53;
	ld.global.f64 	%fd54, [%rd67+88];
	st.f64 	[%rd70+88], %fd54;
	ld.global.f64 	%fd55, [%rd67+96];
	st.f64 	[%rd70+96], %fd55;
	ld.global.f64 	%fd56, [%rd67+104];
	st.f64 	[%rd70+104], %fd56;
	ld.global.f64 	%fd57, [%rd67+112];
	st.f64 	[%rd70+112], %fd57;
	ld.global.f64 	%fd58, [%rd67+120];
	st.f64 	[%rd70+120], %fd58;
	add.s64 	%rd140, %rd140, 16;
	setp.ne.s64 	%p3, %rd140, %rd10;
	mov.u64 	%rd142, %rd10;
	@%p3 bra 	$L__BB4_4;
$L__BB4_5:
	setp.eq.s64 	%p4, %rd6, 0;
	@%p4 bra 	$L__BB4_15;
	setp.lt.u64 	%p5, %rd7, 7;
	@%p5 bra 	$L__BB4_8;
	add.s64 	%rd71, %rd142, %rd14;
	shl.b64 	%rd72, %rd71, 3;
	add.s64 	%rd73, %rd1, %rd72;
	ld.global.f64 	%fd59, [%rd73];
	add.s64 	%rd74, %rd71, %rd131;
	shl.b64 	%rd75, %rd74, 3;
	add.s64 	%rd76, %rd60, %rd75;
	st.f64 	[%rd76], %fd59;
	ld.global.f64 	%fd60, [%rd73+8];
	st.f64 	[%rd76+8], %fd60;
	ld.global.f64 	%fd61, [%rd73+16];
	st.f64 	[%rd76+16], %fd61;
	ld.global.f64 	%fd62, [%rd73+24];
	st.f64 	[%rd76+24], %fd62;
	ld.global.f64 	%fd63, [%rd73+32];
	st.f64 	[%rd76+32], %fd63;
	ld.global.f64 	%fd64, [%rd73+40];
	st.f64 	[%rd76+40], %fd64;
	ld.global.f64 	%fd65, [%rd73+48];
	st.f64 	[%rd76+48], %fd65;
	ld.global.f64 	%fd66, [%rd73+56];
	st.f64 	[%rd76+56], %fd66;
	add.s64 	%rd142, %rd142, 8;
$L__BB4_8:
	setp.eq.s64 	%p6, %rd8, 0;
	@%p6 bra 	$L__BB4_15;
	setp.lt.u64 	%p7, %rd9, 3;
	@%p7 bra 	$L__BB4_11;
	add.s64 	%rd77, %rd142, %rd14;
	shl.b64 	%rd78, %rd77, 3;
	add.s64 	%rd79, %rd1, %rd78;
	ld.global.f64 	%fd67, [%rd79];
	add.s64 	%rd80, %rd77, %rd131;
	shl.b64 	%rd81, %rd80, 3;
	add.s64 	%rd82, %rd60, %rd81;
	st.f64 	[%rd82], %fd67;
	ld.global.f64 	%fd68, [%rd79+8];
	st.f64 	[%rd82+8], %fd68;
	ld.global.f64 	%fd69, [%rd79+16];
	st.f64 	[%rd82+16], %fd69;
	ld.global.f64 	%fd70, [%rd79+24];
	st.f64 	[%rd82+24], %fd70;
	add.s64 	%rd142, %rd142, 4;
$L__BB4_11:
	setp.eq.s64 	%p8, %rd11, 0;
	@%p8 bra 	$L__BB4_15;
	setp.eq.s64 	%p9, %rd11, 1;
	add.s64 	%rd83, %rd142, %rd14;
	shl.b64 	%rd84, %rd83, 3;
	add.s64 	%rd51, %rd1, %rd84;
	ld.global.f64 	%fd71, [%rd51];
	add.s64 	%rd85, %rd83, %rd131;
	shl.b64 	%rd86, %rd85, 3;
	add.s64 	%rd52, %rd60, %rd86;
	st.f64 	[%rd52], %fd71;
	@%p9 bra 	$L__BB4_15;
	setp.eq.s64 	%p10, %rd11, 2;
	ld.global.f64 	%fd72, [%rd51+8];
	st.f64 	[%rd52+8], %fd72;
	@%p10 bra 	$L__BB4_15;
	ld.global.f64 	%fd73, [%rd51+16];
	st.f64 	[%rd52+16], %fd73;
$L__BB4_15:
	shl.b64 	%rd87, %rd131, 3;
	add.s64 	%rd88, %rd12, %rd87;
	ld.global.f64 	%fd74, [%rd88];
	add.s64 	%rd89, %rd14, %rd131;
	add.s64 	%rd90, %rd89, %rd55;
	shl.b64 	%rd91, %rd90, 3;
	add.s64 	%rd92, %rd60, %rd91;
	st.f64 	[%rd92], %fd74;
	add.s64 	%rd93, %rd2, %rd87;
	mov.b64 	%rd94, 0;
	st.global.u64 	[%rd93], %rd94;
	add.s64 	%rd95, %rd61, %rd87;
	st.u64 	[%rd95], %rd94;
	add.s64 	%rd131, %rd131, 1;
	setp.eq.s64 	%p11, %rd131, %rd55;
	@%p11 bra 	$L__BB4_16;
	bra.uni 	$L__BB4_2;
$L__BB4_16:
	setp.lt.s64 	%p12, %rd55, 1;
	@%p12 bra 	$L__BB4_63;
	and.b64  	%rd15, %rd55, 7;
	add.s64 	%rd16, %rd15, -1;
	and.b64  	%rd17, %rd55, 3;
	and.b64  	%rd18, %rd55, 9223372036854775800;
	and.b64  	%rd19, %rd55, 1;
	add.s64 	%rd20, %rd60, 32;
	cvt.rn.f64.s64 	%fd1, %rd55;
	mov.b32 	%r4, 0;
$L__BB4_18:
	mov.b64 	%rd132, 0;
	mov.f64 	%fd142, 0d0000000000000000;
$L__BB4_19:
	setp.lt.u64 	%p13, %rd55, 8;
	mul.lo.s64 	%rd22, %rd132, %rd3;
	mov.b64 	%rd138, 0;
	mov.f64 	%fd121, 0d0000000000000000;
	@%p13 bra 	$L__BB4_38;
	add.s64 	%rd134, %rd2, 32;
	mul.lo.s64 	%rd99, %rd3, %rd132;
	shl.b64 	%rd100, %rd99, 3;
	add.s64 	%rd133, %rd20, %rd100;
	mov.b64 	%rd136, 0;
	mov.f64 	%fd121, 0d0000000000000000;
	mov.u64 	%rd135, %rd132;
$L__BB4_21:
	.pragma "nounroll";
	setp.eq.s64 	%p14, %rd135, 0;
	@%p14 bra 	$L__BB4_23;
	ld.global.f64 	%fd79, [%rd134+-32];
	ld.f64 	%fd80, [%rd133+-32];
	fma.rn.f64 	%fd121, %fd79, %fd80, %fd121;
$L__BB4_23:
	add.s64 	%rd101, %rd136, 1;
	setp.eq.s64 	%p15, %rd101, %rd132;
	@%p15 bra 	$L__BB4_25;
	ld.global.f64 	%fd81, [%rd134+-24];
	ld.f64 	%fd82, [%rd133+-24];
	fma.rn.f64 	%fd121, %fd81, %fd82, %fd121;
$L__BB4_25:
	add.s64 	%rd102, %rd136, 2;
	setp.eq.s64 	%p16, %rd102, %rd132;
	@%p16 bra 	$L__BB4_27;
	ld.global.f64 	%fd83, [%rd134+-16];
	ld.f64 	%fd84, [%rd133+-16];
	fma.rn.f64 	%fd121, %fd83, %fd84, %fd121;
$L__BB4_27:
	add.s64 	%rd103, %rd136, 3;
	setp.eq.s64 	%p17, %rd103, %rd132;
	@%p17 bra 	$L__BB4_29;
	ld.global.f64 	%fd85, [%rd134+-8];
	ld.f64 	%fd86, [%rd133+-8];
	fma.rn.f64 	%fd121, %fd85, %fd86, %fd121;
$L__BB4_29:
	add.s64 	%rd104, %rd136, 4;
	setp.eq.s64 	%p18, %rd104, %rd132;
	@%p18 bra 	$L__BB4_31;
	ld.global.f64 	%fd87, [%rd134];
	ld.f64 	%fd88, [%rd133];
	fma.rn.f64 	%fd121, %fd87, %fd88, %fd121;
$L__BB4_31:
	add.s64 	%rd105, %rd136, 5;
	setp.eq.s64 	%p19, %rd105, %rd132;
	@%p19 bra 	$L__BB4_33;
	ld.global.f64 	%fd89, [%rd134+8];
	ld.f64 	%fd90, [%rd133+8];
	fma.rn.f64 	%fd121, %fd89, %fd90, %fd121;
$L__BB4_33:
	add.s64 	%rd106, %rd136, 6;
	setp.eq.s64 	%p20, %rd106, %rd132;
	@%p20 bra 	$L__BB4_35;
	ld.global.f64 	%fd91, [%rd134+16];
	ld.f64 	%fd92, [%rd133+16];
	fma.rn.f64 	%fd121, %fd91, %fd92, %fd121;
$L__BB4_35:
	add.s64 	%rd107, %rd136, 7;
	setp.eq.s64 	%p21, %rd107, %rd132;
	@%p21 bra 	$L__BB4_37;
	ld.global.f64 	%fd93, [%rd134+24];
	ld.f64 	%fd94, [%rd133+24];
	fma.rn.f64 	%fd121, %fd93, %fd94, %fd121;
$L__BB4_37:
	add.s64 	%rd136, %rd136, 8;
	add.s64 	%rd135, %rd135, -8;
	add.s64 	%rd134, %rd134, 64;
	add.s64 	%rd133, %rd133, 64;
	setp.ne.s64 	%p22, %rd136, %rd18;
	mov.u64 	%rd138, %rd18;
	@%p22 bra 	$L__BB4_21;
$L__BB4_38:
	setp.eq.s64 	%p23, %rd15, 0;
	@%p23 bra 	$L__BB4_59;
	setp.lt.u64 	%p24, %rd16, 3;
	@%p24 bra 	$L__BB4_49;
	setp.eq.s64 	%p25, %rd138, %rd132;
	shl.b64 	%rd108, %rd138, 3;
	add.s64 	%rd34, %rd2, %rd108;
	add.s64 	%rd109, %rd138, %rd22;
	shl.b64 	%rd110, %rd109, 3;
	add.s64 	%rd35, %rd60, %rd110;
	@%p25 bra 	$L__BB4_42;
	ld.global.f64 	%fd96, [%rd34];
	ld.f64 	%fd97, [%rd35];
	fma.rn.f64 	%fd121, %fd96, %fd97, %fd121;
$L__BB4_42:
	add.s64 	%rd111, %rd138, 1;
	setp.eq.s64 	%p26, %rd111, %rd132;
	@%p26 bra 	$L__BB4_44;
	ld.global.f64 	%fd98, [%rd34+8];
	ld.f64 	%fd99, [%rd35+8];
	fma.rn.f64 	%fd121, %fd98, %fd99, %fd121;
$L__BB4_44:
	add.s64 	%rd112, %rd138, 2;
	setp.eq.s64 	%p27, %rd112, %rd132;
	@%p27 bra 	$L__BB4_46;
	ld.global.f64 	%fd100, [%rd34+16];
	ld.f64 	%fd101, [%rd35+16];
	fma.rn.f64 	%fd121, %fd100, %fd101, %fd121;
$L__BB4_46:
	add.s64 	%rd113, %rd138, 3;
	setp.eq.s64 	%p28, %rd113, %rd132;
	@%p28 bra 	$L__BB4_48;
	ld.global.f64 	%fd102, [%rd34+24];
	ld.f64 	%fd103, [%rd35+24];
	fma.rn.f64 	%fd121, %fd102, %fd103, %fd121;
$L__BB4_48:
	add.s64 	%rd138, %rd138, 4;
$L__BB4_49:
	setp.eq.s64 	%p29, %rd17, 0;
	@%p29 bra 	$L__BB4_59;
	setp.eq.s64 	%p30, %rd17, 1;
	@%p30 bra 	$L__BB4_56;
	setp.eq.s64 	%p31, %rd138, %rd132;
	shl.b64 	%rd114, %rd138, 3;
	add.s64 	%rd38, %rd2, %rd114;
	add.s64 	%rd115, %rd138, %rd22;
	shl.b64 	%rd116, %rd115, 3;
	add.s64 	%rd39, %rd60, %rd116;
	@%p31 bra 	$L__BB4_53;
	ld.global.f64 	%fd105, [%rd38];
	ld.f64 	%fd106, [%rd39];
	fma.rn.f64 	%fd121, %fd105, %fd106, %fd121;
$L__BB4_53:
	add.s64 	%rd117, %rd138, 1;
	setp.eq.s64 	%p32, %rd117, %rd132;
	@%p32 bra 	$L__BB4_55;
	ld.global.f64 	%fd107, [%rd38+8];
	ld.f64 	%fd108, [%rd39+8];
	fma.rn.f64 	%fd121, %fd107, %fd108, %fd121;
$L__BB4_55:
	add.s64 	%rd138, %rd138, 2;
$L__BB4_56:
	setp.eq.s64 	%p33, %rd19, 0;
	@%p33 bra 	$L__BB4_59;
	setp.eq.s64 	%p34, %rd138, %rd132;
	@%p34 bra 	$L__BB4_59;
	shl.b64 	%rd118, %rd138, 3;
	add.s64 	%rd119, %rd2, %rd118;
	ld.global.f64 	%fd109, [%rd119];
	add.s64 	%rd120, %rd138, %rd22;
	shl.b64 	%rd121, %rd120, 3;
	add.s64 	%rd122, %rd60, %rd121;
	ld.f64 	%fd110, [%rd122];
	fma.rn.f64 	%fd121, %fd109, %fd110, %fd121;
$L__BB4_59:
	add.s64 	%rd123, %rd22, %rd55;
	shl.b64 	%rd124, %rd123, 3;
	add.s64 	%rd125, %rd60, %rd124;
	ld.f64 	%fd111, [%rd125];
	sub.f64 	%fd112, %fd111, %fd121;
	add.s64 	%rd126, %rd22, %rd132;
	shl.b64 	%rd127, %rd126, 3;
	add.s64 	%rd128, %rd60, %rd127;
	ld.f64 	%fd113, [%rd128];
	div.rn.f64 	%fd40, %fd112, %fd113;
	shl.b64 	%rd129, %rd132, 3;
	add.s64 	%rd130, %rd2, %rd129;
	st.global.f64 	[%rd130], %fd40;
	setp.eq.f64 	%p35, %fd40, 0d0000000000000000;
	add.s64 	%rd42, %rd61, %rd129;
	@%p35 bra 	$L__BB4_61;
	ld.f64 	%fd114, [%rd42];
	sub.f64 	%fd115, %fd40, %fd114;
	div.rn.f64 	%fd116, %fd115, %fd40;
	abs.f64 	%fd117, %fd116;
	add.f64 	%fd142, %fd142, %fd117;
$L__BB4_61:
	st.f64 	[%rd42], %fd40;
	add.s64 	%rd132, %rd132, 1;
	setp.ne.s64 	%p36, %rd132, %rd55;
	@%p36 bra 	$L__BB4_19;
	div.rn.f64 	%fd118, %fd142, %fd1;
	setp.gt.f64 	%p37, %fd118, 0d3F1A36E2EB1C432D;
	setp.lt.u32 	%p38, %r4, 99;
	and.pred  	%p39, %p37, %p38;
	add.s32 	%r4, %r4, 1;
	@%p39 bra 	$L__BB4_18;
$L__BB4_63:
	{ // callseq 26, 0
	.param .b64 param0;
	st.param.b64 	[param0], %rd60;
	call.uni 
	free, 
	(
	param0
	);
	} // callseq 26
	{ // callseq 27, 0
	.param .b64 param0;
	st.param.b64 	[param0], %rd61;
	call.uni 
	free, 
	(
	param0
	);
	} // callseq 27
	ret;

}


// ===== COMPILED SASS (sm_100) =====

	.target	sm_100

	.elftype	@"ET_EXEC"


//--------------------- .note.nv.tkinfo           --------------------------
	.section	.note.nv.tkinfo,"",@"SHT_NOTE"
	.sectionflags	@"SHF_NOTE_NV_TKINFO"
	.tkinfo
        /*0018*/ 	.word	0x00000002
        /*0030*/ 	.string	""
        /*0030*/ 	.string	"ptxas"
        /*0030*/ 	.string	"Cuda compilation tools, release 13.0, V13.0.88"
        /*0030*/ 	.string	"Build cuda_13.0.r13.0/compiler.36424714_0"
        /*0030*/ 	.string	"-arch sm_100 -m 64 "



//--------------------- .note.nv.cuinfo           --------------------------
	.section	.note.nv.cuinfo,"",@"SHT_NOTE"
	.sectionflags	@"SHF_NOTE_NV_CUINFO"
        /*0018*/ 	.short	0x0002
        /*001a*/ 	.short	0x0064
        /*001c*/ 	.short	0x0082
	.zero		2


//--------------------- .nv.info                  --------------------------
	.section	.nv.info,"",@"SHT_CUDA_INFO"
	.align	4


	//----- nvinfo : EIATTR_REGCOUNT
	.align		4
        /*0000*/ 	.byte	0x04, 0x2f
        /*0002*/ 	.short	(.L_1 - .L_0)
	.align		4
.L_0:
        /*0004*/ 	.word	index@(_Z11gaussjordanPdS_S_l)
        /*0008*/ 	.word	0x00000040


	//----- nvinfo : EIATTR_FRAME_SIZE
	.align		4
.L_1:
        /*000c*/ 	.byte	0x04, 0x11
        /*000e*/ 	.short	(.L_3 - .L_2)
	.align		4
.L_2:
        /*0010*/ 	.word	index@($__internal_4_$__cuda_sm20_div_rn_f64_full)
        /*0014*/ 	.word	0x00000000


	//----- nvinfo : EIATTR_FRAME_SIZE
	.align		4
.L_3:
        /*0018*/ 	.byte	0x04, 0x11
        /*001a*/ 	.short	(.L_5 - .L_4)
	.align		4
.L_4:
        /*001c*/ 	.word	index@(_Z11gaussjordanPdS_S_l)
        /*0020*/ 	.word	0x00000000


	//----- nvinfo : EIATTR_REGCOUNT
	.align		4
.L_5:
        /*0024*/ 	.byte	0x04, 0x2f
        /*0026*/ 	.short	(.L_7 - .L_6)
	.align		4
.L_6:
        /*0028*/ 	.word	index@(_Z10gaussnaivePdS_S_l)
        /*002c*/ 	.word	0x00000034


	//----- nvinfo : EIATTR_FRAME_SIZE
	.align		4
.L_7:
        /*0030*/ 	.byte	0x04, 0x11
        /*0032*/ 	.short	(.L_9 - .L_8)
	.align		4
.L_8:
        /*0034*/ 	.word	index@($__internal_3_$__cuda_sm20_div_rn_f64_full)
        /*0038*/ 	.word	0x00000000


	//----- nvinfo : EIATTR_FRAME_SIZE
	.align		4
.L_9:
        /*003c*/ 	.byte	0x04, 0x11
        /*003e*/ 	.short	(.L_11 - .L_10)
	.align		4
.L_10:
        /*0040*/ 	.word	index@(_Z10gaussnaivePdS_S_l)
        /*0044*/ 	.word	0x00000000


	//----- nvinfo : EIATTR_REGCOUNT
	.align		4
.L_11:
        /*0048*/ 	.byte	0x04, 0x2f
        /*004a*/ 	.short	(.L_13 - .L_12)
	.align		4
.L_12:
        /*004c*/ 	.word	index@(_Z9doolittlePdS_S_l)
        /*0050*/ 	.word	0x0000003c


	//----- nvinfo : EIATTR_FRAME_SIZE
	.align		4
.L_13:
        /*0054*/ 	.byte	0x04, 0x11
        /*0056*/ 	.short	(.L_15 - .L_14)
	.align		4
.L_14:
        /*0058*/ 	.word	index@($__internal_2_$__cuda_sm20_div_rn_f64_full)
        /*005c*/ 	.word	0x00000000


	//----- nvinfo : EIATTR_FRAME_SIZE
	.align		4
.L_15:
        /*0060*/ 	.byte	0x04, 0x11
        /*0062*/ 	.short	(.L_17 - .L_16)
	.align		4
.L_16:
        /*0064*/ 	.word	index@(_Z9doolittlePdS_S_l)
        /*0068*/ 	.word	0x00000000


	//----- nvinfo : EIATTR_REGCOUNT
	.align		4
.L_17:
        /*006c*/ 	.byte	0x04, 0x2f
        /*006e*/ 	.short	(.L_19 - .L_18)
	.align		4
.L_18:
        /*0070*/ 	.word	index@(_Z5croutPdS_S_l)
        /*0074*/ 	.word	0x00000040


	//----- nvinfo : EIATTR_FRAME_SIZE
	.align		4
.L_19:
        /*0078*/ 	.byte	0x04, 0x11
        /*007a*/ 	.short	(.L_21 - .L_20)
	.align		4
.L_20:
        /*007c*/ 	.word	index@($__internal_1_$__cuda_sm20_div_rn_f64_full)
        /*0080*/ 	.word	0x00000000


	//----- nvinfo : EIATTR_FRAME_SIZE
	.align		4
.L_21:
        /*0084*/ 	.byte	0x04, 0x11
        /*0086*/ 	.short	(.L_23 - .L_22)
	.align		4
.L_22:
        /*0088*/ 	.word	index@(_Z5croutPdS_S_l)
        /*008c*/ 	.word	0x00000000


	//----- nvinfo : EIATTR_REGCOUNT
	.align		4
.L_23:
        /*0090*/ 	.byte	0x04, 0x2f
        /*0092*/ 	.short	(.L_25 - .L_24)
	.align		4
.L_24:
        /*0094*/ 	.word	index@(_Z6jacobiPdS_S_l)
        /*0098*/ 	.word	0x0000002d


	//----- nvinfo : EIATTR_FRAME_SIZE
	.align		4
.L_25:
        /*009c*/ 	.byte	0x04, 0x11
        /*009e*/ 	.short	(.L_27 - .L_26)
	.align		4
.L_26:
        /*00a0*/ 	.word	index@($__internal_0_$__cuda_sm20_div_rn_f64_full)
        /*00a4*/ 	.word	0x00000000


	//----- nvinfo : EIATTR_FRAME_SIZE
	.align		4
.L_27:
        /*00a8*/ 	.byte	0x04, 0x11
        /*00aa*/ 	.short	(.L_29 - .L_28)
	.align		4
.L_28:
        /*00ac*/ 	.word	index@(_Z6jacobiPdS_S_l)
        /*00b0*/ 	.word	0x00000000


	//----- nvinfo : EIATTR_MIN_STACK_SIZE
	.align		4
.L_29:
        /*00b4*/ 	.byte	0x04, 0x12
        /*00b6*/ 	.short	(.L_31 - .L_30)
	.align		4
.L_30:
        /*00b8*/ 	.word	index@(_Z6jacobiPdS_S_l)
        /*00bc*/ 	.word	0x00000000


	//----- nvinfo : EIATTR_MIN_STACK_SIZE
	.align		4
.L_31:
        /*00c0*/ 	.byte	0x04, 0x12
        /*00c2*/ 	.short	(.L_33 - .L_32)
	.align		4
.L_32:
        /*00c4*/ 	.word	index@(_Z5croutPdS_S_l)
        /*00c8*/ 	.word	0x00000000


	//----- nvinfo : EIATTR_MIN_STACK_SIZE
	.align		4
.L_33:
        /*00cc*/ 	.byte	0x04, 0x12
        /*00ce*/ 	.short	(.L_35 - .L_34)
	.align		4
.L_34:
        /*00d0*/ 	.word	index@(_Z9doolittlePdS_S_l)
        /*00d4*/ 	.word	0x00000000


	//----- nvinfo : EIATTR_MIN_STACK_SIZE
	.align		4
.L_35:
        /*00d8*/ 	.byte	0x04, 0x12
        /*00da*/ 	.short	(.L_37 - .L_36)
	.align		4
.L_36:
        /*00dc*/ 	.word	index@(_Z10gaussnaivePdS_S_l)
        /*00e0*/ 	.word	0x00000000


	//----- nvinfo : EIATTR_MIN_STACK_SIZE
	.align		4
.L_37:
        /*00e4*/ 	.byte	0x04, 0x12
        /*00e6*/ 	.short	(.L_39 - .L_38)
	.align		4
.L_38:
        /*00e8*/ 	.word	index@(_Z11gaussjordanPdS_S_l)
        /*00ec*/ 	.word	0x00000000
.L_39:


//--------------------- .nv.compat                --------------------------
	.section	.nv.compat,"",@"SHT_CUDA_COMPAT_INFO"
	.align	4
        /*0000*/ 	.byte	0x02, 0x09, 0x00, 0x00, 0x02, 0x02, 0x01, 0x00, 0x02, 0x05, 0x05, 0x00, 0x03, 0x07, 0x01, 0x01
        /*0010*/ 	.byte	0x02, 0x03, 0x00, 0x00, 0x02, 0x06, 0x01, 0x00, 0x04, 0x0b, 0x08, 0x00, 0x01, 0x00, 0x00, 0x00
        /*0020*/ 	.byte	0x00, 0x00, 0x00, 0x00


//--------------------- .nv.info._Z6jacobiPdS_S_l --------------------------
	.section	.nv.info._Z6jacobiPdS_S_l,"",@"SHT_CUDA_INFO"
	.sectionflags	@""
	.align	4


	//----- nvinfo : EIATTR_CUDA_API_VERSION
	.align		4
        /*0000*/ 	.byte	0x04, 0x37
        /*0002*/ 	.short	(.L_41 - .L_40)
.L_40:
        /*0004*/ 	.word	0x00000082


	//----- nvinfo : EIATTR_KPARAM_INFO
	.align		4
.L_41:
        /*0008*/ 	.byte	0x04, 0x17
        /*000a*/ 	.short	(.L_43 - .L_42)
.L_42:
        /*000c*/ 	.word	0x00000000
        /*0010*/ 	.short	0x0003
        /*0012*/ 	.short	0x0018
        /*0014*/ 	.byte	0x00, 0xf0, 0x21, 0x00


	//----- nvinfo : EIATTR_KPARAM_INFO
	.align		4
.L_43:
        /*0018*/ 	.byte	0x04, 0x17
        /*001a*/ 	.short	(.L_45 - .L_44)
.L_44:
        /*001c*/ 	.word	0x00000000
        /*0020*/ 	.short	0x0002
        /*0022*/ 	.short	0x0010
        /*0024*/ 	.byte	0x00, 0xf5, 0x21, 0x00


	//----- nvinfo : EIATTR_KPARAM_INFO
	.align		4
.L_45:
        /*0028*/ 	.byte	0x04, 0x17
        /*002a*/ 	.short	(.L_47 - .L_46)
.L_46:
        /*002c*/ 	.word	0x00000000
        /*0030*/ 	.short	0x0001
        /*0032*/ 	.short	0x0008
        /*0034*/ 	.byte	0x00, 0xf5, 0x21, 0x00


	//----- nvinfo : EIATTR_KPARAM_INFO
	.align		4
.L_47:
        /*0038*/ 	.byte	0x04, 0x17
        /*003a*/ 	.short	(.L_49 - .L_48)
.L_48:
        /*003c*/ 	.word	0x00000000
        /*0040*/ 	.short	0x0000
        /*0042*/ 	.short	0x0000
        /*0044*/ 	.byte	0x00, 0xf5, 0x21, 0x00


	//----- nvinfo : EIATTR_SPARSE_MMA_MASK
	.align		4
.L_49:
        /*0048*/ 	.byte	0x03, 0x50
        /*004a*/ 	.short	0x0000


	//----- nvinfo : EIATTR_MAXREG_COUNT
	.align		4
        /*004c*/ 	.byte	0x03, 0x1b
        /*004e*/ 	.short	0x00ff


	//----- nvinfo : EIATTR_EXTERNS
	.align		4
        /*0050*/ 	.byte	0x04, 0x0f
        /*0052*/ 	.short	(.L_51 - .L_50)


	//   ....[0]....
	.align		4
.L_50:
        /*0054*/ 	.word	index@(malloc)


	//   ....[1]....
	.align		4
        /*0058*/ 	.word	index@(free)


	//----- nvinfo : EIATTR_MERCURY_ISA_VERSION
	.align		4
.L_51:
        /*005c*/ 	.byte	0x03, 0x5f
        /*005e*/ 	.short	0x0101


	//----- nvinfo : EIATTR_VRC_CTA_INIT_COUNT
	.align		4
        /*0060*/ 	.byte	0x02, 0x4a
	.zero		1
	.zero		1


	//----- nvinfo : EIATTR_SYSCALL_OFFSETS
	.align		4
        /*0064*/ 	.byte	0x04, 0x46
        /*0066*/ 	.short	(.L_53 - .L_52)


	//   ....[0]....
.L_52:
        /*0068*/ 	.word	0x000000e0


	//   ....[1]....
        /*006c*/ 	.word	0x00000150


	//   ....[2]....
        /*0070*/ 	.word	0x00002890


	//   ....[3]....
        /*0074*/ 	.word	0x000028e0


	//----- nvinfo : EIATTR_EXIT_INSTR_OFFSETS
	.align		4
.L_53:
        /*0078*/ 	.byte	0x04, 0x1c
        /*007a*/ 	.short	(.L_55 - .L_54)


	//   ....[0]....
.L_54:
        /*007c*/ 	.word	0x000028f0


	//----- nvinfo : EIATTR_CRS_STACK_SIZE
	.align		4
.L_55:
        /*0080*/ 	.byte	0x04, 0x1e
        /*0082*/ 	.short	(.L_57 - .L_56)
.L_56:
        /*0084*/ 	.word	0x00000000


	//----- nvinfo : EIATTR_CBANK_PARAM_SIZE
	.align		4
.L_57:
        /*0088*/ 	.byte	0x03, 0x19
        /*008a*/ 	.short	0x0020


	//----- nvinfo : EIATTR_PARAM_CBANK
	.align		4
        /*008c*/ 	.byte	0x04, 0x0a
        /*008e*/ 	.short	(.L_59 - .L_58)
	.align		4
.L_58:
        /*0090*/ 	.word	index@(.nv.constant0._Z6jacobiPdS_S_l)
        /*0094*/ 	.short	0x0380
        /*0096*/ 	.short	0x0020


	//----- nvinfo : EIATTR_SW_WAR
	.align		4
.L_59:
        /*0098*/ 	.byte	0x04, 0x36
        /*009a*/ 	.short	(.L_61 - .L_60)
.L_60:
        /*009c*/ 	.word	0x00000008
.L_61:


//--------------------- .nv.info._Z5croutPdS_S_l  --------------------------
	.section	.nv.info._Z5croutPdS_S_l,"",@"SHT_CUDA_INFO"
	.sectionflags	@""
	.align	4


	//----- nvinfo : EIATTR_CUDA_API_VERSION
	.align		4
        /*0000*/ 	.byte	0x04, 0x37
        /*0002*/ 	.short	(.L_63 - .L_62)
.L_62:
        /*0004*/ 	.word	0x00000082


	//----- nvinfo : EIATTR_KPARAM_INFO
	.align		4
.L_63:
        /*0008*/ 	.byte	0x04, 0x17
        /*000a*/ 	.short	(.L_65 - .L_64)
.L_64:
        /*000c*/ 	.word	0x00000000
        /*0010*/ 	.short	0x0003
        /*0012*/ 	.short	0x0018
        /*0014*/ 	.byte	0x00, 0xf0, 0x21, 0x00


	//----- nvinfo : EIATTR_KPARAM_INFO
	.align		4
.L_65:
        /*0018*/ 	.byte	0x04, 0x17
        /*001a*/ 	.short	(.L_67 - .L_66)
.L_66:
        /*001c*/ 	.word	0x00000000
        /*0020*/ 	.short	0x0002
        /*0022*/ 	.short	0x0010
        /*0024*/ 	.byte	0x00, 0xf5, 0x21, 0x00


	//----- nvinfo : EIATTR_KPARAM_INFO
	.align		4
.L_67:
        /*0028*/ 	.byte	0x04, 0x17
        /*002a*/ 	.short	(.L_69 - .L_68)
.L_68:
        /*002c*/ 	.word	0x00000000
        /*0030*/ 	.short	0x0001
        /*0032*/ 	.short	0x0008
        /*0034*/ 	.byte	0x00, 0xf5, 0x21, 0x00


	//----- nvinfo : EIATTR_KPARAM_INFO
	.align		4
.L_69:
        /*0038*/ 	.byte	0x04, 0x17
        /*003a*/ 	.short	(.L_71 - .L_70)
.L_70:
        /*003c*/ 	.word	0x00000000
        /*0040*/ 	.short	0x0000
        /*0042*/ 	.short	0x0000
        /*0044*/ 	.byte	0x00, 0xf5, 0x21, 0x00


	//----- nvinfo : EIATTR_SPARSE_MMA_MASK
	.align		4
.L_71:
        /*0048*/ 	.byte	0x03, 0x50
        /*004a*/ 	.short	0x0000


	//----- nvinfo : EIATTR_MAXREG_COUNT
	.align		4
        /*004c*/ 	.byte	0x03, 0x1b
        /*004e*/ 	.short	0x00ff


	//----- nvinfo : EIATTR_EXTERNS
	.align		4
        /*0050*/ 	.byte	0x04, 0x0f
        /*0052*/ 	.short	(.L_73 - .L_72)


	//   ....[0]....
	.align		4
.L_72:
        /*0054*/ 	.word	index@(malloc)


	//   ....[1]....
	.align		4
        /*0058*/ 	.word	index@(free)


	//----- nvinfo : EIATTR_MERCURY_ISA_VERSION
	.align		4
.L_73:
        /*005c*/ 	.byte	0x03, 0x5f
        /*005e*/ 	.short	0x0101


	//----- nvinfo : EIATTR_VRC_CTA_INIT_COUNT
	.align		4
        /*0060*/ 	.byte	0x02, 0x4a
	.zero		1
	.zero		1


	//----- nvinfo : EIATTR_SYSCALL_OFFSETS
	.align		4
        /*0064*/ 	.byte	0x04, 0x46
        /*0066*/ 	.short	(.L_75 - .L_74)


	//   ....[0]....
.L_74:
        /*0068*/ 	.word	0x000000e0


	//   ....[1]....
        /*006c*/ 	.word	0x00000170


	//   ....[2]....
        /*0070*/ 	.word	0x000001e0


	//   ....[3]....
        /*0074*/ 	.word	0x000011d0


	//   ....[4]....
        /*0078*/ 	.word	0x00003490


	//   ....[5]....
        /*007c*/ 	.word	0x00009d20


	//   ....[6]....
        /*0080*/ 	.word	0x00009d70


	//   ....[7]....
        /*0084*/ 	.word	0x00009dc0


	//----- nvinfo : EIATTR_EXIT_INSTR_OFFSETS
	.align		4
.L_75:
        /*0088*/ 	.byte	0x04, 0x1c
        /*008a*/ 	.short	(.L_77 - .L_76)


	//   ....[0]....
.L_76:
        /*008c*/ 	.word	0x00009dd0


	//----- nvinfo : EIATTR_CRS_STACK_SIZE
	.align		4
.L_77:
        /*0090*/ 	.byte	0x04, 0x1e
        /*0092*/ 	.short	(.L_79 - .L_78)
.L_78:
        /*0094*/ 	.word	0x00000000


	//----- nvinfo : EIATTR_CBANK_PARAM_SIZE
	.align		4
.L_79:
        /*0098*/ 	.byte	0x03, 0x19
        /*009a*/ 	.short	0x0020


	//----- nvinfo : EIATTR_PARAM_CBANK
	.align		4
        /*009c*/ 	.byte	0x04, 0x0a
        /*009e*/ 	.short	(.L_81 - .L_80)
	.align		4
.L_80:
        /*00a0*/ 	.word	index@(.nv.constant0._Z5croutPdS_S_l)
        /*00a4*/ 	.short	0x0380
        /*00a6*/ 	.short	0x0020


	//----- nvinfo : EIATTR_SW_WAR
	.align		4
.L_81:
        /*00a8*/ 	.byte	0x04, 0x36
        /*00aa*/ 	.short	(.L_83 - .L_82)
.L_82:
        /*00ac*/ 	.word	0x00000008
.L_83:


//--------------------- .nv.info._Z9doolittlePdS_S_l --------------------------
	.section	.nv.info._Z9doolittlePdS_S_l,"",@"SHT_CUDA_INFO"
	.sectionflags	@""
	.align	4


	//----- nvinfo : EIATTR_CUDA_API_VERSION
	.align		4
        /*0000*/ 	.byte	0x04, 0x37
        /*0002*/ 	.short	(.L_85 - .L_84)
.L_84:
        /*0004*/ 	.word	0x00000082


	//----- nvinfo : EIATTR_KPARAM_INFO
	.align		4
.L_85:
        /*0008*/ 	.byte	0x04, 0x17
        /*000a*/ 	.short	(.L_87 - .L_86)
.L_86:
        /*000c*/ 	.word	0x00000000
        /*0010*/ 	.short	0x0003
        /*0012*/ 	.short	0x0018
        /*0014*/ 	.byte	0x00, 0xf0, 0x21, 0x00


	//----- nvinfo : EIATTR_KPARAM_INFO
	.align		4
.L_87:
        /*0018*/ 	.byte	0x04, 0x17
        /*001a*/ 	.short	(.L_89 - .L_88)
.L_88:
        /*001c*/ 	.word	0x00000000
        /*0020*/ 	.short	0x0002
        /*0022*/ 	.short	0x0010
        /*0024*/ 	.byte	0x00, 0xf5, 0x21, 0x00


	//----- nvinfo : EIATTR_KPARAM_INFO
	.align		4
.L_89:
        /*0028*/ 	.byte	0x04, 0x17
        /*002a*/ 	.short	(.L_91 - .L_90)
.L_90:
        /*002c*/ 	.word	0x00000000
        /*0030*/ 	.short	0x0001
        /*0032*/ 	.short	0x0008
        /*0034*/ 	.byte	0x00, 0xf5, 0x21, 0x00


	//----- nvinfo : EIATTR_KPARAM_INFO
	.align		4
.L_91:
        /*0038*/ 	.byte	0x04, 0x17
        /*003a*/ 	.short	(.L_93 - .L_92)
.L_92:
        /*003c*/ 	.word	0x00000000
        /*0040*/ 	.short	0x0000
        /*0042*/ 	.short	0x0000
        /*0044*/ 	.byte	0x00, 0xf5, 0x21, 0x00


	//----- nvinfo : EIATTR_SPARSE_MMA_MASK
	.align		4
.L_93:
        /*0048*/ 	.byte	0x03, 0x50
        /*004a*/ 	.short	0x0000


	//----- nvinfo : EIATTR_MAXREG_COUNT
	.align		4
        /*004c*/ 	.byte	0x03, 0x1b
        /*004e*/ 	.short	0x00ff


	//----- nvinfo : EIATTR_EXTERNS
	.align		4
        /*0050*/ 	.byte	0x04, 0x0f
        /*0052*/ 	.short	(.L_95 - .L_94)


	//   ....[0]....
	.align		4
.L_94:
        /*0054*/ 	.word	index@(malloc)


	//   ....[1]....
	.align		4
        /*0058*/ 	.word	index@(free)


	//----- nvinfo : EIATTR_MERCURY_ISA_VERSION
	.align		4
.L_95:
        /*005c*/ 	.byte	0x03, 0x5f
        /*005e*/ 	.short	0x0101


	//----- nvinfo : EIATTR_VRC_CTA_INIT_COUNT
	.align		4
        /*0060*/ 	.byte	0x02, 0x4a
	.zero		1
	.zero		1


	//----- nvinfo : EIATTR_SYSCALL_OFFSETS
	.align		4
        /*0064*/ 	.byte	0x04, 0x46
        /*0066*/ 	.short	(.L_97 - .L_96)


	//   ....[0]....
.L_96:
        /*0068*/ 	.word	0x000000d0


	//   ....[1]....
        /*006c*/ 	.word	0x00000140


	//   ....[2]....
        /*0070*/ 	.word	0x000001b0


	//   ....[3]....
        /*0074*/ 	.word	0x000011b0


	//   ....[4]....
        /*0078*/ 	.word	0x00003480


	//   ....[5]....
        /*007c*/ 	.word	0x000066d0


	//   ....[6]....
        /*0080*/ 	.word	0x00006720


	//   ....[7]....
        /*0084*/ 	.word	0x00006770


	//----- nvinfo : EIATTR_EXIT_INSTR_OFFSETS
	.align		4
.L_97:
        /*0088*/ 	.byte	0x04, 0x1c
        /*008a*/ 	.short	(.L_99 - .L_98)


	//   ....[0]....
.L_98:
        /*008c*/ 	.word	0x00006780


	//----- nvinfo : EIATTR_CRS_STACK_SIZE
	.align		4
.L_99:
        /*0090*/ 	.byte	0x04, 0x1e
        /*0092*/ 	.short	(.L_101 - .L_100)
.L_100:
        /*0094*/ 	.word	0x00000000


	//----- nvinfo : EIATTR_CBANK_PARAM_SIZE
	.align		4
.L_101:
        /*0098*/ 	.byte	0x03, 0x19
        /*009a*/ 	.short	0x0020


	//----- nvinfo : EIATTR_PARAM_CBANK
	.align		4
        /*009c*/ 	.byte	0x04, 0x0a
        /*009e*/ 	.short	(.L_103 - .L_102)
	.align		4
.L_102:
        /*00a0*/ 	.word	index@(.nv.constant0._Z9doolittlePdS_S_l)
        /*00a4*/ 	.short	0x0380
        /*00a6*/ 	.short	0x0020


	//----- nvinfo : EIATTR_SW_WAR
	.align		4
.L_103:
        /*00a8*/ 	.byte	0x04, 0x36
        /*00aa*/ 	.short	(.L_105 - .L_104)
.L_104:
        /*00ac*/ 	.word	0x00000008
.L_105:


//--------------------- .nv.info._Z10gaussnaivePdS_S_l --------------------------
	.section	.nv.info._Z10gaussnaivePdS_S_l,"",@"SHT_CUDA_INFO"
	.sectionflags	@""
	.align	4


	//----- nvinfo : EIATTR_CUDA_API_VERSION
	.align		4
        /*0000*/ 	.byte	0x04, 0x37
        /*0002*/ 	.short	(.L_107 - .L_106)
.L_106:
        /*0004*/ 	.word	0x00000082


	//----- nvinfo : EIATTR_KPARAM_INFO
	.align		4
.L_107:
        /*0008*/ 	.byte	0x04, 0x17
        /*000a*/ 	.short	(.L_109 - .L_108)
.L_108:
        /*000c*/ 	.word	0x00000000
        /*0010*/ 	.short	0x0003
        /*0012*/ 	.short	0x0018
        /*0014*/ 	.byte	0x00, 0xf0, 0x21, 0x00


	//----- nvinfo : EIATTR_KPARAM_INFO
	.align		4
.L_109:
        /*0018*/ 	.byte	0x04, 0x17
        /*001a*/ 	.short	(.L_111 - .L_110)
.L_110:
        /*001c*/ 	.word	0x00000000
        /*0020*/ 	.short	0x0002
        /*0022*/ 	.short	0x0010
        /*0024*/ 	.byte	0x00, 0xf5, 0x21, 0x00


	//----- nvinfo : EIATTR_KPARAM_INFO
	.align		4
.L_111:
        /*0028*/ 	.byte	0x04, 0x17
        /*002a*/ 	.short	(.L_113 - .L_112)
.L_112:
        /*002c*/ 	.word	0x00000000
        /*0030*/ 	.short	0x0001
        /*0032*/ 	.short	0x0008
        /*0034*/ 	.byte	0x00, 0xf5, 0x21, 0x00


	//----- nvinfo : EIATTR_KPARAM_INFO
	.align		4
.L_113:
        /*0038*/ 	.byte	0x04, 0x17
        /*003a*/ 	.short	(.L_115 - .L_114)
.L_114:
        /*003c*/ 	.word	0x00000000
        /*0040*/ 	.short	0x0000
        /*0042*/ 	.short	0x0000
        /*0044*/ 	.byte	0x00, 0xf5, 0x21, 0x00


	//----- nvinfo : EIATTR_SPARSE_MMA_MASK
	.align		4
.L_115:
        /*0048*/ 	.byte	0x03, 0x50
        /*004a*/ 	.short	0x0000


	//----- nvinfo : EIATTR_MAXREG_COUNT
	.align		4
        /*004c*/ 	.byte	0x03, 0x1b
        /*004e*/ 	.short	0x00ff


	//----- nvinfo : EIATTR_EXTERNS
	.align		4
        /*0050*/ 	.byte	0x04, 0x0f
        /*0052*/ 	.short	(.L_117 - .L_116)


	//   ....[0]....
	.align		4
.L_116:
        /*0054*/ 	.word	index@(malloc)


	//   ....[1]....
	.align		4
        /*0058*/ 	.word	index@(free)


	//----- nvinfo : EIATTR_MERCURY_ISA_VERSION
	.align		4
.L_117:
        /*005c*/ 	.byte	0x03, 0x5f
        /*005e*/ 	.short	0x0101


	//----- nvinfo : EIATTR_VRC_CTA_INIT_COUNT
	.align		4
        /*0060*/ 	.byte	0x02, 0x4a
	.zero		1
	.zero		1


	//----- nvinfo : EIATTR_SYSCALL_OFFSETS
	.align		4
        /*0064*/ 	.byte	0x04, 0x46
        /*0066*/ 	.short	(.L_119 - .L_118)


	//   ....[0]....
.L_118:
        /*0068*/ 	.word	0x000000f0


	//   ....[1]....
        /*006c*/ 	.word	0x00000f70


	//   ....[2]....
        /*0070*/ 	.word	0x00003270


	//   ....[3]....
        /*0074*/ 	.word	0x00005280


	//----- nvinfo : EIATTR_EXIT_INSTR_OFFSETS
	.align		4
.L_119:
        /*0078*/ 	.byte	0x04, 0x1c
        /*007a*/ 	.short	(.L_121 - .L_120)


	//   ....[0]....
.L_120:
        /*007c*/ 	.word	0x00005290


	//----- nvinfo : EIATTR_CRS_STACK_SIZE
	.align		4
.L_121:
        /*0080*/ 	.byte	0x04, 0x1e
        /*0082*/ 	.short	(.L_123 - .L_122)
.L_122:
        /*0084*/ 	.word	0x00000000


	//----- nvinfo : EIATTR_CBANK_PARAM_SIZE
	.align		4
.L_123:
        /*0088*/ 	.byte	0x03, 0x19
        /*008a*/ 	.short	0x0020


	//----- nvinfo : EIATTR_PARAM_CBANK
	.align		4
        /*008c*/ 	.byte	0x04, 0x0a
        /*008e*/ 	.short	(.L_125 - .L_124)
	.align		4
.L_124:
        /*0090*/ 	.word	index@(.nv.constant0._Z10gaussnaivePdS_S_l)
        /*0094*/ 	.short	0x0380
        /*0096*/ 	.short	0x0020


	//----- nvinfo : EIATTR_SW_WAR
	.align		4
.L_125:
        /*0098*/ 	.byte	0x04, 0x36
        /*009a*/ 	.short	(.L_127 - .L_126)
.L_126:
        /*009c*/ 	.word	0x00000008
.L_127:


//--------------------- .nv.info._Z11gaussjordanPdS_S_l --------------------------
	.section	.nv.info._Z11gaussjordanPdS_S_l,"",@"SHT_CUDA_INFO"
	.sectionflags	@""
	.align	4


	//----- nvinfo : EIATTR_CUDA_API_VERSION
	.align		4
        /*0000*/ 	.byte	0x04, 0x37
        /*0002*/ 	.short	(.L_129 - .L_128)
.L_128:
        /*0004*/ 	.word	0x00000082


	//----- nvinfo : EIATTR_KPARAM_INFO
	.align		4
.L_129:
        /*0008*/ 	.byte	0x04, 0x17
        /*000a*/ 	.short	(.L_131 - .L_130)
.L_130:
        /*000c*/ 	.word	0x00000000
        /*0010*/ 	.short	0x0003
        /*0012*/ 	.short	0x0018
        /*0014*/ 	.byte	0x00, 0xf0, 0x21, 0x00


	//----- nvinfo : EIATTR_KPARAM_INFO
	.align		4
.L_131:
        /*0018*/ 	.byte	0x04, 0x17
        /*001a*/ 	.short	(.L_133 - .L_132)
.L_132:
        /*001c*/ 	.word	0x00000000
        /*0020*/ 	.short	0x0002
        /*0022*/ 	.short	0x0010
        /*0024*/ 	.byte	0x00, 0xf5, 0x21, 0x00


	//----- nvinfo : EIATTR_KPARAM_INFO
	.align		4
.L_133:
        /*0028*/ 	.byte	0x04, 0x17
        /*002a*/ 	.short	(.L_135 - .L_134)
.L_134:
        /*002c*/ 	.word	0x00000000
        /*0030*/ 	.short	0x0001
        /*0032*/ 	.short	0x0008
        /*0034*/ 	.byte	0x00, 0xf5, 0x21, 0x00


	//----- nvinfo : EIATTR_KPARAM_INFO
	.align		4
.L_135:
        /*0038*/ 	.byte	0x04, 0x17
        /*003a*/ 	.short	(.L_137 - .L_136)
.L_136:
        /*003c*/ 	.word	0x00000000
        /*0040*/ 	.short	0x0000
        /*0042*/ 	.short	0x0000
        /*0044*/ 	.byte	0x00, 0xf5, 0x21, 0x00


	//----- nvinfo : EIATTR_SPARSE_MMA_MASK
	.align		4
.L_137:
        /*0048*/ 	.byte	0x03, 0x50
        /*004a*/ 	.short	0x0000


	//----- nvinfo : EIATTR_MAXREG_COUNT
	.align		4
        /*004c*/ 	.byte	0x03, 0x1b
        /*004e*/ 	.short	0x00ff


	//----- nvinfo : EIATTR_EXTERNS
	.align		4
        /*0050*/ 	.byte	0x04, 0x0f
        /*0052*/ 	.short	(.L_139 - .L_138)


	//   ....[0]....
	.align		4
.L_138:
        /*0054*/ 	.word	index@(malloc)


	//   ....[1]....
	.align		4
        /*0058*/ 	.word	index@(free)


	//----- nvinfo : EIATTR_MERCURY_ISA_VERSION
	.align		4
.L_139:
        /*005c*/ 	.byte	0x03, 0x5f
        /*005e*/ 	.short	0x0101


	//----- nvinfo : EIATTR_VRC_CTA_INIT_COUNT
	.align		4
        /*0060*/ 	.byte	0x02, 0x4a
	.zero		1
	.zero		1


	//----- nvinfo : EIATTR_SYSCALL_OFFSETS
	.align		4
        /*0064*/ 	.byte	0x04, 0x46
        /*0066*/ 	.short	(.L_141 - .L_140)


	//   ....[0]....
.L_140:
        /*0068*/ 	.word	0x000000d0


	//   ....[1]....
        /*006c*/ 	.word	0x000010a0


	//   ....[2]....
        /*0070*/ 	.word	0x000034a0


	//   ....[3]....
        /*0074*/ 	.word	0x00008550


	//----- nvinfo : EIATTR_EXIT_INSTR_OFFSETS
	.align		4
.L_141:
        /*0078*/ 	.byte	0x04, 0x1c
        /*007a*/ 	.short	(.L_143 - .L_142)


	//   ....[0]....
.L_142:
        /*007c*/ 	.word	0x00008560


	//----- nvinfo : EIATTR_CRS_STACK_SIZE
	.align		4
.L_143:
        /*0080*/ 	.byte	0x04, 0x1e
        /*0082*/ 	.short	(.L_145 - .L_144)
.L_144:
        /*0084*/ 	.word	0x00000000


	//----- nvinfo : EIATTR_CBANK_PARAM_SIZE
	.align		4
.L_145:
        /*0088*/ 	.byte	0x03, 0x19
        /*008a*/ 	.short	0x0020


	//----- nvinfo : EIATTR_PARAM_CBANK
	.align		4
        /*008c*/ 	.byte	0x04, 0x0a
        /*008e*/ 	.short	(.L_147 - .L_146)
	.align		4
.L_146:
        /*0090*/ 	.word	index@(.nv.constant0._Z11gaussjordanPdS_S_l)
        /*0094*/ 	.short	0x0380
        /*0096*/ 	.short	0x0020


	//----- nvinfo : EIATTR_SW_WAR
	.align		4
.L_147:
        /*0098*/ 	.byte	0x04, 0x36
        /*009a*/ 	.short	(.L_149 - .L_148)
.L_148:
        /*009c*/ 	.word	0x00000008
.L_149:


//--------------------- .nv.callgraph             --------------------------
	.section	.nv.callgraph,"",@"SHT_CUDA_CALLGRAPH"
	.align	4
	.sectionentsize	8
	.align		4
        /*0000*/ 	.word	0x00000000
	.align		4
        /*0004*/ 	.word	0xffffffff
	.align		4
        /*0008*/ 	.word	index@(_Z6jacobiPdS_S_l)
	.align		4
        /*000c*/ 	.word	index@(free)
	.align		4
        /*0010*/ 	.word	index@(_Z6jacobiPdS_S_l)
	.align		4
        /*0014*/ 	.word	index@(malloc)
	.align		4
        /*0018*/ 	.word	index@(_Z5croutPdS_S_l)
	.align		4
        /*001c*/ 	.word	index@(free)
	.align		4
        /*0020*/ 	.word	index@(_Z5croutPdS_S_l)
	.align		4
        /*0024*/ 	.word	index@(malloc)
	.align		4
        /*0028*/ 	.word	index@(_Z9doolittlePdS_S_l)
	.align		4
        /*002c*/ 	.word	index@(free)
	.align		4
        /*0030*/ 	.word	index@(_Z9doolittlePdS_S_l)
	.align		4
        /*0034*/ 	.word	index@(malloc)
	.align		4
        /*0038*/ 	.word	index@(_Z10gaussnaivePdS_S_l)
	.align		4
        /*003c*/ 	.word	index@(free)
	.align		4
        /*0040*/ 	.word	index@(_Z10gaussnaivePdS_S_l)
	.align		4
        /*0044*/ 	.word	index@(malloc)
	.align		4
        /*0048*/ 	.word	index@(_Z11gaussjordanPdS_S_l)
	.align		4
        /*004c*/ 	.word	index@(free)
	.align		4
        /*0050*/ 	.word	index@(_Z11gaussjordanPdS_S_l)
	.align		4
        /*0054*/ 	.word	index@(malloc)
	.align		4
        /*0058*/ 	.word	0x00000000
	.align		4
        /*005c*/ 	.word	0xfffffffe
	.align		4
        /*0060*/ 	.word	0x00000000
	.align		4
        /*0064*/ 	.word	0xfffffffd
	.align		4
        /*0068*/ 	.word	0x00000000
	.align		4
        /*006c*/ 	.word	0xfffffffc


//--------------------- .nv.constant4             --------------------------
	.section	.nv.constant4,"a",@progbits
	.align	8
	.align		8
.nv.constant4:
        /*0000*/ 	.dword	malloc
	.align		8
        /*0008*/ 	.dword	free


//--------------------- .text._Z6jacobiPdS_S_l    --------------------------
	.section	.text._Z6jacobiPdS_S_l,"ax",@progbits
	.align	128
        .global         _Z6jacobiPdS_S_l
        .type           _Z6jacobiPdS_S_l,@function
        .size           _Z6jacobiPdS_S_l,(.L_x_441 - _Z6jacobiPdS_S_l)
        .other          _Z6jacobiPdS_S_l,@"STO_CUDA_ENTRY STV_DEFAULT"
_Z6jacobiPdS_S_l:
.text._Z6jacobiPdS_S_l:
[----:B------:R-:W0:Y:S01]  /*0000*/  LDC R1, c[0x0][0x37c] ;  /* 0x0000df00ff017b82 */ /* 0x000e220000000800 */
[----:B------:R-:W1:Y:S01]  /*0010*/  LDCU.64 UR8, c[0x0][0x398] ;  /* 0x00007300ff0877ac */ /* 0x000e620008000a00 */
[----:B------:R-:W-:-:S06]  /*0020*/  MOV R17, 0x0 ;  /* 0x0000000000117802 */ /* 0x000fcc0000000f00 */
[----:B------:R2:W3:Y:S01]  /*0030*/  LDC.64 R2, c[0x4][R17] ;  /* 0x0100000011027b82 */ /* 0x0004e20000000a00 */
[----:B-1----:R-:W-:Y:S02]  /*0040*/  USHF.L.U64.HI UR37, UR8, 0x3, UR9 ;  /* 0x0000000308257899 */ /* 0x002fe40008010209 */
[----:B------:R-:W-:Y:S02]  /*0050*/  USHF.L.U32 UR36, UR8, 0x3, URZ ;  /* 0x0000000308247899 */ /* 0x000fe400080006ff */
[----:B------:R-:W-:Y:S02]  /*0060*/  UIMAD UR6, UR37, UR8, URZ ;  /* 0x00000008250672a4 */ /* 0x000fe4000f8e02ff */
[----:B------:R-:W-:Y:S02]  /*0070*/  UIMAD.WIDE.U32 UR4, UR36, UR8, UR36 ;  /* 0x00000008240472a5 */ /* 0x000fe4000f8e0024 */
[----:B------:R-:W-:-:S04]  /*0080*/  UIMAD UR6, UR36, UR9, UR6 ;  /* 0x00000009240672a4 */ /* 0x000fc8000f8e0206 */
[----:B------:R-:W-:Y:S02]  /*0090*/  UIADD3 UR6, UPT, UPT, UR5, UR6, URZ ;  /* 0x0000000605067290 */ /* 0x000fe4000fffe0ff */
[----:B------:R-:W-:Y:S02]  /*00a0*/  IMAD.U32 R5, RZ, RZ, UR5 ;  /* 0x00000005ff057e24 */ /* 0x000fe4000f8e00ff */
[----:B------:R-:W-:Y:S02]  /*00b0*/  IMAD.U32 R4, RZ, RZ, UR4 ;  /* 0x00000004ff047e24 */ /* 0x000fe4000f8e00ff */
[----:B--2---:R-:W-:-:S07]  /*00c0*/  IMAD.U32 R5, RZ, RZ, UR6 ;  /* 0x00000006ff057e24 */ /* 0x004fce000f8e00ff */
[----:B------:R-:W-:-:S07]  /*00d0*/  LEPC R20, `(.L_x_0) ;  /* 0x000000001014794e */ /* 0x000fce0000000000 */
[----:B0--3--:R-:W-:Y:S05]  /*00e0*/  CALL.ABS.NOINC R2 ;  /* 0x0000000002007343 */ /* 0x009fea0003c00000 */
.L_x_0:
[----:B------:R0:W1:Y:S01]  /*00f0*/  LDC.64 R6, c[0x4][R17] ;  /* 0x0100000011067b82 */ /* 0x0000620000000a00 */
[----:B------:R-:W-:Y:S02]  /*0100*/  IMAD.MOV.U32 R2, RZ, RZ, R4 ;  /* 0x000000ffff027224 */ /* 0x000fe400078e0004 */
[----:B------:R-:W-:Y:S02]  /*0110*/  IMAD.MOV.U32 R16, RZ, RZ, R5 ;  /* 0x000000ffff107224 */ /* 0x000fe400078e0005 */
[----:B------:R-:W-:Y:S02]  /*0120*/  IMAD.U32 R4, RZ, RZ, UR36 ;  /* 0x00000024ff047e24 */ /* 0x000fe4000f8e00ff */
[----:B------:R-:W-:-:S07]  /*0130*/  IMAD.U32 R5, RZ, RZ, UR37 ;  /* 0x00000025ff057e24 */ /* 0x000fce000f8e00ff */
[----:B------:R-:W-:-:S07]  /*0140*/  LEPC R20, `(.L_x_1) ;  /* 0x000000001014794e */ /* 0x000fce0000000000 */
[----:B01----:R-:W-:Y:S05]  /*0150*/  CALL.ABS.NOINC R6 ;  /* 0x0000000006007343 */ /* 0x003fea0003c00000 */
.L_x_1:
[----:B------:R-:W0:Y:S01]  /*0160*/  LDCU.64 UR4, c[0x0][0x398] ;  /* 0x00007300ff0477ac */ /* 0x000e220008000a00 */
[----:B------:R-:W1:Y:S01]  /*0170*/  LDC.64 R6, c[0x0][0x358] ;  /* 0x0000d600ff067b82 */ /* 0x000e620000000a00 */
[----:B------:R-:W-:Y:S02]  /*0180*/  IMAD.MOV.U32 R17, RZ, RZ, R4 ;  /* 0x000000ffff117224 */ /* 0x000fe400078e0004 */
[----:B------:R-:W-:Y:S02]  /*0190*/  IMAD.MOV.U32 R18, RZ, RZ, R5 ;  /* 0x000000ffff127224 */ /* 0x000fe400078e0005 */
[----:B0-----:R-:W-:Y:S02]  /*01a0*/  IMAD.U32 R8, RZ, RZ, UR4 ;  /* 0x00000004ff087e24 */ /* 0x001fe4000f8e00ff */
[----:B------:R-:W-:-:S03]  /*01b0*/  IMAD.U32 R10, RZ, RZ, UR5 ;  /* 0x00000005ff0a7e24 */ /* 0x000fc6000f8e00ff */
[----:B------:R-:W-:-:S04]  /*01c0*/  ISETP.GE.U32.AND P0, PT, R8, 0x1, PT ;  /* 0x000000010800780c */ /* 0x000fc80003f06070 */
[----:B------:R-:W-:-:S13]  /*01d0*/  ISETP.GE.AND.EX P0, PT, R10, RZ, PT, P0 ;  /* 0x000000ff0a00720c */ /* 0x000fda0003f06300 */
[----:B------:R-:W-:Y:S05]  /*01e0*/  @!P0 BRA `(.L_x_2) ;  /* 0x0000000c00888947 */ /* 0x000fea0003800000 */
[C---:B------:R-:W-:Y:S01]  /*01f0*/  LOP3.LUT R19, R8.reuse, 0xf, RZ, 0xc0, !PT ;  /* 0x0000000f08137812 */ /* 0x040fe200078ec0ff */
[----:B------:R-:W-:Y:S01]  /*0200*/  BSSY.RECONVERGENT B0, `(.L_x_2) ;  /* 0x00000e0000007945 */ /* 0x000fe20003800200 */
[----:B------:R-:W-:Y:S01]  /*0210*/  LOP3.LUT R21, R8, 0x7, RZ, 0xc0, !PT ;  /* 0x0000000708157812 */ /* 0x000fe200078ec0ff */
[----:B------:R-:W-:Y:S01]  /*0220*/  IMAD.MOV.U32 R5, RZ, RZ, RZ ;  /* 0x000000ffff057224 */ /* 0x000fe200078e00ff */
[----:B------:R-:W-:Y:S01]  /*0230*/  IADD3 R3, P2, PT, R19, -0x1, RZ ;  /* 0xffffffff13037810 */ /* 0x000fe20007f5e0ff */
[----:B------:R-:W-:Y:S01]  /*0240*/  IMAD.MOV.U32 R9, RZ, RZ, RZ ;  /* 0x000000ffff097224 */ /* 0x000fe200078e00ff */
[----:B------:R-:W-:Y:S02]  /*0250*/  IADD3 R0, P3, PT, R21, -0x1, RZ ;  /* 0xffffffff15007810 */ /* 0x000fe40007f7e0ff */
[----:B------:R-:W-:Y:S01]  /*0260*/  ISETP.GE.U32.AND P0, PT, R3, 0x7, PT ;  /* 0x000000070300780c */ /* 0x000fe20003f06070 */
[----:B------:R-:W-:Y:S01]  /*0270*/  IMAD.X R3, RZ, RZ, -0x1, P2 ;  /* 0xffffffffff037424 */ /* 0x000fe200010e06ff */
[----:B------:R-:W-:Y:S01]  /*0280*/  ISETP.GE.U32.AND P1, PT, R0, 0x3, PT ;  /* 0x000000030000780c */ /* 0x000fe20003f26070 */
[----:B------:R-:W-:Y:S01]  /*0290*/  IMAD.X R0, RZ, RZ, -0x1, P3 ;  /* 0xffffffffff007424 */ /* 0x000fe200018e06ff */
[----:B------:R-:W-:-:S02]  /*02a0*/  LOP3.LUT R4, R8, 0x3, RZ, 0xc0, !PT ;  /* 0x0000000308047812 */ /* 0x000fc400078ec0ff */
[----:B------:R-:W-:Y:S02]  /*02b0*/  ISETP.GE.U32.AND.EX P0, PT, R3, RZ, PT, P0 ;  /* 0x000000ff0300720c */ /* 0x000fe40003f06100 */
[----:B------:R-:W-:Y:S02]  /*02c0*/  ISETP.GE.U32.AND.EX P1, PT, R0, RZ, PT, P1 ;  /* 0x000000ff0000720c */ /* 0x000fe40003f26110 */
[----:B------:R-:W-:Y:S02]  /*02d0*/  LOP3.LUT R0, R10, 0x7fffffff, RZ, 0xc0, !PT ;  /* 0x7fffffff0a007812 */ /* 0x000fe400078ec0ff */
[----:B------:R-:W-:-:S09]  /*02e0*/  LOP3.LUT R3, R8, 0xfffffff0, RZ, 0xc0, !PT ;  /* 0xfffffff008037812 */ /* 0x000fd200078ec0ff */
.L_x_9:
[----:B0-----:R-:W0:Y:S01]  /*02f0*/  LDCU.64 UR4, c[0x0][0x398] ;  /* 0x00007300ff0477ac */ /* 0x001e220008000a00 */
[----:B------:R-:W-:Y:S02]  /*0300*/  IMAD.MOV.U32 R20, RZ, RZ, RZ ;  /* 0x000000ffff147224 */ /* 0x000fe400078e00ff */
[----:B------:R-:W-:Y:S02]  /*0310*/  IMAD.MOV.U32 R11, RZ, RZ, RZ ;  /* 0x000000ffff0b7224 */ /* 0x000fe400078e00ff */
[----:B0-----:R-:W-:Y:S02]  /*0320*/  IMAD.U32 R8, RZ, RZ, UR4 ;  /* 0x00000004ff087e24 */ /* 0x001fe4000f8e00ff */
[----:B------:R-:W-:-:S03]  /*0330*/  IMAD.U32 R10, RZ, RZ, UR5 ;  /* 0x00000005ff0a7e24 */ /* 0x000fc6000f8e00ff */
[----:B------:R-:W-:-:S04]  /*0340*/  ISETP.GE.U32.AND P2, PT, R8, 0x10, PT ;  /* 0x000000100800780c */ /* 0x000fc80003f46070 */
[----:B------:R-:W-:-:S13]  /*0350*/  ISETP.GE.U32.AND.EX P2, PT, R10, RZ, PT, P2 ;  /* 0x000000ff0a00720c */ /* 0x000fda0003f46120 */
[----:B------:R-:W-:Y:S05]  /*0360*/  @!P2 BRA `(.L_x_3) ;  /* 0x0000000000f0a947 */ /* 0x000fea0003800000 */
[----:B------:R-:W-:Y:S01]  /*0370*/  BSSY.RECONVERGENT B1, `(.L_x_4) ;  /* 0x0000039000017945 */ /* 0x000fe20003800200 */
[----:B------:R-:W-:Y:S02]  /*0380*/  IMAD.MOV.U32 R20, RZ, RZ, RZ ;  /* 0x000000ffff147224 */ /* 0x000fe400078e00ff */
[----:B------:R-:W-:-:S07]  /*0390*/  IMAD.MOV.U32 R11, RZ, RZ, RZ ;  /* 0x000000ffff0b7224 */ /* 0x000fce00078e00ff */
.L_x_5:
[----:B0-----:R-:W0:Y:S01]  /*03a0*/  LDCU.64 UR4, c[0x0][0x380] ;  /* 0x00007000ff0477ac */ /* 0x001e220008000a00 */
[----:B------:R-:W-:Y:S01]  /*03b0*/  IMAD R14, R9, R8, RZ ;  /* 0x00000008090e7224 */ /* 0x000fe200078e02ff */
[----:B-1----:R-:W-:Y:S01]  /*03c0*/  R2UR UR6, R6 ;  /* 0x00000000060672ca */ /* 0x002fe200000e0000 */
[----:B------:R-:W-:Y:S01]  /*03d0*/  IMAD.MOV.U32 R12, RZ, RZ, R20 ;  /* 0x000000ffff0c7224 */ /* 0x000fe200078e0014 */
[----:B------:R-:W-:Y:S01]  /*03e0*/  R2UR UR7, R7 ;  /* 0x00000000070772ca */ /* 0x000fe200000e0000 */
[----:B------:R-:W-:Y:S02]  /*03f0*/  IMAD.MOV.U32 R13, RZ, RZ, R11 ;  /* 0x000000ffff0d7224 */ /* 0x000fe400078e000b */
[C---:B------:R-:W-:Y:S02]  /*0400*/  IMAD R15, R5.reuse, R10, R14 ;  /* 0x0000000a050f7224 */ /* 0x040fe400078e020e */
[----:B------:R-:W-:-:S04]  /*0410*/  IMAD.WIDE.U32 R12, R5, R8, R12 ;  /* 0x00000008050c7225 */ /* 0x000fc800078e000c */
[----:B------:R-:W-:Y:S01]  /*0420*/  IMAD.IADD R24, R13, 0x1, R15 ;  /* 0x000000010d187824 */ /* 0x000fe200078e020f */
[----:B0-----:R-:W-:-:S04]  /*0430*/  LEA R14, P2, R12, UR4, 0x3 ;  /* 0x000000040c0e7c11 */ /* 0x001fc8000f8418ff */
[----:B------:R-:W-:-:S05]  /*0440*/  LEA.HI.X R15, R12, UR5, R24, 0x3, P2 ;  /* 0x000000050c0f7c11 */ /* 0x000fca00090f1c18 */
[----:B------:R-:W2:Y:S01]  /*0450*/  LDG.E.64 R22, desc[UR6][R14.64] ;  /* 0x000000060e167981 */ /* 0x000ea2000c1e1b00 */
[----:B------:R-:W-:Y:S02]  /*0460*/  IADD3 R13, P2, PT, R5, R12, RZ ;  /* 0x0000000c050d7210 */ /* 0x000fe40007f5e0ff */
[----:B------:R-:W-:Y:S02]  /*0470*/  R2UR UR4, R6 ;  /* 0x00000000060472ca */ /* 0x000fe400000e0000 */
[----:B------:R-:W-:Y:S01]  /*0480*/  R2UR UR5, R7 ;  /* 0x00000000070572ca */ /* 0x000fe200000e0000 */
[----:B------:R-:W-:Y:S01]  /*0490*/  IMAD.X R24, R9, 0x1, R24, P2 ;  /* 0x0000000109187824 */ /* 0x000fe200010e0618 */
[----:B------:R-:W-:-:S04]  /*04a0*/  LEA R12, P2, R13, R2, 0x3 ;  /* 0x000000020d0c7211 */ /* 0x000fc800078418ff */
[----:B------:R-:W-:-:S07]  /*04b0*/  LEA.HI.X R13, R13, R16, R24, 0x3, P2 ;  /* 0x000000100d0d7211 */ /* 0x000fce00010f1c18 */
[----:B--2---:R0:W-:Y:S04]  /*04c0*/  ST.E.64 desc[UR4][R12.64], R22 ;  /* 0x000000160c007985 */ /* 0x0041e8000c101b04 */
[----:B------:R-:W2:Y:S04]  /*04d0*/  LDG.E.64 R24, desc[UR6][R14.64+0x8] ;  /* 0x000008060e187981 */ /* 0x000ea8000c1e1b00 */
[----:B--2---:R1:W-:Y:S04]  /*04e0*/  ST.E.64 desc[UR4][R12.64+0x8], R24 ;  /* 0x000008180c007985 */ /* 0x0043e8000c101b04 */
[----:B------:R-:W2:Y:S04]  /*04f0*/  LDG.E.64 R26, desc[UR6][R14.64+0x10] ;  /* 0x000010060e1a7981 */ /* 0x000ea8000c1e1b00 */
[----:B--2---:R2:W-:Y:S04]  /*0500*/  ST.E.64 desc[UR4][R12.64+0x10], R26 ;  /* 0x0000101a0c007985 */ /* 0x0045e8000c101b04 */
[----:B------:R-:W3:Y:S04]  /*0510*/  LDG.E.64 R28, desc[UR6][R14.64+0x18] ;  /* 0x000018060e1c7981 */ /* 0x000ee8000c1e1b00 */
[----:B---3--:R3:W-:Y:S04]  /*0520*/  ST.E.64 desc[UR4][R12.64+0x18], R28 ;  /* 0x0000181c0c007985 */ /* 0x0087e8000c101b04 */
[----:B0-----:R-:W4:Y:S04]  /*0530*/  LDG.E.64 R22, desc[UR6][R14.64+0x20] ;  /* 0x000020060e167981 */ /* 0x001f28000c1e1b00 */
[----:B----4-:R0:W-:Y:S04]  /*0540*/  ST.E.64 desc[UR4][R12.64+0x20], R22 ;  /* 0x000020160c007985 */ /* 0x0101e8000c101b04 */
[----:B-1----:R-:W4:Y:S04]  /*0550*/  LDG.E.64 R24, desc[UR6][R14.64+0x28] ;  /* 0x000028060e187981 */ /* 0x002f28000c1e1b00 */
[----:B----4-:R1:W-:Y:S04]  /*0560*/  ST.E.64 desc[UR4][R12.64+0x28], R24 ;  /* 0x000028180c007985 */ /* 0x0103e8000c101b04 */
[----:B--2---:R-:W2:Y:S04]  /*0570*/  LDG.E.64 R26, desc[UR6][R14.64+0x30] ;  /* 0x000030060e1a7981 */ /* 0x004ea8000c1e1b00 */
[----:B--2---:R2:W-:Y:S04]  /*0580*/  ST.E.64 desc[UR4][R12.64+0x30], R26 ;  /* 0x0000301a0c007985 */ /* 0x0045e8000c101b04 */
[----:B---3--:R-:W3:Y:S04]  /*0590*/  LDG.E.64 R28, desc[UR6][R14.64+0x38] ;  /* 0x000038060e1c7981 */ /* 0x008ee8000c1e1b00 */
        /* <DEDUP_REMOVED lines=13> */
[----:B--2---:R-:W2:Y:S01]  /*0670*/  LDG.E.64 R26, desc[UR6][R14.64+0x70] ;  /* 0x000070060e1a7981 */ /* 0x004ea2000c1e1b00 */
[----:B------:R-:W-:-:S05]  /*0680*/  IADD3 R20, P2, PT, R20, 0x10, RZ ;  /* 0x0000001014147810 */ /* 0x000fca0007f5e0ff */
[----:B------:R-:W-:Y:S01]  /*0690*/  IMAD.X R11, RZ, RZ, R11, P2 ;  /* 0x000000ffff0b7224 */ /* 0x000fe200010e060b */
[----:B------:R-:W-:-:S04]  /*06a0*/  ISETP.NE.U32.AND P2, PT, R20, R3, PT ;  /* 0x000000031400720c */ /* 0x000fc80003f45070 */
[----:B------:R-:W-:Y:S01]  /*06b0*/  ISETP.NE.AND.EX P2, PT, R11, R0, PT, P2 ;  /* 0x000000000b00720c */ /* 0x000fe20003f45320 */
[----:B--2---:R0:W-:Y:S04]  /*06c0*/  ST.E.64 desc[UR4][R12.64+0x70], R26 ;  /* 0x0000701a0c007985 */ /* 0x0041e8000c101b04 */
[----:B---3--:R-:W2:Y:S04]  /*06d0*/  LDG.E.64 R28, desc[UR6][R14.64+0x78] ;  /* 0x000078060e1c7981 */ /* 0x008ea8000c1e1b00 */
[----:B--2---:R0:W-:Y:S04]  /*06e0*/  ST.E.64 desc[UR4][R12.64+0x78], R28 ;  /* 0x0000781c0c007985 */ /* 0x0041e8000c101b04 */
[----:B------:R-:W-:Y:S05]  /*06f0*/  @P2 BRA `(.L_x_5) ;  /* 0xfffffffc00282947 */ /* 0x000fea000383ffff */
[----:B------:R-:W-:Y:S05]  /*0700*/  BSYNC.RECONVERGENT B1 ;  /* 0x0000000000017941 */ /* 0x000fea0003800200 */
.L_x_4:
[----:B------:R-:W-:Y:S02]  /*0710*/  IMAD.MOV.U32 R20, RZ, RZ, R3 ;  /* 0x000000ffff147224 */ /* 0x000fe400078e0003 */
[----:B------:R-:W-:-:S07]  /*0720*/  IMAD.MOV.U32 R11, RZ, RZ, R0 ;  /* 0x000000ffff0b7224 */ /* 0x000fce00078e0000 */
.L_x_3:
[----:B------:R-:W-:-:S04]  /*0730*/  ISETP.NE.U32.AND P2, PT, R19, RZ, PT ;  /* 0x000000ff1300720c */ /* 0x000fc80003f45070 */
[----:B------:R-:W-:-:S13]  /*0740*/  ISETP.NE.AND.EX P2, PT, RZ, RZ, PT, P2 ;  /* 0x000000ffff00720c */ /* 0x000fda0003f45320 */
[----:B------:R-:W-:Y:S05]  /*0750*/  @!P2 BRA `(.L_x_6) ;  /* 0x0000000400a0a947 */ /* 0x000fea0003800000 */
[----:B------:R-:W-:-:S04]  /*0760*/  ISETP.NE.U32.AND P2, PT, R21, RZ, PT ;  /* 0x000000ff1500720c */ /* 0x000fc80003f45070 */
[----:B------:R-:W-:Y:S01]  /*0770*/  ISETP.NE.AND.EX P2, PT, RZ, RZ, PT, P2 ;  /* 0x000000ffff00720c */ /* 0x000fe20003f45320 */
[----:B------:R-:W-:-:S12]  /*0780*/  @!P0 BRA `(.L_x_7) ;  /* 0x00000000008c8947 */ /* 0x000fd80003800000 */
[----:B------:R-:W2:Y:S01]  /*0790*/  LDCU.64 UR4, c[0x0][0x380] ;  /* 0x00007000ff0477ac */ /* 0x000ea20008000a00 */
[----:B------:R-:W-:Y:S01]  /*07a0*/  IMAD R14, R9, R8, RZ ;  /* 0x00000008090e7224 */ /* 0x000fe200078e02ff */
[----:B-1----:R-:W-:Y:S01]  /*07b0*/  R2UR UR6, R6 ;  /* 0x00000000060672ca */ /* 0x002fe200000e0000 */
[----:B0-----:R-:W-:Y:S01]  /*07c0*/  IMAD.MOV.U32 R12, RZ, RZ, R20 ;  /* 0x000000ffff0c7224 */ /* 0x001fe200078e0014 */
[----:B------:R-:W-:Y:S01]  /*07d0*/  R2UR UR7, R7 ;  /* 0x00000000070772ca */ /* 0x000fe200000e0000 */
[----:B------:R-:W-:Y:S02]  /*07e0*/  IMAD.MOV.U32 R13, RZ, RZ, R11 ;  /* 0x000000ffff0d7224 */ /* 0x000fe400078e000b */
[C---:B------:R-:W-:Y:S02]  /*07f0*/  IMAD R15, R5.reuse, R10, R14 ;  /* 0x0000000a050f7224 */ /* 0x040fe400078e020e */
[----:B------:R-:W-:-:S04]  /*0800*/  IMAD.WIDE.U32 R12, R5, R8, R12 ;  /* 0x00000008050c7225 */ /* 0x000fc800078e000c */
[----:B------:R-:W-:Y:S01]  /*0810*/  IMAD.IADD R24, R15, 0x1, R13 ;  /* 0x000000010f187824 */ /* 0x000fe200078e020d */
[----:B--2---:R-:W-:-:S04]  /*0820*/  LEA R14, P3, R12, UR4, 0x3 ;  /* 0x000000040c0e7c11 */ /* 0x004fc8000f8618ff */
        /* <DEDUP_REMOVED lines=17> */
[----:B-1----:R-:W5:Y:S04]  /*0940*/  LDG.E.64 R24, desc[UR6][R14.64+0x28] ;  /* 0x000028060e187981 */ /* 0x002f68000c1e1b00 */
[----:B-----5:R4:W-:Y:S04]  /*0950*/  ST.E.64 desc[UR4][R12.64+0x28], R24 ;  /* 0x000028180c007985 */ /* 0x0209e8000c101b04 */
[----:B--2---:R-:W2:Y:S04]  /*0960*/  LDG.E.64 R26, desc[UR6][R14.64+0x30] ;  /* 0x000030060e1a7981 */ /* 0x004ea8000c1e1b00 */
[----:B--2---:R4:W-:Y:S04]  /*0970*/  ST.E.64 desc[UR4][R12.64+0x30], R26 ;  /* 0x0000301a0c007985 */ /* 0x0049e8000c101b04 */
[----:B---3--:R-:W2:Y:S01]  /*0980*/  LDG.E.64 R28, desc[UR6][R14.64+0x38] ;  /* 0x000038060e1c7981 */ /* 0x008ea2000c1e1b00 */
[----:B------:R-:W-:-:S05]  /*0990*/  IADD3 R20, P3, PT, R20, 0x8, RZ ;  /* 0x0000000814147810 */ /* 0x000fca0007f7e0ff */
[----:B------:R-:W-:Y:S01]  /*09a0*/  IMAD.X R11, RZ, RZ, R11, P3 ;  /* 0x000000ffff0b7224 */ /* 0x000fe200018e060b */
[----:B--2---:R4:W-:Y:S07]  /*09b0*/  ST.E.64 desc[UR4][R12.64+0x38], R28 ;  /* 0x0000381c0c007985 */ /* 0x0049ee000c101b04 */
.L_x_7:
[----:B------:R-:W-:Y:S05]  /*09c0*/  @!P2 BRA `(.L_x_6) ;  /* 0x000000040004a947 */ /* 0x000fea0003800000 */
[----:B------:R-:W-:-:S04]  /*09d0*/  ISETP.NE.U32.AND P2, PT, R4, RZ, PT ;  /* 0x000000ff0400720c */ /* 0x000fc80003f45070 */
[----:B------:R-:W-:Y:S01]  /*09e0*/  ISETP.NE.AND.EX P2, PT, RZ, RZ, PT, P2 ;  /* 0x000000ffff00720c */ /* 0x000fe20003f45320 */
[----:B------:R-:W-:-:S12]  /*09f0*/  @!P1 BRA `(.L_x_8) ;  /* 0x00000000006c9947 */ /* 0x000fd80003800000 */
[----:B------:R-:W2:Y:S01]  /*0a00*/  LDCU.64 UR4, c[0x0][0x380] ;  /* 0x00007000ff0477ac */ /* 0x000ea20008000a00 */
[----:B0---4-:R-:W-:Y:S01]  /*0a10*/  IMAD.MOV.U32 R12, RZ, RZ, R20 ;  /* 0x000000ffff0c7224 */ /* 0x011fe200078e0014 */
[----:B-1----:R-:W-:Y:S01]  /*0a20*/  R2UR UR6, R6 ;  /* 0x00000000060672ca */ /* 0x002fe200000e0000 */
[----:B------:R-:W-:Y:S01]  /*0a30*/  IMAD.MOV.U32 R13, RZ, RZ, R11 ;  /* 0x000000ffff0d7224 */ /* 0x000fe200078e000b */
[----:B------:R-:W-:Y:S01]  /*0a40*/  R2UR UR7, R7 ;  /* 0x00000000070772ca */ /* 0x000fe200000e0000 */
[-C--:B------:R-:W-:Y:S02]  /*0a50*/  IMAD R22, R9, R8.reuse, RZ ;  /* 0x0000000809167224 */ /* 0x080fe400078e02ff */
[----:B------:R-:W-:-:S04]  /*0a60*/  IMAD.WIDE.U32 R14, R5, R8, R12 ;  /* 0x00000008050e7225 */ /* 0x000fc800078e000c */
[----:B------:R-:W-:-:S04]  /*0a70*/  IMAD R13, R5, R10, R22 ;  /* 0x0000000a050d7224 */ /* 0x000fc800078e0216 */
        /* <DEDUP_REMOVED lines=11> */
[----:B------:R-:W3:Y:S04]  /*0b30*/  LDG.E.64 R24, desc[UR6][R12.64+0x8] ;  /* 0x000008060c187981 */ /* 0x000ee8000c1e1b00 */
[----:B---3--:R2:W-:Y:S04]  /*0b40*/  ST.E.64 desc[UR4][R14.64+0x8], R24 ;  /* 0x000008180e007985 */ /* 0x0085e8000c101b04 */
[----:B------:R-:W3:Y:S04]  /*0b50*/  LDG.E.64 R26, desc[UR6][R12.64+0x10] ;  /* 0x000010060c1a7981 */ /* 0x000ee8000c1e1b00 */
[----:B---3--:R2:W-:Y:S04]  /*0b60*/  ST.E.64 desc[UR4][R14.64+0x10], R26 ;  /* 0x0000101a0e007985 */ /* 0x0085e8000c101b04 */
[----:B------:R-:W3:Y:S01]  /*0b70*/  LDG.E.64 R28, desc[UR6][R12.64+0x18] ;  /* 0x000018060c1c7981 */ /* 0x000ee2000c1e1b00 */
[----:B------:R-:W-:-:S05]  /*0b80*/  IADD3 R20, P3, PT, R20, 0x4, RZ ;  /* 0x0000000414147810 */ /* 0x000fca0007f7e0ff */
[----:B------:R-:W-:Y:S01]  /*0b90*/  IMAD.X R11, RZ, RZ, R11, P3 ;  /* 0x000000ffff0b7224 */ /* 0x000fe200018e060b */
[----:B---3--:R2:W-:Y:S07]  /*0ba0*/  ST.E.64 desc[UR4][R14.64+0x18], R28 ;  /* 0x0000181c0e007985 */ /* 0x0085ee000c101b04 */
.L_x_8:
[----:B------:R-:W-:Y:S05]  /*0bb0*/  @!P2 BRA `(.L_x_6) ;  /* 0x000000000088a947 */ /* 0x000fea0003800000 */
[----:B------:R-:W3:Y:S01]  /*0bc0*/  LDCU.64 UR4, c[0x0][0x380] ;  /* 0x00007000ff0477ac */ /* 0x000ee20008000a00 */
[----:B0---4-:R-:W-:Y:S01]  /*0bd0*/  IMAD R12, R9, R8, RZ ;  /* 0x00000008090c7224 */ /* 0x011fe200078e02ff */
[----:B-1----:R-:W-:Y:S01]  /*0be0*/  R2UR UR6, R6 ;  /* 0x00000000060672ca */ /* 0x002fe200000e0000 */
[----:B--2---:R-:W-:Y:S01]  /*0bf0*/  IMAD.MOV.U32 R14, RZ, RZ, R20 ;  /* 0x000000ffff0e7224 */ /* 0x004fe200078e0014 */
[----:B------:R-:W-:Y:S01]  /*0c00*/  R2UR UR7, R7 ;  /* 0x00000000070772ca */ /* 0x000fe200000e0000 */
[----:B------:R-:W-:Y:S02]  /*0c10*/  IMAD.MOV.U32 R15, RZ, RZ, R11 ;  /* 0x000000ffff0f7224 */ /* 0x000fe400078e000b */
[C---:B------:R-:W-:Y:S02]  /*0c20*/  IMAD R11, R5.reuse, R10, R12 ;  /* 0x0000000a050b7224 */ /* 0x040fe400078e020c */
[----:B------:R-:W-:-:S04]  /*0c30*/  IMAD.WIDE.U32 R14, R5, R8, R14 ;  /* 0x00000008050e7225 */ /* 0x000fc800078e000e */
[----:B------:R-:W-:Y:S01]  /*0c40*/  IMAD.IADD R11, R11, 0x1, R15 ;  /* 0x000000010b0b7824 */ /* 0x000fe200078e020f */
[----:B---3--:R-:W-:-:S04]  /*0c50*/  LEA R22, P2, R14, UR4, 0x3 ;  /* 0x000000040e167c11 */ /* 0x008fc8000f8418ff */
[----:B------:R-:W-:-:S05]  /*0c60*/  LEA.HI.X R23, R14, UR5, R11, 0x3, P2 ;  /* 0x000000050e177c11 */ /* 0x000fca00090f1c0b */
[----:B------:R-:W2:Y:S01]  /*0c70*/  LDG.E.64 R12, desc[UR6][R22.64] ;  /* 0x00000006160c7981 */ /* 0x000ea2000c1e1b00 */
[----:B------:R-:W-:Y:S02]  /*0c80*/  IADD3 R15, P2, PT, R5, R14, RZ ;  /* 0x0000000e050f7210 */ /* 0x000fe40007f5e0ff */
[----:B------:R-:W-:Y:S02]  /*0c90*/  R2UR UR4, R6 ;  /* 0x00000000060472ca */ /* 0x000fe400000e0000 */
[----:B------:R-:W-:Y:S01]  /*0ca0*/  R2UR UR5, R7 ;  /* 0x00000000070572ca */ /* 0x000fe200000e0000 */
[----:B------:R-:W-:Y:S01]  /*0cb0*/  IMAD.X R11, R9, 0x1, R11, P2 ;  /* 0x00000001090b7824 */ /* 0x000fe200010e060b */
[----:B------:R-:W-:-:S04]  /*0cc0*/  LEA R24, P2, R15, R2, 0x3 ;  /* 0x000000020f187211 */ /* 0x000fc800078418ff */
[----:B------:R-:W-:Y:S02]  /*0cd0*/  LEA.HI.X R25, R15, R16, R11, 0x3, P2 ;  /* 0x000000100f197211 */ /* 0x000fe400010f1c0b */
[----:B------:R-:W-:-:S04]  /*0ce0*/  ISETP.NE.U32.AND P2, PT, R4, 0x1, PT ;  /* 0x000000010400780c */ /* 0x000fc80003f45070 */
[----:B------:R-:W-:Y:S01]  /*0cf0*/  ISETP.NE.AND.EX P2, PT, RZ, RZ, PT, P2 ;  /* 0x000000ffff00720c */ /* 0x000fe20003f45320 */
[----:B--2---:R3:W-:-:S12]  /*0d00*/  ST.E.64 desc[UR4][R24.64], R12 ;  /* 0x0000000c18007985 */ /* 0x0047d8000c101b04 */
[----:B------:R-:W-:Y:S05]  /*0d10*/  @!P2 BRA `(.L_x_6) ;  /* 0x000000000030a947 */ /* 0x000fea0003800000 */
[----:B------:R-:W-:Y:S02]  /*0d20*/  R2UR UR4, R6 ;  /* 0x00000000060472ca */ /* 0x000fe400000e0000 */
[----:B------:R-:W-:-:S13]  /*0d30*/  R2UR UR5, R7 ;  /* 0x00000000070572ca */ /* 0x000fda00000e0000 */
[----:B---3--:R-:W2:Y:S01]  /*0d40*/  LDG.E.64 R12, desc[UR4][R22.64+0x8] ;  /* 0x00000804160c7981 */ /* 0x008ea2000c1e1b00 */
[----:B------:R-:W-:-:S04]  /*0d50*/  ISETP.NE.U32.AND P2, PT, R4, 0x2, PT ;  /* 0x000000020400780c */ /* 0x000fc80003f45070 */
[----:B------:R-:W-:-:S13]  /*0d60*/  ISETP.NE.AND.EX P2, PT, RZ, RZ, PT, P2 ;  /* 0x000000ffff00720c */ /* 0x000fda0003f45320 */
[----:B------:R-:W-:Y:S02]  /*0d70*/  @P2 R2UR UR6, R6 ;  /* 0x00000000060622ca */ /* 0x000fe400000e0000 */
[----:B------:R-:W-:Y:S01]  /*0d80*/  @P2 R2UR UR7, R7 ;  /* 0x00000000070722ca */ /* 0x000fe200000e0000 */
[----:B--2---:R0:W-:-:S12]  /*0d90*/  ST.E.64 desc[UR4][R24.64+0x8], R12 ;  /* 0x0000080c18007985 */ /* 0x0041d8000c101b04 */
[----:B------:R-:W2:Y:S01]  /*0da0*/  @P2 LDG.E.64 R14, desc[UR6][R22.64+0x10] ;  /* 0x00001006160e2981 */ /* 0x000ea2000c1e1b00 */
[----:B------:R-:W-:Y:S02]  /*0db0*/  @P2 R2UR UR4, R6 ;  /* 0x00000000060422ca */ /* 0x000fe400000e0000 */
[----:B------:R-:W-:-:S13]  /*0dc0*/  @P2 R2UR UR5, R7 ;  /* 0x00000000070522ca */ /* 0x000fda00000e0000 */
[----:B--2---:R0:W-:Y:S02]  /*0dd0*/  @P2 ST.E.64 desc[UR4][R24.64+0x10], R14 ;  /* 0x0000100e18002985 */ /* 0x0041e4000c101b04 */
.L_x_6:
[----:B------:R-:W5:Y:S01]  /*0de0*/  LDCU.64 UR4, c[0x0][0x388] ;  /* 0x00007100ff0477ac */ /* 0x000f620008000a00 */
[----:B0-234-:R-:W-:Y:S01]  /*0df0*/  IMAD.SHL.U32 R24, R5, 0x8, RZ ;  /* 0x0000000805187824 */ /* 0x01dfe200078e00ff */
[----:B-1----:R-:W-:Y:S02]  /*0e00*/  R2UR UR6, R6 ;  /* 0x00000000060672ca */ /* 0x002fe400000e0000 */
[----:B------:R-:W-:Y:S02]  /*0e10*/  R2UR UR7, R7 ;  /* 0x00000000070772ca */ /* 0x000fe400000e0000 */
[----:B------:R-:W-:Y:S02]  /*0e20*/  SHF.L.U64.HI R25, R5, 0x3, R9 ;  /* 0x0000000305197819 */ /* 0x000fe40000010209 */
[----:B-----5:R-:W-:-:S04]  /*0e30*/  IADD3 R12, P2, PT, R24, UR4, RZ ;  /* 0x00000004180c7c10 */ /* 0x020fc8000ff5e0ff */
[----:B------:R-:W-:Y:S01]  /*0e40*/  IADD3.X R13, PT, PT, R25, UR5, RZ, P2, !PT ;  /* 0x00000005190d7c10 */ /* 0x000fe200097fe4ff */
[----:B------:R-:W-:Y:S01]  /*0e50*/  IMAD.MOV.U32 R14, RZ, RZ, R5 ;  /* 0x000000ffff0e7224 */ /* 0x000fe200078e0005 */
[----:B------:R-:W0:Y:S04]  /*0e60*/  LDCU.64 UR4, c[0x0][0x390] ;  /* 0x00007200ff0477ac */ /* 0x000e280008000a00 */
[----:B------:R-:W2:Y:S01]  /*0e70*/  LDG.E.64 R12, desc[UR6][R12.64] ;  /* 0x000000060c0c7981 */ /* 0x000ea2000c1e1b00 */
[----:B------:R-:W-:Y:S01]  /*0e80*/  IMAD.MOV.U32 R15, RZ, RZ, R9 ;  /* 0x000000ffff0f7224 */ /* 0x000fe200078e0009 */
[C---:B------:R-:W-:Y:S01]  /*0e90*/  R2UR UR8, R6.reuse ;  /* 0x00000000060872ca */ /* 0x040fe200000e0000 */
[-C--:B------:R-:W-:Y:S01]  /*0ea0*/  IMAD R11, R9, R8.reuse, RZ ;  /* 0x00000008090b7224 */ /* 0x080fe200078e02ff */
[----:B------:R-:W-:Y:S01]  /*0eb0*/  R2UR UR9, R7 ;  /* 0x00000000070972ca */ /* 0x000fe200000e0000 */
[----:B------:R-:W-:Y:S01]  /*0ec0*/  IMAD.WIDE.U32 R14, R5, R8, R14 ;  /* 0x00000008050e7225 */ /* 0x000fe200078e000e */
[----:B------:R-:W-:-:S02]  /*0ed0*/  R2UR UR10, R6 ;  /* 0x00000000060a72ca */ /* 0x000fc400000e0000 */
[----:B------:R-:W-:Y:S01]  /*0ee0*/  R2UR UR11, R7 ;  /* 0x00000000070b72ca */ /* 0x000fe200000e0000 */
[----:B------:R-:W-:Y:S01]  /*0ef0*/  IMAD R23, R5, R10, R11 ;  /* 0x0000000a05177224 */ /* 0x000fe200078e020b */
[----:B------:R-:W-:-:S04]  /*0f00*/  IADD3 R11, P2, PT, R14, R8, RZ ;  /* 0x000000080e0b7210 */ /* 0x000fc80007f5e0ff */
[----:B------:R-:W-:Y:S02]  /*0f10*/  IADD3.X R15, PT, PT, R10, R23, R15, P2, !PT ;  /* 0x000000170a0f7210 */ /* 0x000fe400017fe40f */
[C---:B------:R-:W-:Y:S02]  /*0f20*/  LEA R14, P2, R11.reuse, R2, 0x3 ;  /* 0x000000020b0e7211 */ /* 0x040fe400078418ff */
[C---:B0-----:R-:W-:Y:S02]  /*0f30*/  IADD3 R22, P3, PT, R24.reuse, UR4, RZ ;  /* 0x0000000418167c10 */ /* 0x041fe4000ff7e0ff */
[----:B------:R-:W-:Y:S02]  /*0f40*/  LEA.HI.X R15, R11, R16, R15, 0x3, P2 ;  /* 0x000000100b0f7211 */ /* 0x000fe400010f1c0f */
[----:B------:R-:W-:Y:S02]  /*0f50*/  IADD3 R5, P2, PT, R5, 0x1, RZ ;  /* 0x0000000105057810 */ /* 0x000fe40007f5e0ff */
[----:B------:R-:W-:-:S02]  /*0f60*/  IADD3 R24, P4, PT, R24, R17, RZ ;  /* 0x0000001118187210 */ /* 0x000fc40007f9e0ff */
[----:B------:R-:W-:Y:S01]  /*0f70*/  IADD3.X R23, PT, PT, R25, UR5, RZ, P3, !PT ;  /* 0x0000000519177c10 */ /* 0x000fe20009ffe4ff */
[----:B------:R-:W-:Y:S01]  /*0f80*/  IMAD.X R9, RZ, RZ, R9, P2 ;  /* 0x000000ffff097224 */ /* 0x000fe200010e0609 */
[----:B------:R-:W-:Y:S01]  /*0f90*/  ISETP.NE.U32.AND P2, PT, R5, R8, PT ;  /* 0x000000080500720c */ /* 0x000fe20003f45070 */
[----:B------:R-:W-:-:S03]  /*0fa0*/  IMAD.X R25, R25, 0x1, R18, P4 ;  /* 0x0000000119197824 */ /* 0x000fc600020e0612 */
[----:B------:R-:W-:Y:S01]  /*0fb0*/  ISETP.NE.AND.EX P2, PT, R9, R10, PT, P2 ;  /* 0x0000000a0900720c */ /* 0x000fe20003f45320 */
[----:B--2---:R0:W-:Y:S04]  /*0fc0*/  ST.E.64 desc[UR6][R14.64], R12 ;  /* 0x0000000c0e007985 */ /* 0x0041e8000c101b06 */
[----:B------:R0:W-:Y:S04]  /*0fd0*/  STG.E.64 desc[UR8][R22.64], RZ ;  /* 0x000000ff16007986 */ /* 0x0001e8000c101b08 */
[----:B------:R0:W-:Y:S04]  /*0fe0*/  ST.E.64 desc[UR10][R24.64], RZ ;  /* 0x000000ff18007985 */ /* 0x0001e8000c101b0a */
[----:B------:R-:W-:Y:S05]  /*0ff0*/  @P2 BRA `(.L_x_9) ;  /* 0xfffffff000bc2947 */ /* 0x000fea000383ffff */
[----:B------:R-:W-:Y:S05]  /*1000*/  BSYNC.RECONVERGENT B0 ;  /* 0x0000000000007941 */ /* 0x000fea0003800200 */
.L_x_2:
[----:B------:R-:W-:Y:S01]  /*1010*/  ISETP.GE.U32.AND P0, PT, R8, 0x1, PT ;  /* 0x000000010800780c */ /* 0x000fe20003f06070 */
[----:B------:R-:W-:Y:S03]  /*1020*/  BSSY.RECONVERGENT B1, `(.L_x_10) ;  /* 0x0000181000017945 */ /* 0x000fe60003800200 */
[----:B------:R-:W-:-:S13]  /*1030*/  ISETP.GE.AND.EX P0, PT, R10, RZ, PT, P0 ;  /* 0x000000ff0a00720c */ /* 0x000fda0003f06300 */
[----:B------:R-:W-:Y:S05]  /*1040*/  @!P0 BRA `(.L_x_11) ;  /* 0x0000001400f88947 */ /* 0x000fea0003800000 */
[C---:B------:R-:W-:Y:S01]  /*1050*/  LOP3.LUT R0, R8.reuse, 0x7, RZ, 0xc0, !PT ;  /* 0x0000000708007812 */ /* 0x040fe200078ec0ff */
[----:B------:R-:W-:Y:S01]  /*1060*/  IMAD.MOV.U32 R9, RZ, RZ, RZ ;  /* 0x000000ffff097224 */ /* 0x000fe200078e00ff */
[----:B------:R-:W-:Y:S02]  /*1070*/  IADD3 R3, P0, PT, R8, 0x1, RZ ;  /* 0x0000000108037810 */ /* 0x000fe40007f1e0ff */
[----:B------:R-:W-:Y:S02]  /*1080*/  IADD3 RZ, P1, PT, R0, -0x1, RZ ;  /* 0xffffffff00ff7810 */ /* 0x000fe40007f3e0ff */
[C---:B------:R-:W-:Y:S02]  /*1090*/  LOP3.LUT R4, R8.reuse, 0x3, RZ, 0xc0, !PT ;  /* 0x0000000308047812 */ /* 0x040fe400078ec0ff */
[----:B------:R-:W-:Y:S01]  /*10a0*/  LOP3.LUT R5, R8, 0xfffffff8, RZ, 0xc0, !PT ;  /* 0xfffffff808057812 */ /* 0x000fe200078ec0ff */
[----:B------:R-:W-:Y:S01]  /*10b0*/  IMAD.X R11, RZ, RZ, -0x1, P1 ;  /* 0xffffffffff0b7424 */ /* 0x000fe200008e06ff */
[----:B------:R-:W-:Y:S01]  /*10c0*/  LOP3.LUT R8, R10, 0x7fffffff, RZ, 0xc0, !PT ;  /* 0x7fffffff0a087812 */ /* 0x000fe200078ec0ff */
[----:B------:R-:W-:-:S07]  /*10d0*/  IMAD.X R10, RZ, RZ, R10, P0 ;  /* 0x000000ffff0a7224 */ /* 0x000fce00000e060a */
.L_x_31:
[----:B------:R-:W-:Y:S01]  /*10e0*/  BSSY.RECONVERGENT B0, `(.L_x_12) ;  /* 0x0000158000007945 */ /* 0x000fe20003800200 */
[----:B------:R-:W-:Y:S01]  /*10f0*/  IMAD.MOV.U32 R19, RZ, RZ, RZ ;  /* 0x000000ffff137224 */ /* 0x000fe200078e00ff */
[----:B0-----:R-:W-:Y:S01]  /*1100*/  CS2R R14, SRZ ;  /* 0x00000000000e7805 */ /* 0x001fe2000001ff00 */
[----:B------:R-:W-:-:S07]  /*1110*/  IMAD.MOV.U32 R34, RZ, RZ, RZ ;  /* 0x000000ffff227224 */ /* 0x000fce00078e00ff */
.L_x_28:
[----:B0-----:R-:W0:Y:S01]  /*1120*/  LDCU.64 UR4, c[0x0][0x398] ;  /* 0x00007300ff0477ac */ /* 0x001e220008000a00 */
[-C--:B------:R-:W-:Y:S01]  /*1130*/  IMAD R12, R34, R3.reuse, RZ ;  /* 0x00000003220c7224 */ /* 0x080fe200078e02ff */
[----:B------:R-:W-:Y:S01]  /*1140*/  CS2R R40, SRZ ;  /* 0x0000000000287805 */ /* 0x000fe2000001ff00 */
[----:B------:R-:W-:-:S04]  /*1150*/  IMAD.WIDE.U32 R20, R19, R3, RZ ;  /* 0x0000000313147225 */ /* 0x000fc800078e00ff */
[----:B------:R-:W-:Y:S01]  /*1160*/  IMAD R35, R10, R19, R12 ;  /* 0x000000130a237224 */ /* 0x000fe200078e020c */
[----:B------:R-:W-:-:S03]  /*1170*/  CS2R R12, SRZ ;  /* 0x00000000000c7805 */ /* 0x000fc6000001ff00 */
[----:B------:R-:W-:Y:S01]  /*1180*/  IMAD.IADD R35, R21, 0x1, R35 ;  /* 0x0000000115237824 */ /* 0x000fe200078e0223 */
[----:B0-----:R-:W-:-:S04]  /*1190*/  UISETP.GE.U32.AND UP0, UPT, UR4, 0x8, UPT ;  /* 0x000000080400788c */ /* 0x001fc8000bf06070 */
[----:B------:R-:W-:-:S09]  /*11a0*/  UISETP.GE.U32.AND.EX UP0, UPT, UR5, URZ, UPT, UP0 ;  /* 0x000000ff0500728c */ /* 0x000fd2000bf06100 */
[----:B------:R-:W-:Y:S05]  /*11b0*/  BRA.U !UP0, `(.L_x_13) ;  /* 0x0000000508e47547 */ /* 0x000fea000b800000 */
[----:B------:R-:W0:Y:S01]  /*11c0*/  LDCU.64 UR4, c[0x0][0x390] ;  /* 0x00007200ff0477ac */ /* 0x000e220008000a00 */
[-C--:B------:R-:W-:Y:S01]  /*11d0*/  IMAD R22, R10, R19.reuse, RZ ;  /* 0x000000130a167224 */ /* 0x080fe200078e02ff */
[----:B------:R-:W-:Y:S01]  /*11e0*/  IADD3 R23, P1, PT, R2, 0x20, RZ ;  /* 0x0000002002177810 */ /* 0x000fe20007f3e0ff */
[C---:B------:R-:W-:Y:S01]  /*11f0*/  IMAD.WIDE.U32 R12, R3.reuse, R19, RZ ;  /* 0x00000013030c7225 */ /* 0x040fe200078e00ff */
[----:B------:R-:W-:Y:S03]  /*1200*/  BSSY.RECONVERGENT B2, `(.L_x_14) ;  /* 0x0000072000027945 */ /* 0x000fe60003800200 */
[----:B------:R-:W-:Y:S01]  /*1210*/  IMAD R27, R3, R34, R22 ;  /* 0x00000022031b7224 */ /* 0x000fe200078e0216 */
[----:B------:R-:W-:Y:S01]  /*1220*/  LEA R22, P0, R12, R23, 0x3 ;  /* 0x000000170c167211 */ /* 0x000fe200078018ff */
[----:B------:R-:W-:Y:S02]  /*1230*/  IMAD.X R23, RZ, RZ, R16, P1 ;  /* 0x000000ffff177224 */ /* 0x000fe400008e0610 */
[----:B------:R-:W-:-:S02]  /*1240*/  IMAD.IADD R27, R13, 0x1, R27 ;  /* 0x000000010d1b7824 */ /* 0x000fc400078e021b */
[----:B------:R-:W-:Y:S02]  /*1250*/  IMAD.MOV.U32 R36, RZ, RZ, RZ ;  /* 0x000000ffff247224 */ /* 0x000fe400078e00ff */
[----:B------:R-:W-:Y:S01]  /*1260*/  IMAD.MOV.U32 R39, RZ, RZ, RZ ;  /* 0x000000ffff277224 */ /* 0x000fe200078e00ff */
[----:B------:R-:W-:Y:S01]  /*1270*/  LEA.HI.X R27, R12, R23, R27, 0x3, P0 ;  /* 0x000000170c1b7211 */ /* 0x000fe200000f1c1b */
[----:B------:R-:W-:Y:S01]  /*1280*/  IMAD.MOV.U32 R38, RZ, RZ, R19 ;  /* 0x000000ffff267224 */ /* 0x000fe200078e0013 */
[----:B0-----:R-:W-:Y:S01]  /*1290*/  UIADD3 UR4, UP0, UPT, UR4, 0x20, URZ ;  /* 0x0000002004047890 */ /* 0x001fe2000ff1e0ff */
[----:B------:R-:W-:Y:S01]  /*12a0*/  IMAD.MOV.U32 R37, RZ, RZ, R34 ;  /* 0x000000ffff257224 */ /* 0x000fe200078e0022 */
[----:B------:R-:W-:Y:S02]  /*12b0*/  CS2R R12, SRZ ;  /* 0x00000000000c7805 */ /* 0x000fe4000001ff00 */
[----:B------:R-:W-:Y:S02]  /*12c0*/  UIADD3.X UR5, UPT, UPT, URZ, UR5, URZ, UP0, !UPT ;  /* 0x00000005ff057290 */ /* 0x000fe400087fe4ff */
[----:B------:R-:W-:-:S04]  /*12d0*/  IMAD.U32 R28, RZ, RZ, UR4 ;  /* 0x00000004ff1c7e24 */ /* 0x000fc8000f8e00ff */
[----:B------:R-:W-:-:S07]  /*12e0*/  IMAD.U32 R25, RZ, RZ, UR5 ;  /* 0x00000005ff197e24 */ /* 0x000fce000f8e00ff */
.L_x_15:
[----:B------:R-:W-:Y:S01]  /*12f0*/  ISETP.NE.U32.AND P0, PT, R38, RZ, PT ;  /* 0x000000ff2600720c */ /* 0x000fe20003f05070 */
[----:B------:R-:W-:Y:S01]  /*1300*/  IMAD.MOV.U32 R26, RZ, RZ, R22 ;  /* 0x000000ffff1a7224 */ /* 0x000fe200078e0016 */
[----:B------:R-:W-:Y:S02]  /*1310*/  IADD3 R24, P1, PT, R36, 0x1, RZ ;  /* 0x0000000124187810 */ /* 0x000fe40007f3e0ff */
[----:B------:R-:W-:Y:S02]  /*1320*/  ISETP.NE.AND.EX P0, PT, R37, RZ, PT, P0 ;  /* 0x000000ff2500720c */ /* 0x000fe40003f05300 */
[----:B------:R-:W-:Y:S01]  /*1330*/  ISETP.NE.U32.AND P3, PT, R24, R19, PT ;  /* 0x000000131800720c */ /* 0x000fe20003f65070 */
[----:B------:R-:W-:Y:S02]  /*1340*/  IMAD.X R23, RZ, RZ, R39, P1 ;  /* 0x000000ffff177224 */ /* 0x000fe400008e0627 */
[----:B------:R-:W-:-:S03]  /*1350*/  IMAD.MOV.U32 R24, RZ, RZ, R28 ;  /* 0x000000ffff187224 */ /* 0x000fc600078e001c */
[----:B------:R-:W-:-:S05]  /*1360*/  ISETP.NE.AND.EX P3, PT, R23, R34, PT, P3 ;  /* 0x000000221700720c */ /* 0x000fca0003f65330 */
[C---:B-1----:R-:W-:Y:S02]  /*1370*/  @P0 R2UR UR4, R6.reuse ;  /* 0x00000000060402ca */ /* 0x042fe400000e0000 */
[C---:B------:R-:W-:Y:S02]  /*1380*/  @P0 R2UR UR5, R7.reuse ;  /* 0x00000000070502ca */ /* 0x040fe400000e0000 */
[C---:B------:R-:W-:Y:S02]  /*1390*/  @P0 R2UR UR6, R6.reuse ;  /* 0x00000000060602ca */ /* 0x040fe400000e0000 */
[C---:B------:R-:W-:Y:S02]  /*13a0*/  @P0 R2UR UR7, R7.reuse ;  /* 0x00000000070702ca */ /* 0x040fe400000e0000 */
[----:B------:R-:W-:Y:S02]  /*13b0*/  @P3 R2UR UR8, R6 ;  /* 0x00000000060832ca */ /* 0x000fe400000e0000 */
[----:B------:R-:W-:-:S02]  /*13c0*/  @P3 R2UR UR9, R7 ;  /* 0x00000000070932ca */ /* 0x000fc400000e0000 */
[----:B------:R-:W-:Y:S02]  /*13d0*/  @P3 R2UR UR10, R6 ;  /* 0x00000000060a32ca */ /* 0x000fe400000e0000 */
[----:B------:R-:W-:Y:S01]  /*13e0*/  @P3 R2UR UR11, R7 ;  /* 0x00000000070b32ca */ /* 0x000fe200000e0000 */
[----:B------:R-:W2:Y:S04]  /*13f0*/  @P0 LDG.E.64 R28, desc[UR4][R24.64+-0x20] ;  /* 0xffffe004181c0981 */ /* 0x000ea8000c1e1b00 */
[----:B------:R-:W2:Y:S04]  /*1400*/  @P0 LD.E.64 R22, desc[UR6][R26.64+-0x20] ;  /* 0xffffe0061a160980 */ /* 0x000ea8000c101b00 */
[----:B------:R-:W3:Y:S04]  /*1410*/  @P3 LDG.E.64 R32, desc[UR8][R24.64+-0x18] ;  /* 0xffffe80818203981 */ /* 0x000ee8000c1e1b00 */
[----:B------:R-:W3:Y:S01]  /*1420*/  @P3 LD.E.64 R30, desc[UR10][R26.64+-0x18] ;  /* 0xffffe80a1a1e3980 */ /* 0x000ee2000c101b00 */
[----:B------:R-:W-:-:S04]  /*1430*/  IADD3 R40, P2, PT, R36, 0x2, RZ ;  /* 0x0000000224287810 */ /* 0x000fc80007f5e0ff */
[----:B------:R-:W-:Y:S01]  /*1440*/  ISETP.NE.U32.AND P1, PT, R40, R19, PT ;  /* 0x000000132800720c */ /* 0x000fe20003f25070 */
[----:B------:R-:W-:Y:S01]  /*1450*/  IMAD.X R41, RZ, RZ, R39, P2 ;  /* 0x000000ffff297224 */ /* 0x000fe200010e0627 */
[----:B------:R-:W-:-:S04]  /*1460*/  IADD3 R40, P4, PT, R36, 0x3, RZ ;  /* 0x0000000324287810 */ /* 0x000fc80007f9e0ff */
[----:B------:R-:W-:Y:S01]  /*1470*/  ISETP.NE.AND.EX P1, PT, R41, R34, PT, P1 ;  /* 0x000000222900720c */ /* 0x000fe20003f25310 */
[----:B------:R-:W-:Y:S01]  /*1480*/  IMAD.X R41, RZ, RZ, R39, P4 ;  /* 0x000000ffff297224 */ /* 0x000fe200020e0627 */
[----:B------:R-:W-:-:S04]  /*1490*/  ISETP.NE.U32.AND P2, PT, R40, R19, PT ;  /* 0x000000132800720c */ /* 0x000fc80003f45070 */
[----:B------:R-:W-:-:S07]  /*14a0*/  ISETP.NE.AND.EX P2, PT, R41, R34, PT, P2 ;  /* 0x000000222900720c */ /* 0x000fce0003f45320 */
[C---:B------:R-:W-:Y:S02]  /*14b0*/  @P1 R2UR UR4, R6.reuse ;  /* 0x00000000060412ca */ /* 0x040fe400000e0000 */
[C---:B------:R-:W-:Y:S02]  /*14c0*/  @P1 R2UR UR5, R7.reuse ;  /* 0x00000000070512ca */ /* 0x040fe400000e0000 */
[C---:B------:R-:W-:Y:S02]  /*14d0*/  @P1 R2UR UR6, R6.reuse ;  /* 0x00000000060612ca */ /* 0x040fe400000e0000 */
[C---:B------:R-:W-:Y:S02]  /*14e0*/  @P1 R2UR UR7, R7.reuse ;  /* 0x00000000070712ca */ /* 0x040fe400000e0000 */
[----:B------:R-:W-:Y:S02]  /*14f0*/  @P2 R2UR UR8, R6 ;  /* 0x00000000060822ca */ /* 0x000fe400000e0000 */
[----:B------:R-:W-:-:S02]  /*1500*/  @P2 R2UR UR9, R7 ;  /* 0x00000000070922ca */ /* 0x000fc400000e0000 */
[----:B------:R-:W-:Y:S02]  /*1510*/  @P2 R2UR UR10, R6 ;  /* 0x00000000060a22ca */ /* 0x000fe400000e0000 */
[----:B------:R-:W-:Y:S01]  /*1520*/  @P2 R2UR UR11, R7 ;  /* 0x00000000070b22ca */ /* 0x000fe200000e0000 */
[----:B--2---:R-:W-:Y:S01]  /*1530*/  @P0 DFMA R12, R28, R22, R12 ;  /* 0x000000161c0c022b */ /* 0x004fe2000000000c */
[----:B------:R-:W2:Y:S04]  /*1540*/  @P1 LDG.E.64 R28, desc[UR4][R24.64+-0x10] ;  /* 0xfffff004181c1981 */ /* 0x000ea8000c1e1b00 */
[----:B------:R-:W2:Y:S03]  /*1550*/  @P1 LD.E.64 R22, desc[UR6][R26.64+-0x10] ;  /* 0xfffff0061a161980 */ /* 0x000ea6000c101b00 */
[----:B---3--:R-:W-:Y:S01]  /*1560*/  @P3 DFMA R12, R32, R30, R12 ;  /* 0x0000001e200c322b */ /* 0x008fe2000000000c */
        /* <DEDUP_REMOVED lines=46> */
[----:B------:R-:W-:-:S05]  /*1850*/  IADD3 R36, P0, PT, R36, 0x8, RZ ;  /* 0x0000000824247810 */ /* 0x000fca0007f1e0ff */
[----:B------:R-:W-:Y:S01]  /*1860*/  IMAD.X R39, RZ, RZ, R39, P0 ;  /* 0x000000ffff277224 */ /* 0x000fe200000e0627 */
[----:B------:R-:W-:-:S04]  /*1870*/  ISETP.NE.U32.AND P0, PT, R36, R5, PT ;  /* 0x000000052400720c */ /* 0x000fc80003f05070 */
[----:B------:R-:W-:Y:S01]  /*1880*/  ISETP.NE.AND.EX P0, PT, R39, R8, PT, P0 ;  /* 0x000000082700720c */ /* 0x000fe20003f05300 */
[----:B--2---:R-:W-:Y:S01]  /*1890*/  @P2 DFMA R12, R28, R22, R12 ;  /* 0x000000161c0c222b */ /* 0x004fe2000000000c */
[----:B------:R-:W-:Y:S02]  /*18a0*/  IADD3 R38, P2, PT, R38, -0x8, RZ ;  /* 0xfffffff826267810 */ /* 0x000fe40007f5e0ff */
[----:B------:R-:W-:Y:S02]  /*18b0*/  IADD3 R28, P3, PT, R24, 0x40, RZ ;  /* 0x00000040181c7810 */ /* 0x000fe40007f7e0ff */
[----:B------:R-:W-:Y:S02]  /*18c0*/  IADD3 R22, P4, PT, R26, 0x40, RZ ;  /* 0x000000401a167810 */ /* 0x000fe40007f9e0ff */
[----:B------:R-:W-:Y:S01]  /*18d0*/  IADD3.X R37, PT, PT, R37, -0x1, RZ, P2, !PT ;  /* 0xffffffff25257810 */ /* 0x000fe200017fe4ff */
[----:B---3--:R-:W-:Y:S01]  /*18e0*/  @P1 DFMA R12, R30, R32, R12 ;  /* 0x000000201e0c122b */ /* 0x008fe2000000000c */
[----:B------:R-:W-:-:S02]  /*18f0*/  IMAD.X R25, RZ, RZ, R25, P3 ;  /* 0x000000ffff197224 */ /* 0x000fc400018e0619 */
[----:B------:R-:W-:Y:S01]  /*1900*/  IMAD.X R27, RZ, RZ, R27, P4 ;  /* 0x000000ffff1b7224 */ /* 0x000fe200020e061b */
[----:B------:R-:W-:Y:S07]  /*1910*/  @P0 BRA `(.L_x_15) ;  /* 0xfffffff800740947 */ /* 0x000fee000383ffff */
[----:B------:R-:W-:Y:S05]  /*1920*/  BSYNC.RECONVERGENT B2 ;  /* 0x0000000000027941 */ /* 0x000fea0003800200 */
.L_x_14:
[----:B------:R-:W-:Y:S02]  /*1930*/  IMAD.MOV.U32 R41, RZ, RZ, R5 ;  /* 0x000000ffff297224 */ /* 0x000fe400078e0005 */
[----:B------:R-:W-:-:S07]  /*1940*/  IMAD.MOV.U32 R40, RZ, RZ, R8 ;  /* 0x000000ffff287224 */ /* 0x000fce00078e0008 */
.L_x_13:
[----:B------:R-:W-:Y:S01]  /*1950*/  ISETP.NE.U32.AND P0, PT, R0, RZ, PT ;  /* 0x000000ff0000720c */ /* 0x000fe20003f05070 */
[----:B------:R-:W-:Y:S03]  /*1960*/  BSSY.RECONVERGENT B2, `(.L_x_16) ;  /* 0x0000075000027945 */ /* 0x000fe60003800200 */
[----:B------:R-:W-:-:S13]  /*1970*/  ISETP.NE.AND.EX P0, PT, RZ, RZ, PT, P0 ;  /* 0x000000ffff00720c */ /* 0x000fda0003f05300 */
[----:B------:R-:W-:Y:S05]  /*1980*/  @!P0 BRA `(.L_x_17) ;  /* 0x0000000400c88947 */ /* 0x000fea0003800000 */
[----:B------:R-:W-:Y:S01]  /*1990*/  VIADD R22, R0, 0xffffffff ;  /* 0xffffffff00167836 */ /* 0x000fe20000000000 */
[----:B------:R-:W-:Y:S01]  /*19a0*/  ISETP.NE.U32.AND P2, PT, R4, RZ, PT ;  /* 0x000000ff0400720c */ /* 0x000fe20003f45070 */
[----:B------:R-:W-:Y:S03]  /*19b0*/  BSSY.RECONVERGENT B3, `(.L_x_18) ;  /* 0x0000038000037945 */ /* 0x000fe60003800200 */
[----:B------:R-:W-:-:S04]  /*19c0*/  ISETP.GE.U32.AND P0, PT, R22, 0x3, PT ;  /* 0x000000031600780c */ /* 0x000fc80003f06070 */
[----:B------:R-:W-:Y:S02]  /*19d0*/  ISETP.GE.U32.AND.EX P1, PT, R11, RZ, PT, P0 ;  /* 0x000000ff0b00720c */ /* 0x000fe40003f26100 */
[----:B------:R-:W-:-:S11]  /*19e0*/  ISETP.NE.AND.EX P0, PT, RZ, RZ, PT, P2 ;  /* 0x000000ffff00720c */ /* 0x000fd60003f05320 */
[----:B------:R-:W-:Y:S05]  /*19f0*/  @!P1 BRA `(.L_x_19) ;  /* 0x0000000000cc9947 */ /* 0x000fea0003800000 */
[C---:B------:R-:W-:Y:S01]  /*1a00*/  ISETP.NE.U32.AND P1, PT, R41.reuse, R19, PT ;  /* 0x000000132900720c */ /* 0x040fe20003f25070 */
[----:B------:R-:W0:Y:S01]  /*1a10*/  LDCU.64 UR4, c[0x0][0x390] ;  /* 0x00007200ff0477ac */ /* 0x000e220008000a00 */
[----:B------:R-:W-:Y:S02]  /*1a20*/  IADD3 R23, P2, PT, R41, R20, RZ ;  /* 0x0000001429177210 */ /* 0x000fe40007f5e0ff */
[C---:B------:R-:W-:Y:S02]  /*1a30*/  ISETP.NE.AND.EX P1, PT, R40.reuse, R34, PT, P1 ;  /* 0x000000222800720c */ /* 0x040fe40003f25310 */
[----:B------:R-:W-:Y:S01]  /*1a40*/  LEA R22, P3, R23, R2, 0x3 ;  /* 0x0000000217167211 */ /* 0x000fe200078618ff */
[----:B------:R-:W-:-:S05]  /*1a50*/  IMAD.X R25, R40, 0x1, R35, P2 ;  /* 0x0000000128197824 */ /* 0x000fca00010e0623 */
[----:B------:R-:W-:-:S05]  /*1a60*/  LEA.HI.X R23, R23, R16, R25, 0x3, P3 ;  /* 0x0000001017177211 */ /* 0x000fca00018f1c19 */
[C---:B-1----:R-:W-:Y:S02]  /*1a70*/  @P1 R2UR UR6, R6.reuse ;  /* 0x00000000060612ca */ /* 0x042fe400000e0000 */
[C---:B------:R-:W-:Y:S02]  /*1a80*/  @P1 R2UR UR7, R7.reuse ;  /* 0x00000000070712ca */ /* 0x040fe400000e0000 */
[----:B------:R-:W-:Y:S02]  /*1a90*/  @P1 R2UR UR8, R6 ;  /* 0x00000000060812ca */ /* 0x000fe400000e0000 */
[----:B------:R-:W-:Y:S02]  /*1aa0*/  @P1 R2UR UR9, R7 ;  /* 0x00000000070912ca */ /* 0x000fe400000e0000 */
[----:B0-----:R-:W-:-:S04]  /*1ab0*/  LEA R24, P2, R41, UR4, 0x3 ;  /* 0x0000000429187c11 */ /* 0x001fc8000f8418ff */
[----:B------:R-:W-:-:S05]  /*1ac0*/  LEA.HI.X R25, R41, UR5, R40, 0x3, P2 ;  /* 0x0000000529197c11 */ /* 0x000fca00090f1c28 */
[----:B------:R-:W2:Y:S04]  /*1ad0*/  @P1 LDG.E.64 R28, desc[UR6][R24.64] ;  /* 0x00000006181c1981 */ /* 0x000ea8000c1e1b00 */
[----:B------:R-:W2:Y:S01]  /*1ae0*/  @P1 LD.E.64 R26, desc[UR8][R22.64] ;  /* 0x00000008161a1980 */ /* 0x000ea2000c101b00 */
[----:B------:R-:W-:-:S04]  /*1af0*/  IADD3 R30, P3, PT, R41, 0x1, RZ ;  /* 0x00000001291e7810 */ /* 0x000fc80007f7e0ff */
[----:B------:R-:W-:Y:S01]  /*1b00*/  ISETP.NE.U32.AND P2, PT, R30, R19, PT ;  /* 0x000000131e00720c */ /* 0x000fe20003f45070 */
[----:B------:R-:W-:Y:S01]  /*1b10*/  IMAD.X R31, RZ, RZ, R40, P3 ;  /* 0x000000ffff1f7224 */ /* 0x000fe200018e0628 */
[----:B------:R-:W-:-:S04]  /*1b20*/  IADD3 R30, P4, PT, R41, 0x2, RZ ;  /* 0x00000002291e7810 */ /* 0x000fc80007f9e0ff */
[-C--:B------:R-:W-:Y:S01]  /*1b30*/  ISETP.NE.AND.EX P2, PT, R31, R34.reuse, PT, P2 ;  /* 0x000000221f00720c */ /* 0x080fe20003f45320 */
[--C-:B------:R-:W-:Y:S01]  /*1b40*/  IMAD.X R31, RZ, RZ, R40.reuse, P4 ;  /* 0x000000ffff1f7224 */ /* 0x100fe200020e0628 */
[-C--:B------:R-:W-:Y:S02]  /*1b50*/  ISETP.NE.U32.AND P3, PT, R30, R19.reuse, PT ;  /* 0x000000131e00720c */ /* 0x080fe40003f65070 */
[----:B------:R-:W-:Y:S02]  /*1b60*/  IADD3 R30, P4, PT, R41, 0x3, RZ ;  /* 0x00000003291e7810 */ /* 0x000fe40007f9e0ff */
[----:B------:R-:W-:Y:S02]  /*1b70*/  ISETP.NE.AND.EX P3, PT, R31, R34, PT, P3 ;  /* 0x000000221f00720c */ /* 0x000fe40003f65330 */
[----:B------:R-:W-:Y:S01]  /*1b80*/  ISETP.NE.U32.AND P5, PT, R30, R19, PT ;  /* 0x000000131e00720c */ /* 0x000fe20003fa5070 */
[----:B------:R-:W-:-:S04]  /*1b90*/  IMAD.X R31, RZ, RZ, R40, P4 ;  /* 0x000000ffff1f7224 */ /* 0x000fc800020e0628 */
[C---:B------:R-:W-:Y:S02]  /*1ba0*/  @P2 R2UR UR4, R6.reuse ;  /* 0x00000000060422ca */ /* 0x040fe400000e0000 */
[C---:B------:R-:W-:Y:S02]  /*1bb0*/  @P2 R2UR UR5, R7.reuse ;  /* 0x00000000070522ca */ /* 0x040fe400000e0000 */
[C---:B------:R-:W-:Y:S02]  /*1bc0*/  @P2 R2UR UR6, R6.reuse ;  /* 0x00000000060622ca */ /* 0x040fe400000e0000 */
[----:B------:R-:W-:Y:S02]  /*1bd0*/  @P2 R2UR UR7, R7 ;  /* 0x00000000070722ca */ /* 0x000fe400000e0000 */
[----:B------:R-:W-:Y:S02]  /*1be0*/  ISETP.NE.AND.EX P4, PT, R31, R34, PT, P5 ;  /* 0x000000221f00720c */ /* 0x000fe40003f85350 */
[----:B------:R-:W-:-:S02]  /*1bf0*/  @P3 R2UR UR8, R6 ;  /* 0x00000000060832ca */ /* 0x000fc400000e0000 */
[C---:B------:R-:W-:Y:S02]  /*1c00*/  @P3 R2UR UR9, R7.reuse ;  /* 0x00000000070932ca */ /* 0x040fe400000e0000 */
[----:B------:R-:W-:Y:S01]  /*1c10*/  @P3 R2UR UR10, R6 ;  /* 0x00000000060a32ca */ /* 0x000fe200000e0000 */
[----:B------:R-:W3:Y:S01]  /*1c20*/  @P2 LDG.E.64 R32, desc[UR4][R24.64+0x8] ;  /* 0x0000080418202981 */ /* 0x000ee2000c1e1b00 */
[----:B------:R-:W-:-:S03]  /*1c30*/  @P3 R2UR UR11, R7 ;  /* 0x00000000070b32ca */ /* 0x000fc600000e0000 */
[----:B------:R-:W3:Y:S02]  /*1c40*/  @P2 LD.E.64 R30, desc[UR6][R22.64+0x8] ;  /* 0x00000806161e2980 */ /* 0x000ee4000c101b00 */
[C---:B------:R-:W-:Y:S02]  /*1c50*/  @P4 R2UR UR4, R6.reuse ;  /* 0x00000000060442ca */ /* 0x040fe400000e0000 */
[C---:B------:R-:W-:Y:S02]  /*1c60*/  @P4 R2UR UR5, R7.reuse ;  /* 0x00000000070542ca */ /* 0x040fe400000e0000 */
[----:B------:R-:W-:Y:S02]  /*1c70*/  @P4 R2UR UR6, R6 ;  /* 0x00000000060642ca */ /* 0x000fe400000e0000 */
[----:B------:R-:W-:-:S09]  /*1c80*/  @P4 R2UR UR7, R7 ;  /* 0x00000000070742ca */ /* 0x000fd200000e0000 */
[----:B------:R-:W4:Y:S04]  /*1c90*/  @P4 LDG.E.64 R36, desc[UR4][R24.64+0x18] ;  /* 0x0000180418244981 */ /* 0x000f28000c1e1b00 */
[----:B------:R-:W4:Y:S01]  /*1ca0*/  @P4 LD.E.64 R38, desc[UR6][R22.64+0x18] ;  /* 0x0000180616264980 */ /* 0x000f22000c101b00 */
[----:B--2---:R-:W-:-:S03]  /*1cb0*/  @P1 DFMA R12, R28, R26, R12 ;  /* 0x0000001a1c0c122b */ /* 0x004fc6000000000c */
[----:B------:R-:W2:Y:S04]  /*1cc0*/  @P3 LDG.E.64 R28, desc[UR8][R24.64+0x10] ;  /* 0x00001008181c3981 */ /* 0x000ea8000c1e1b00 */
[----:B------:R-:W2:Y:S01]  /*1cd0*/  @P3 LD.E.64 R26, desc[UR10][R22.64+0x10] ;  /* 0x0000100a161a3980 */ /* 0x000ea2000c101b00 */
[----:B------:R-:W-:-:S05]  /*1ce0*/  IADD3 R41, P1, PT, R41, 0x4, RZ ;  /* 0x0000000429297810 */ /* 0x000fca0007f3e0ff */
[----:B------:R-:W-:Y:S01]  /*1cf0*/  IMAD.X R40, RZ, RZ, R40, P1 ;  /* 0x000000ffff287224 */ /* 0x000fe200008e0628 */
[----:B---3--:R-:W-:-:S08]  /*1d00*/  @P2 DFMA R12, R32, R30, R12 ;  /* 0x0000001e200c222b */ /* 0x008fd0000000000c */
[----:B--2---:R-:W-:-:S08]  /*1d10*/  @P3 DFMA R12, R28, R26, R12 ;  /* 0x0000001a1c0c322b */ /* 0x004fd0000000000c */
[----:B----4-:R-:W-:-:S11]  /*1d20*/  @P4 DFMA R12, R36, R38, R12 ;  /* 0x00000026240c422b */ /* 0x010fd6000000000c */
.L_x_19:
[----:B------:R-:W-:Y:S05]  /*1d30*/  BSYNC.RECONVERGENT B3 ;  /* 0x0000000000037941 */ /* 0x000fea0003800200 */
.L_x_18:
[----:B------:R-:W-:Y:S05]  /*1d40*/  @!P0 BRA `(.L_x_17) ;  /* 0x0000000000d88947 */ /* 0x000fea0003800000 */
[----:B------:R-:W-:Y:S01]  /*1d50*/  ISETP.NE.U32.AND P0, PT, R4, 0x1, PT ;  /* 0x000000010400780c */ /* 0x000fe20003f05070 */
[----:B------:R-:W-:Y:S03]  /*1d60*/  BSSY.RECONVERGENT B3, `(.L_x_20) ;  /* 0x0000020000037945 */ /* 0x000fe60003800200 */
[----:B------:R-:W-:-:S13]  /*1d70*/  ISETP.NE.AND.EX P0, PT, RZ, RZ, PT, P0 ;  /* 0x000000ffff00720c */ /* 0x000fda0003f05300 */
[----:B------:R-:W-:Y:S05]  /*1d80*/  @!P0 BRA `(.L_x_21) ;  /* 0x0000000000748947 */ /* 0x000fea0003800000 */
[CC--:B------:R-:W-:Y:S01]  /*1d90*/  ISETP.NE.U32.AND P0, PT, R41.reuse, R19.reuse, PT ;  /* 0x000000132900720c */ /* 0x0c0fe20003f05070 */
[----:B------:R-:W0:Y:S01]  /*1da0*/  LDCU.64 UR4, c[0x0][0x390] ;  /* 0x00007200ff0477ac */ /* 0x000e220008000a00 */
[----:B------:R-:W-:Y:S02]  /*1db0*/  IADD3 R22, P2, PT, R41, 0x1, RZ ;  /* 0x0000000129167810 */ /* 0x000fe40007f5e0ff */
[----:B------:R-:W-:Y:S02]  /*1dc0*/  ISETP.NE.AND.EX P0, PT, R40, R34, PT, P0 ;  /* 0x000000222800720c */ /* 0x000fe40003f05300 */
[----:B------:R-:W-:Y:S01]  /*1dd0*/  ISETP.NE.U32.AND P1, PT, R22, R19, PT ;  /* 0x000000131600720c */ /* 0x000fe20003f25070 */
[----:B------:R-:W-:-:S05]  /*1de0*/  IMAD.X R23, RZ, RZ, R40, P2 ;  /* 0x000000ffff177224 */ /* 0x000fca00010e0628 */
[----:B------:R-:W-:Y:S02]  /*1df0*/  ISETP.NE.AND.EX P1, PT, R23, R34, PT, P1 ;  /* 0x000000221700720c */ /* 0x000fe40003f25310 */
[----:B------:R-:W-:-:S03]  /*1e00*/  IADD3 R23, P2, PT, R41, R20, RZ ;  /* 0x0000001429177210 */ /* 0x000fc60007f5e0ff */
[----:B-1----:R-:W-:Y:S02]  /*1e10*/  @P0 R2UR UR6, R6 ;  /* 0x00000000060602ca */ /* 0x002fe400000e0000 */
[C---:B------:R-:W-:Y:S01]  /*1e20*/  @P0 R2UR UR7, R7.reuse ;  /* 0x00000000070702ca */ /* 0x040fe200000e0000 */
[----:B------:R-:W-:Y:S01]  /*1e30*/  IMAD.X R25, R40, 0x1, R35, P2 ;  /* 0x0000000128197824 */ /* 0x000fe200010e0623 */
[----:B------:R-:W-:Y:S02]  /*1e40*/  @P0 R2UR UR8, R6 ;  /* 0x00000000060802ca */ /* 0x000fe400000e0000 */
[----:B------:R-:W-:Y:S02]  /*1e50*/  @P0 R2UR UR9, R7 ;  /* 0x00000000070902ca */ /* 0x000fe400000e0000 */
[----:B------:R-:W-:Y:S02]  /*1e60*/  LEA R22, P3, R23, R2, 0x3 ;  /* 0x0000000217167211 */ /* 0x000fe400078618ff */
[----:B0-----:R-:W-:-:S02]  /*1e70*/  LEA R24, P2, R41, UR4, 0x3 ;  /* 0x0000000429187c11 */ /* 0x001fc4000f8418ff */
[----:B------:R-:W-:Y:S02]  /*1e80*/  LEA.HI.X R23, R23, R16, R25, 0x3, P3 ;  /* 0x0000001017177211 */ /* 0x000fe400018f1c19 */
[----:B------:R-:W-:Y:S02]  /*1e90*/  LEA.HI.X R25, R41, UR5, R40, 0x3, P2 ;  /* 0x0000000529197c11 */ /* 0x000fe400090f1c28 */
[C---:B------:R-:W-:Y:S02]  /*1ea0*/  @P1 R2UR UR4, R6.reuse ;  /* 0x00000000060412ca */ /* 0x040fe400000e0000 */
[C---:B------:R-:W-:Y:S01]  /*1eb0*/  @P1 R2UR UR5, R7.reuse ;  /* 0x00000000070512ca */ /* 0x040fe200000e0000 */
[----:B------:R-:W2:Y:S01]  /*1ec0*/  @P0 LDG.E.64 R28, desc[UR6][R24.64] ;  /* 0x00000006181c0981 */ /* 0x000ea2000c1e1b00 */
[----:B------:R-:W-:Y:S02]  /*1ed0*/  @P1 R2UR UR10, R6 ;  /* 0x00000000060a12ca */ /* 0x000fe400000e0000 */
[----:B------:R-:W-:Y:S01]  /*1ee0*/  @P1 R2UR UR11, R7 ;  /* 0x00000000070b12ca */ /* 0x000fe200000e0000 */
[----:B------:R-:W2:Y:S08]  /*1ef0*/  @P0 LD.E.64 R26, desc[UR8][R22.64] ;  /* 0x00000008161a0980 */ /* 0x000eb0000c101b00 */
[----:B------:R-:W3:Y:S04]  /*1f00*/  @P1 LDG.E.64 R30, desc[UR4][R24.64+0x8] ;  /* 0x00000804181e1981 */ /* 0x000ee8000c1e1b00 */
[----:B------:R-:W3:Y:S01]  /*1f10*/  @P1 LD.E.64 R32, desc[UR10][R22.64+0x8] ;  /* 0x0000080a16201980 */ /* 0x000ee2000c101b00 */
[----:B--2---:R-:W-:Y:S01]  /*1f20*/  @P0 DFMA R12, R28, R26, R12 ;  /* 0x0000001a1c0c022b */ /* 0x004fe2000000000c */
[----:B------:R-:W-:-:S05]  /*1f30*/  IADD3 R41, P0, PT, R41, 0x2, RZ ;  /* 0x0000000229297810 */ /* 0x000fca0007f1e0ff */
[----:B------:R-:W-:Y:S02]  /*1f40*/  IMAD.X R40, RZ, RZ, R40, P0 ;  /* 0x000000ffff287224 */ /* 0x000fe400000e0628 */
[----:B---3--:R-:W-:-:S11]  /*1f50*/  @P1 DFMA R12, R30, R32, R12 ;  /* 0x000000201e0c122b */ /* 0x008fd6000000000c */
.L_x_21:
[----:B------:R-:W-:Y:S05]  /*1f60*/  BSYNC.RECONVERGENT B3 ;  /* 0x0000000000037941 */ /* 0x000fea0003800200 */
.L_x_20:
[----:B------:R-:W0:Y:S01]  /*1f70*/  LDCU UR4, c[0x0][0x398] ;  /* 0x00007300ff0477ac */ /* 0x000e220008000800 */
[----:B------:R-:W-:-:S04]  /*1f80*/  ISETP.NE.U32.AND P0, PT, R41, R19, PT ;  /* 0x000000132900720c */ /* 0x000fc80003f05070 */
[----:B------:R-:W-:Y:S01]  /*1f90*/  ISETP.NE.AND.EX P0, PT, R40, R34, PT, P0 ;  /* 0x000000222800720c */ /* 0x000fe20003f05300 */
[----:B0-----:R-:W-:-:S06]  /*1fa0*/  ULOP3.LUT UP0, URZ, UR4, 0x1, URZ, 0xc0, !UPT ;  /* 0x0000000104ff7892 */ /* 0x001fcc000f80c0ff */
[----:B------:R-:W-:-:S13]  /*1fb0*/  PLOP3.LUT P0, PT, P0, PT, UP0, 0x5d, 0xd5 ;  /* 0x0000000000d5781c */ /* 0x000fda000070eb0d */
[----:B------:R-:W-:Y:S05]  /*1fc0*/  @P0 BRA `(.L_x_17) ;  /* 0x0000000000380947 */ /* 0x000fea0003800000 */
[----:B------:R-:W0:Y:S01]  /*1fd0*/  LDCU.64 UR4, c[0x0][0x390] ;  /* 0x00007200ff0477ac */ /* 0x000e220008000a00 */
[----:B------:R-:W-:Y:S02]  /*1fe0*/  IADD3 R23, P1, PT, R41, R20, RZ ;  /* 0x0000001429177210 */ /* 0x000fe40007f3e0ff */
[----:B-1----:R-:W-:Y:S02]  /*1ff0*/  R2UR UR6, R6 ;  /* 0x00000000060672ca */ /* 0x002fe400000e0000 */
[C---:B------:R-:W-:Y:S01]  /*2000*/  R2UR UR7, R7.reuse ;  /* 0x00000000070772ca */ /* 0x040fe200000e0000 */
[----:B------:R-:W-:Y:S01]  /*2010*/  IMAD.X R26, R40, 0x1, R35, P1 ;  /* 0x00000001281a7824 */ /* 0x000fe200008e0623 */
[----:B------:R-:W-:Y:S02]  /*2020*/  R2UR UR8, R6 ;  /* 0x00000000060872ca */ /* 0x000fe400000e0000 */
[----:B------:R-:W-:Y:S02]  /*2030*/  R2UR UR9, R7 ;  /* 0x00000000070972ca */ /* 0x000fe400000e0000 */
[----:B------:R-:W-:-:S04]  /*2040*/  LEA R22, P1, R23, R2, 0x3 ;  /* 0x0000000217167211 */ /* 0x000fc800078218ff */
[----:B------:R-:W-:Y:S02]  /*2050*/  LEA.HI.X R23, R23, R16, R26, 0x3, P1 ;  /* 0x0000001017177211 */ /* 0x000fe400008f1c1a */
[----:B0-----:R-:W-:-:S04]  /*2060*/  LEA R24, P0, R41, UR4, 0x3 ;  /* 0x0000000429187c11 */ /* 0x001fc8000f8018ff */
[----:B------:R-:W-:Y:S01]  /*2070*/  LEA.HI.X R25, R41, UR5, R40, 0x3, P0 ;  /* 0x0000000529197c11 */ /* 0x000fe200080f1c28 */
[----:B------:R-:W2:Y:S05]  /*2080*/  LD.E.64 R22, desc[UR8][R22.64] ;  /* 0x0000000816167980 */ /* 0x000eaa000c101b00 */
[----:B------:R-:W2:Y:S02]  /*2090*/  LDG.E.64 R24, desc[UR6][R24.64] ;  /* 0x0000000618187981 */ /* 0x000ea4000c1e1b00 */
[----:B--2---:R-:W-:-:S11]  /*20a0*/  DFMA R12, R24, R22, R12 ;  /* 0x00000016180c722b */ /* 0x004fd6000000000c */
.L_x_17:
[----:B------:R-:W-:Y:S05]  /*20b0*/  BSYNC.RECONVERGENT B2 ;  /* 0x0000000000027941 */ /* 0x000fea0003800200 */
.L_x_16:
[----:B------:R-:W-:Y:S02]  /*20c0*/  IADD3 R21, P0, PT, R19, R20, RZ ;  /* 0x0000001413157210 */ /* 0x000fe40007f1e0ff */
[----:B-1----:R-:W-:Y:S02]  /*20d0*/  R2UR UR4, R6 ;  /* 0x00000000060472ca */ /* 0x002fe400000e0000 */
[----:B------:R-:W-:Y:S01]  /*20e0*/  R2UR UR5, R7 ;  /* 0x00000000070572ca */ /* 0x000fe200000e0000 */
[----:B------:R-:W-:Y:S01]  /*20f0*/  IMAD.X R23, R34, 0x1, R35, P0 ;  /* 0x0000000122177824 */ /* 0x000fe200000e0623 */
[----:B------:R-:W-:-:S04]  /*2100*/  LEA R22, P0, R21, R2, 0x3 ;  /* 0x0000000215167211 */ /* 0x000fc800078018ff */
[----:B------:R-:W-:-:S07]  /*2110*/  LEA.HI.X R23, R21, R16, R23, 0x3, P0 ;  /* 0x0000001015177211 */ /* 0x000fce00000f1c17 */
[----:B------:R-:W2:Y:S01]  /*2120*/  LD.E.64 R22, desc[UR4][R22.64] ;  /* 0x0000000416167980 */ /* 0x000ea2000c101b00 */
[----:B------:R-:W0:Y:S01]  /*2130*/  LDCU.64 UR4, c[0x0][0x398] ;  /* 0x00007300ff0477ac */ /* 0x000e220008000a00 */
[----:B------:R-:W-:Y:S02]  /*2140*/  R2UR UR6, R6 ;  /* 0x00000000060672ca */ /* 0x000fe400000e0000 */
[----:B------:R-:W-:Y:S02]  /*2150*/  R2UR UR7, R7 ;  /* 0x00000000070772ca */ /* 0x000fe400000e0000 */
[----:B0-----:R-:W-:-:S04]  /*2160*/  IADD3 R21, P0, PT, R20, UR4, RZ ;  /* 0x0000000414157c10 */ /* 0x001fc8000ff1e0ff */
[----:B------:R-:W-:Y:S02]  /*2170*/  IADD3.X R35, PT, PT, R35, UR5, RZ, P0, !PT ;  /* 0x0000000523237c10 */ /* 0x000fe400087fe4ff */
[----:B------:R-:W-:-:S04]  /*2180*/  LEA R28, P0, R21, R2, 0x3 ;  /* 0x00000002151c7211 */ /* 0x000fc800078018ff */
[----:B------:R-:W-:-:S05]  /*2190*/  LEA.HI.X R29, R21, R16, R35, 0x3, P0 ;  /* 0x00000010151d7211 */ /* 0x000fca00000f1c23 */
[----:B------:R-:W3:Y:S01]  /*21a0*/  LD.E.64 R20, desc[UR6][R28.64] ;  /* 0x000000061c147980 */ /* 0x000ee2000c101b00 */
[----:B------:R-:W-:Y:S01]  /*21b0*/  IMAD.MOV.U32 R24, RZ, RZ, 0x1 ;  /* 0x00000001ff187424 */ /* 0x000fe200078e00ff */
[----:B------:R-:W-:Y:S01]  /*21c0*/  BSSY.RECONVERGENT B2, `(.L_x_22) ;  /* 0x0000017000027945 */ /* 0x000fe20003800200 */
[----:B--2---:R-:W0:Y:S04]  /*21d0*/  MUFU.RCP64H R25, R23 ;  /* 0x0000001700197308 */ /* 0x004e280000001800 */
[----:B0-----:R-:W-:-:S08]  /*21e0*/  DFMA R26, -R22, R24, 1 ;  /* 0x3ff00000161a742b */ /* 0x001fd00000000118 */
[----:B------:R-:W-:-:S08]  /*21f0*/  DFMA R26, R26, R26, R26 ;  /* 0x0000001a1a1a722b */ /* 0x000fd0000000001a */
[----:B------:R-:W-:Y:S02]  /*2200*/  DFMA R26, R24, R26, R24 ;  /* 0x0000001a181a722b */ /* 0x000fe40000000018 */
[----:B---3--:R-:W-:-:S06]  /*2210*/  DADD R20, R20, -R12 ;  /* 0x0000000014147229 */ /* 0x008fcc000000080c */
[----:B------:R-:W-:-:S04]  /*2220*/  DFMA R24, -R22, R26, 1 ;  /* 0x3ff000001618742b */ /* 0x000fc8000000011a */
[----:B------:R-:W-:-:S04]  /*2230*/  FSETP.GEU.AND P1, PT, |R21|, 6.5827683646048100446e-37, PT ;  /* 0x036000001500780b */ /* 0x000fc80003f2e200 */
[----:B------:R-:W-:-:S08]  /*2240*/  DFMA R24, R26, R24, R26 ;  /* 0x000000181a18722b */ /* 0x000fd0000000001a */
[----:B------:R-:W-:-:S08]  /*2250*/  DMUL R36, R20, R24 ;  /* 0x0000001814247228 */ /* 0x000fd00000000000 */
[----:B------:R-:W-:-:S08]  /*2260*/  DFMA R12, -R22, R36, R20 ;  /* 0x00000024160c722b */ /* 0x000fd00000000114 */
[----:B------:R-:W-:-:S10]  /*2270*/  DFMA R36, R24, R12, R36 ;  /* 0x0000000c1824722b */ /* 0x000fd40000000024 */
[----:B------:R-:W-:-:S05]  /*2280*/  FFMA R12, RZ, R23, R37 ;  /* 0x00000017ff0c7223 */ /* 0x000fca0000000025 */
[----:B------:R-:W-:-:S13]  /*2290*/  FSETP.GT.AND P0, PT, |R12|, 1.469367938527859385e-39, PT ;  /* 0x001000000c00780b */ /* 0x000fda0003f04200 */
[----:B------:R-:W-:Y:S05]  /*22a0*/  @P0 BRA P1, `(.L_x_23) ;  /* 0x0000000000200947 */ /* 0x000fea0000800000 */
[----:B------:R-:W-:Y:S01]  /*22b0*/  IMAD.MOV.U32 R12, RZ, RZ, R20 ;  /* 0x000000ffff0c7224 */ /* 0x000fe200078e0014 */
[----:B------:R-:W-:Y:S01]  /*22c0*/  MOV R38, 0x2310 ;  /* 0x0000231000267802 */ /* 0x000fe20000000f00 */
[----:B------:R-:W-:Y:S02]  /*22d0*/  IMAD.MOV.U32 R13, RZ, RZ, R21 ;  /* 0x000000ffff0d7224 */ /* 0x000fe400078e0015 */
[----:B------:R-:W-:Y:S02]  /*22e0*/  IMAD.MOV.U32 R20, RZ, RZ, R22 ;  /* 0x000000ffff147224 */ /* 0x000fe400078e0016 */
[----:B------:R-:W-:-:S07]  /*22f0*/  IMAD.MOV.U32 R21, RZ, RZ, R23 ;  /* 0x000000ffff157224 */ /* 0x000fce00078e0017 */
[----:B------:R-:W-:Y:S05]  /*2300*/  CALL.REL.NOINC `($__internal_0_$__cuda_sm20_div_rn_f64_full) ;  /* 0x00000004007c7944 */ /* 0x000fea0003c00000 */
[----:B------:R-:W-:Y:S02]  /*2310*/  IMAD.MOV.U32 R36, RZ, RZ, R12 ;  /* 0x000000ffff247224 */ /* 0x000fe400078e000c */
[----:B------:R-:W-:-:S07]  /*2320*/  IMAD.MOV.U32 R37, RZ, RZ, R13 ;  /* 0x000000ffff257224 */ /* 0x000fce00078e000d */
.L_x_23:
[----:B------:R-:W-:Y:S05]  /*2330*/  BSYNC.RECONVERGENT B2 ;  /* 0x0000000000027941 */ /* 0x000fea0003800200 */
.L_x_22:
[----:B------:R-:W0:Y:S01]  /*2340*/  LDCU.64 UR4, c[0x0][0x390] ;  /* 0x00007200ff0477ac */ /* 0x000e220008000a00 */
[C---:B------:R-:W-:Y:S01]  /*2350*/  IMAD.SHL.U32 R22, R19.reuse, 0x8, RZ ;  /* 0x0000000813167824 */ /* 0x040fe200078e00ff */
[----:B------:R-:W-:Y:S01]  /*2360*/  SHF.L.U64.HI R21, R19, 0x3, R34 ;  /* 0x0000000313157819 */ /* 0x000fe20000010222 */
[----:B------:R-:W-:Y:S01]  /*2370*/  BSSY.RECONVERGENT B2, `(.L_x_24) ;  /* 0x0000025000027945 */ /* 0x000fe20003800200 */
[----:B------:R-:W-:Y:S02]  /*2380*/  R2UR UR6, R6 ;  /* 0x00000000060672ca */ /* 0x000fe400000e0000 */
[----:B------:R-:W-:Y:S02]  /*2390*/  R2UR UR7, R7 ;  /* 0x00000000070772ca */ /* 0x000fe400000e0000 */
[C---:B0-----:R-:W-:Y:S02]  /*23a0*/  IADD3 R12, P0, PT, R22.reuse, UR4, RZ ;  /* 0x00000004160c7c10 */ /* 0x041fe4000ff1e0ff */
[----:B------:R-:W-:-:S02]  /*23b0*/  IADD3 R22, P1, PT, R22, R17, RZ ;  /* 0x0000001116167210 */ /* 0x000fc40007f3e0ff */
[----:B------:R-:W-:-:S03]  /*23c0*/  IADD3.X R13, PT, PT, R21, UR5, RZ, P0, !PT ;  /* 0x00000005150d7c10 */ /* 0x000fc600087fe4ff */
[----:B------:R-:W-:Y:S01]  /*23d0*/  DSETP.NEU.AND P0, PT, R36, RZ, PT ;  /* 0x000000ff2400722a */ /* 0x000fe20003f0d000 */
[----:B------:R-:W-:-:S03]  /*23e0*/  IMAD.X R23, R21, 0x1, R18, P1 ;  /* 0x0000000115177824 */ /* 0x000fc600008e0612 */
[----:B------:R0:W-:Y:S10]  /*23f0*/  STG.E.64 desc[UR6][R12.64], R36 ;  /* 0x000000240c007986 */ /* 0x0001f4000c101b06 */
[----:B------:R-:W-:Y:S05]  /*2400*/  @!P0 BRA `(.L_x_25) ;  /* 0x00000000006c8947 */ /* 0x000fea0003800000 */
[----:B------:R-:W-:Y:S02]  /*2410*/  R2UR UR4, R6 ;  /* 0x00000000060472ca */ /* 0x000fe400000e0000 */
[----:B------:R-:W-:-:S13]  /*2420*/  R2UR UR5, R7 ;  /* 0x00000000070572ca */ /* 0x000fda00000e0000 */
[----:B0-----:R-:W2:Y:S01]  /*2430*/  LD.E.64 R12, desc[UR4][R22.64] ;  /* 0x00000004160c7980 */ /* 0x001ea2000c101b00 */
[----:B------:R-:W0:Y:S01]  /*2440*/  MUFU.RCP64H R21, R37 ;  /* 0x0000002500157308 */ /* 0x000e220000001800 */
[----:B------:R-:W-:Y:S01]  /*2450*/  IMAD.MOV.U32 R20, RZ, RZ, 0x1 ;  /* 0x00000001ff147424 */ /* 0x000fe200078e00ff */
[----:B------:R-:W-:Y:S05]  /*2460*/  BSSY.RECONVERGENT B3, `(.L_x_26) ;  /* 0x0000014000037945 */ /* 0x000fea0003800200 */
[----:B0-----:R-:W-:-:S08]  /*2470*/  DFMA R24, R20, -R36, 1 ;  /* 0x3ff000001418742b */ /* 0x001fd00000000824 */
[----:B------:R-:W-:-:S08]  /*2480*/  DFMA R24, R24, R24, R24 ;  /* 0x000000181818722b */ /* 0x000fd00000000018 */
[----:B------:R-:W-:-:S08]  /*2490*/  DFMA R24, R20, R24, R20 ;  /* 0x000000181418722b */ /* 0x000fd00000000014 */
[----:B------:R-:W-:-:S08]  /*24a0*/  DFMA R26, R24, -R36, 1 ;  /* 0x3ff00000181a742b */ /* 0x000fd00000000824 */
[----:B------:R-:W-:Y:S02]  /*24b0*/  DFMA R26, R24, R26, R24 ;  /* 0x0000001a181a722b */ /* 0x000fe40000000018 */
[----:B--2---:R-:W-:-:S08]  /*24c0*/  DADD R20, -R12, R36 ;  /* 0x000000000c147229 */ /* 0x004fd00000000124 */
[----:B------:R-:W-:Y:S02]  /*24d0*/  DMUL R12, R20, R26 ;  /* 0x0000001a140c7228 */ /* 0x000fe40000000000 */
[----:B------:R-:W-:-:S06]  /*24e0*/  FSETP.GEU.AND P1, PT, |R21|, 6.5827683646048100446e-37, PT ;  /* 0x036000001500780b */ /* 0x000fcc0003f2e200 */
[----:B------:R-:W-:-:S08]  /*24f0*/  DFMA R24, R12, -R36, R20 ;  /* 0x800000240c18722b */ /* 0x000fd00000000014 */
        /* <DEDUP_REMOVED lines=10> */
.L_x_27:
[----:B------:R-:W-:Y:S05]  /*25a0*/  BSYNC.RECONVERGENT B3 ;  /* 0x0000000000037941 */ /* 0x000fea0003800200 */
.L_x_26:
[----:B------:R-:W-:-:S11]  /*25b0*/  DADD R14, R14, |R12| ;  /* 0x000000000e0e7229 */ /* 0x000fd6000000040c */
.L_x_25:
[----:B------:R-:W-:Y:S05]  /*25c0*/  BSYNC.RECONVERGENT B2 ;  /* 0x0000000000027941 */ /* 0x000fea0003800200 */
.L_x_24:
[----:B------:R-:W1:Y:S01]  /*25d0*/  LDCU.64 UR4, c[0x0][0x398] ;  /* 0x00007300ff0477ac */ /* 0x000e620008000a00 */
[----:B------:R-:W-:Y:S02]  /*25e0*/  IADD3 R19, P0, PT, R19, 0x1, RZ ;  /* 0x0000000113137810 */ /* 0x000fe40007f1e0ff */
[----:B------:R-:W-:Y:S02]  /*25f0*/  R2UR UR6, R6 ;  /* 0x00000000060672ca */ /* 0x000fe400000e0000 */
[----:B------:R-:W-:Y:S01]  /*2600*/  R2UR UR7, R7 ;  /* 0x00000000070772ca */ /* 0x000fe200000e0000 */
[----:B------:R-:W-:Y:S01]  /*2610*/  IMAD.X R34, RZ, RZ, R34, P0 ;  /* 0x000000ffff227224 */ /* 0x000fe200000e0622 */
[----:B-1----:R-:W-:-:S11]  /*2620*/  ISETP.NE.U32.AND P0, PT, R19, UR4, PT ;  /* 0x0000000413007c0c */ /* 0x002fd6000bf05070 */
[----:B------:R2:W-:Y:S01]  /*2630*/  ST.E.64 desc[UR6][R22.64], R36 ;  /* 0x0000002416007985 */ /* 0x0005e2000c101b06 */
[----:B------:R-:W-:-:S13]  /*2640*/  ISETP.NE.AND.EX P0, PT, R34, UR5, PT, P0 ;  /* 0x0000000522007c0c */ /* 0x000fda000bf05300 */
[----:B--2---:R-:W-:Y:S05]  /*2650*/  @P0 BRA `(.L_x_28) ;  /* 0xffffffe800b00947 */ /* 0x004fea000383ffff */
[----:B------:R-:W-:Y:S05]  /*2660*/  BSYNC.RECONVERGENT B0 ;  /* 0x0000000000007941 */ /* 0x000fea0003800200 */
.L_x_12:
[----:B------:R-:W1:Y:S01]  /*2670*/  LDCU.64 UR4, c[0x0][0x398] ;  /* 0x00007300ff0477ac */ /* 0x000e620008000a00 */
[----:B0-----:R-:W-:Y:S01]  /*2680*/  IMAD.MOV.U32 R12, RZ, RZ, 0x1 ;  /* 0x00000001ff0c7424 */ /* 0x001fe200078e00ff */
[----:B------:R-:W-:Y:S01]  /*2690*/  FSETP.GEU.AND P1, PT, |R15|, 6.5827683646048100446e-37, PT ;  /* 0x036000000f00780b */ /* 0x000fe20003f2e200 */
[----:B------:R-:W-:Y:S01]  /*26a0*/  BSSY.RECONVERGENT B0, `(.L_x_29) ;  /* 0x0000012000007945 */ /* 0x000fe20003800200 */
[----:B-1----:R-:W0:Y:S08]  /*26b0*/  I2F.F64.S64 R20, UR4 ;  /* 0x0000000400147d12 */ /* 0x002e300008301c00 */
[----:B0-----:R-:W0:Y:S02]  /*26c0*/  MUFU.RCP64H R13, R21 ;  /* 0x00000015000d7308 */ /* 0x001e240000001800 */
[----:B0-----:R-:W-:-:S08]  /*26d0*/  DFMA R22, -R20, R12, 1 ;  /* 0x3ff000001416742b */ /* 0x001fd0000000010c */
[----:B------:R-:W-:-:S08]  /*26e0*/  DFMA R22, R22, R22, R22 ;  /* 0x000000161616722b */ /* 0x000fd00000000016 */
[----:B------:R-:W-:-:S08]  /*26f0*/  DFMA R22, R12, R22, R12 ;  /* 0x000000160c16722b */ /* 0x000fd0000000000c */
[----:B------:R-:W-:-:S08]  /*2700*/  DFMA R12, -R20, R22, 1 ;  /* 0x3ff00000140c742b */ /* 0x000fd00000000116 */
        /* <DEDUP_REMOVED lines=9> */
[----:B------:R-:W-:-:S07]  /*27a0*/  IMAD.MOV.U32 R13, RZ, RZ, R15 ;  /* 0x000000ffff0d7224 */ /* 0x000fce00078e000f */
[----:B------:R-:W-:Y:S05]  /*27b0*/  CALL.REL.NOINC `($__internal_0_$__cuda_sm20_div_rn_f64_full) ;  /* 0x0000000000507944 */ /* 0x000fea0003c00000 */
.L_x_30:
[----:B------:R-:W-:Y:S05]  /*27c0*/  BSYNC.RECONVERGENT B0 ;  /* 0x0000000000007941 */ /* 0x000fea0003800200 */
.L_x_29:
[----:B------:R-:W-:Y:S01]  /*27d0*/  UMOV UR4, 0xeb1c432d ;  /* 0xeb1c432d00047882 */ /* 0x000fe20000000000 */
[----:B------:R-:W-:Y:S01]  /*27e0*/  UMOV UR5, 0x3f1a36e2 ;  /* 0x3f1a36e200057882 */ /* 0x000fe20000000000 */
[C---:B------:R-:W-:Y:S01]  /*27f0*/  ISETP.GE.U32.AND P0, PT, R9.reuse, 0x63, PT ;  /* 0x000000630900780c */ /* 0x040fe20003f06070 */
[----:B------:R-:W-:Y:S01]  /*2800*/  DSETP.GT.AND P1, PT, R12, UR4, PT ;  /* 0x000000040c007e2a */ /* 0x000fe2000bf24000 */
[----:B------:R-:W-:-:S13]  /*2810*/  VIADD R9, R9, 0x1 ;  /* 0x0000000109097836 */ /* 0x000fda0000000000 */
[----:B------:R-:W-:Y:S05]  /*2820*/  @!P0 BRA P1, `(.L_x_31) ;  /* 0xffffffe8002c8947 */ /* 0x000fea000083ffff */
.L_x_11:
[----:B------:R-:W-:Y:S05]  /*2830*/  BSYNC.RECONVERGENT B1 ;  /* 0x0000000000017941 */ /* 0x000fea0003800200 */
.L_x_10:
[----:B------:R-:W-:Y:S01]  /*2840*/  MOV R19, 0x8 ;  /* 0x0000000800137802 */ /* 0x000fe20000000f00 */
[----:B------:R-:W-:Y:S02]  /*2850*/  IMAD.MOV.U32 R4, RZ, RZ, R2 ;  /* 0x000000ffff047224 */ /* 0x000fe400078e0002 */
[----:B------:R-:W-:Y:S01]  /*2860*/  IMAD.MOV.U32 R5, RZ, RZ, R16 ;  /* 0x000000ffff057224 */ /* 0x000fe200078e0010 */
[----:B-1----:R1:W2:Y:S06]  /*2870*/  LDC.64 R6, c[0x4][R19] ;  /* 0x0100000013067b82 */ /* 0x0022ac0000000a00 */
[----:B------:R-:W-:-:S07]  /*2880*/  LEPC R20, `(.L_x_32) ;  /* 0x000000001014794e */ /* 0x000fce0000000000 */
[----:B012---:R-:W-:Y:S05]  /*2890*/  CALL.ABS.NOINC R6 ;  /* 0x0000000006007343 */ /* 0x007fea0003c00000 */
.L_x_32:
[----:B------:R0:W1:Y:S01]  /*28a0*/  LDC.64 R2, c[0x4][R19] ;  /* 0x0100000013027b82 */ /* 0x0000620000000a00 */
[----:B------:R-:W-:Y:S02]  /*28b0*/  IMAD.MOV.U32 R4, RZ, RZ, R17 ;  /* 0x000000ffff047224 */ /* 0x000fe400078e0011 */
[----:B------:R-:W-:-:S07]  /*28c0*/  IMAD.MOV.U32 R5, RZ, RZ, R18 ;  /* 0x000000ffff057224 */ /* 0x000fce00078e0012 */
[----:B------:R-:W-:-:S07]  /*28d0*/  LEPC R20, `(.L_x_33) ;  /* 0x000000001014794e */ /* 0x000fce0000000000 */
[----:B01----:R-:W-:Y:S05]  /*28e0*/  CALL.ABS.NOINC R2 ;  /* 0x0000000002007343 */ /* 0x003fea0003c00000 */
.L_x_33:
[----:B------:R-:W-:Y:S05]  /*28f0*/  EXIT ;  /* 0x000000000000794d */ /* 0x000fea0003800000 */
        .weak           $__internal_0_$__cuda_sm20_div_rn_f64_full
        .type           $__internal_0_$__cuda_sm20_div_rn_f64_full,@function
        .size           $__internal_0_$__cuda_sm20_div_rn_f64_full,(.L_x_441 - $__internal_0_$__cuda_sm20_div_rn_f64_full)
$__internal_0_$__cuda_sm20_div_rn_f64_full:
[C---:B------:R-:W-:Y:S01]  /*2900*/  FSETP.GEU.AND P0, PT, |R21|.reuse, 1.469367938527859385e-39, PT ;  /* 0x001000001500780b */ /* 0x040fe20003f0e200 */
[----:B------:R-:W-:Y:S01]  /*2910*/  IMAD.MOV.U32 R24, RZ, RZ, 0x1 ;  /* 0x00000001ff187424 */ /* 0x000fe200078e00ff */
[----:B------:R-:W-:Y:S01]  /*2920*/  LOP3.LUT R32, R21, 0x800fffff, RZ, 0xc0, !PT ;  /* 0x800fffff15207812 */ /* 0x000fe200078ec0ff */
[----:B------:R-:W-:Y:S01]  /*2930*/  IMAD.MOV.U32 R35, RZ, RZ, 0x1ca00000 ;  /* 0x1ca00000ff237424 */ /* 0x000fe200078e00ff */
[C---:B------:R-:W-:Y:S01]  /*2940*/  FSETP.GEU.AND P2, PT, |R13|.reuse, 1.469367938527859385e-39, PT ;  /* 0x001000000d00780b */ /* 0x040fe20003f4e200 */
[----:B------:R-:W-:Y:S01]  /*2950*/  IMAD.MOV.U32 R30, RZ, RZ, R12 ;  /* 0x000000ffff1e7224 */ /* 0x000fe200078e000c */
[----:B------:R-:W-:Y:S01]  /*2960*/  LOP3.LUT R33, R32, 0x3ff00000, RZ, 0xfc, !PT ;  /* 0x3ff0000020217812 */ /* 0x000fe200078efcff */
[----:B------:R-:W-:Y:S01]  /*2970*/  IMAD.MOV.U32 R32, RZ, RZ, R20 ;  /* 0x000000ffff207224 */ /* 0x000fe200078e0014 */
[----:B------:R-:W-:Y:S01]  /*2980*/  LOP3.LUT R39, R13, 0x7ff00000, RZ, 0xc0, !PT ;  /* 0x7ff000000d277812 */ /* 0x000fe200078ec0ff */
[----:B------:R-:W-:Y:S01]  /*2990*/  BSSY.RECONVERGENT B4, `(.L_x_34) ;  /* 0x000004e000047945 */ /* 0x000fe20003800200 */
[----:B------:R-:W-:-:S03]  /*29a0*/  LOP3.LUT R40, R21, 0x7ff00000, RZ, 0xc0, !PT ;  /* 0x7ff0000015287812 */ /* 0x000fc600078ec0ff */
[----:B------:R-:W-:Y:S01]  /*29b0*/  @!P0 DMUL R32, R20, 8.98846567431157953865e+307 ;  /* 0x7fe0000014208828 */ /* 0x000fe20000000000 */
[----:B------:R-:W-:Y:S01]  /*29c0*/  ISETP.GE.U32.AND P1, PT, R39, R40, PT ;  /* 0x000000282700720c */ /* 0x000fe20003f26070 */
[----:B------:R-:W-:Y:S02]  /*29d0*/  IMAD.MOV.U32 R41, RZ, RZ, R39 ;  /* 0x000000ffff297224 */ /* 0x000fe400078e0027 */
[----:B------:R-:W-:Y:S02]  /*29e0*/  @!P2 LOP3.LUT R28, R21, 0x7ff00000, RZ, 0xc0, !PT ;  /* 0x7ff00000151ca812 */ /* 0x000fe400078ec0ff */
[----:B------:R-:W0:Y:S01]  /*29f0*/  MUFU.RCP64H R25, R33 ;  /* 0x0000002100197308 */ /* 0x000e220000001800 */
[----:B------:R-:W-:Y:S02]  /*2a00*/  SEL R31, R35, 0x63400000, !P1 ;  /* 0x63400000231f7807 */ /* 0x000fe40004800000 */
[----:B------:R-:W-:Y:S01]  /*2a10*/  @!P2 ISETP.GE.U32.AND P3, PT, R39, R28, PT ;  /* 0x0000001c2700a20c */ /* 0x000fe20003f66070 */
[----:B------:R-:W-:Y:S01]  /*2a20*/  @!P2 IMAD.MOV.U32 R28, RZ, RZ, RZ ;  /* 0x000000ffff1ca224 */ /* 0x000fe200078e00ff */
[----:B------:R-:W-:-:S02]  /*2a30*/  LOP3.LUT R31, R31, 0x800fffff, R13, 0xf8, !PT ;  /* 0x800fffff1f1f7812 */ /* 0x000fc400078ef80d */
[----:B------:R-:W-:Y:S02]  /*2a40*/  @!P2 SEL R29, R35, 0x63400000, !P3 ;  /* 0x63400000231da807 */ /* 0x000fe40005800000 */
[----:B------:R-:W-:Y:S02]  /*2a50*/  @!P0 LOP3.LUT R40, R33, 0x7ff00000, RZ, 0xc0, !PT ;  /* 0x7ff0000021288812 */ /* 0x000fe400078ec0ff */
[----:B------:R-:W-:-:S03]  /*2a60*/  @!P2 LOP3.LUT R29, R29, 0x80000000, R13, 0xf8, !PT ;  /* 0x800000001d1da812 */ /* 0x000fc600078ef80d */
[----:B------:R-:W-:Y:S01]  /*2a70*/  VIADD R42, R40, 0xffffffff ;  /* 0xffffffff282a7836 */ /* 0x000fe20000000000 */
[----:B------:R-:W-:Y:S01]  /*2a80*/  @!P2 LOP3.LUT R29, R29, 0x100000, RZ, 0xfc, !PT ;  /* 0x001000001d1da812 */ /* 0x000fe200078efcff */
[----:B0-----:R-:W-:-:S05]  /*2a90*/  DFMA R26, R24, -R32, 1 ;  /* 0x3ff00000181a742b */ /* 0x001fca0000000820 */
[----:B------:R-:W-:-:S03]  /*2aa0*/  @!P2 DFMA R30, R30, 2, -R28 ;  /* 0x400000001e1ea82b */ /* 0x000fc6000000081c */
[----:B------:R-:W-:-:S07]  /*2ab0*/  DFMA R26, R26, R26, R26 ;  /* 0x0000001a1a1a722b */ /* 0x000fce000000001a */
[----:B------:R-:W-:Y:S01]  /*2ac0*/  @!P2 LOP3.LUT R41, R31, 0x7ff00000, RZ, 0xc0, !PT ;  /* 0x7ff000001f29a812 */ /* 0x000fe200078ec0ff */
[----:B------:R-:W-:-:S04]  /*2ad0*/  DFMA R26, R24, R26, R24 ;  /* 0x0000001a181a722b */ /* 0x000fc80000000018 */
[----:B------:R-:W-:-:S04]  /*2ae0*/  VIADD R28, R41, 0xffffffff ;  /* 0xffffffff291c7836 */ /* 0x000fc80000000000 */
[----:B------:R-:W-:Y:S01]  /*2af0*/  DFMA R24, R26, -R32, 1 ;  /* 0x3ff000001a18742b */ /* 0x000fe20000000820 */
[----:B------:R-:W-:-:S04]  /*2b00*/  ISETP.GT.U32.AND P0, PT, R28, 0x7feffffe, PT ;  /* 0x7feffffe1c00780c */ /* 0x000fc80003f04070 */
[----:B------:R-:W-:-:S03]  /*2b10*/  ISETP.GT.U32.OR P0, PT, R42, 0x7feffffe, P0 ;  /* 0x7feffffe2a00780c */ /* 0x000fc60000704470 */
[----:B------:R-:W-:-:S08]  /*2b20*/  DFMA R24, R26, R24, R26 ;  /* 0x000000181a18722b */ /* 0x000fd0000000001a */
[----:B------:R-:W-:-:S08]  /*2b30*/  DMUL R26, R24, R30 ;  /* 0x0000001e181a7228 */ /* 0x000fd00000000000 */
[----:B------:R-:W-:-:S08]  /*2b40*/  DFMA R28, R26, -R32, R30 ;  /* 0x800000201a1c722b */ /* 0x000fd0000000001e */
[----:B------:R-:W-:Y:S01]  /*2b50*/  DFMA R28, R24, R28, R26 ;  /* 0x0000001c181c722b */ /* 0x000fe2000000001a */
[----:B------:R-:W-:Y:S10]  /*2b60*/  @P0 BRA `(.L_x_35) ;  /* 0x00000000006c0947 */ /* 0x000ff40003800000 */
[----:B------:R-:W-:-:S04]  /*2b70*/  LOP3.LUT R24, R21, 0x7ff00000, RZ, 0xc0, !PT ;  /* 0x7ff0000015187812 */ /* 0x000fc800078ec0ff */
[CC--:B------:R-:W-:Y:S02]  /*2b80*/  VIADDMNMX R12, R39.reuse, -R24.reuse, 0xb9600000, !PT ;  /* 0xb9600000270c7446 */ /* 0x0c0fe40007800918 */
[----:B------:R-:W-:Y:S02]  /*2b90*/  ISETP.GE.U32.AND P0, PT, R39, R24, PT ;  /* 0x000000182700720c */ /* 0x000fe40003f06070 */
[----:B------:R-:W-:Y:S02]  /*2ba0*/  VIMNMX R12, PT, PT, R12, 0x46a00000, PT ;  /* 0x46a000000c0c7848 */ /* 0x000fe40003fe0100 */
[----:B------:R-:W-:-:S05]  /*2bb0*/  SEL R35, R35, 0x63400000, !P0 ;  /* 0x6340000023237807 */ /* 0x000fca0004000000 */
[----:B------:R-:W-:Y:S02]  /*2bc0*/  IMAD.IADD R26, R12, 0x1, -R35 ;  /* 0x000000010c1a7824 */ /* 0x000fe400078e0a23 */
[----:B------:R-:W-:Y:S02]  /*2bd0*/  IMAD.MOV.U32 R12, RZ, RZ, RZ ;  /* 0x000000ffff0c7224 */ /* 0x000fe400078e00ff */
[----:B------:R-:W-:-:S06]  /*2be0*/  VIADD R13, R26, 0x7fe00000 ;  /* 0x7fe000001a0d7836 */ /* 0x000fcc0000000000 */
[----:B------:R-:W-:-:S10]  /*2bf0*/  DMUL R24, R28, R12 ;  /* 0x0000000c1c187228 */ /* 0x000fd40000000000 */
[----:B------:R-:W-:-:S13]  /*2c00*/  FSETP.GTU.AND P0, PT, |R25|, 1.469367938527859385e-39, PT ;  /* 0x001000001900780b */ /* 0x000fda0003f0c200 */
[----:B------:R-:W-:Y:S05]  /*2c10*/  @P0 BRA `(.L_x_36) ;  /* 0x0000000000940947 */ /* 0x000fea0003800000 */
[----:B------:R-:W-:Y:S01]  /*2c20*/  DFMA R30, R28, -R32, R30 ;  /* 0x800000201c1e722b */ /* 0x000fe2000000001e */
[----:B------:R-:W-:-:S09]  /*2c30*/  IMAD.MOV.U32 R20, RZ, RZ, RZ ;  /* 0x000000ffff147224 */ /* 0x000fd200078e00ff */
[C---:B------:R-:W-:Y:S02]  /*2c40*/  FSETP.NEU.AND P0, PT, R31.reuse, RZ, PT ;  /* 0x000000ff1f00720b */ /* 0x040fe40003f0d000 */
[----:B------:R-:W-:-:S04]  /*2c50*/  LOP3.LUT R27, R31, 0x80000000, R21, 0x48, !PT ;  /* 0x800000001f1b7812 */ /* 0x000fc800078e4815 */
[----:B------:R-:W-:-:S07]  /*2c60*/  LOP3.LUT R21, R27, R13, RZ, 0xfc, !PT ;  /* 0x0000000d1b157212 */ /* 0x000fce00078efcff */
[----:B------:R-:W-:Y:S05]  /*2c70*/  @!P0 BRA `(.L_x_36) ;  /* 0x00000000007c8947 */ /* 0x000fea0003800000 */
[----:B------:R-:W-:Y:S01]  /*2c80*/  IMAD.MOV R13, RZ, RZ, -R26 ;  /* 0x000000ffff0d7224 */ /* 0x000fe200078e0a1a */
[----:B------:R-:W-:Y:S01]  /*2c90*/  DMUL.RP R20, R28, R20 ;  /* 0x000000141c147228 */ /* 0x000fe20000008000 */
[----:B------:R-:W-:-:S06]  /*2ca0*/  IMAD.MOV.U32 R12, RZ, RZ, RZ ;  /* 0x000000ffff0c7224 */ /* 0x000fcc00078e00ff */
[----:B------:R-:W-:-:S03]  /*2cb0*/  DFMA R12, R24, -R12, R28 ;  /* 0x8000000c180c722b */ /* 0x000fc6000000001c */
[----:B------:R-:W-:-:S03]  /*2cc0*/  LOP3.LUT R27, R21, R27, RZ, 0x3c, !PT ;  /* 0x0000001b151b7212 */ /* 0x000fc600078e3cff */
[----:B------:R-:W-:-:S04]  /*2cd0*/  IADD3 R12, PT, PT, -R26, -0x43300000, RZ ;  /* 0xbcd000001a0c7810 */ /* 0x000fc80007ffe1ff */
[----:B------:R-:W-:-:S04]  /*2ce0*/  FSETP.NEU.AND P0, PT, |R13|, R12, PT ;  /* 0x0000000c0d00720b */ /* 0x000fc80003f0d200 */
[----:B------:R-:W-:Y:S02]  /*2cf0*/  FSEL R24, R20, R24, !P0 ;  /* 0x0000001814187208 */ /* 0x000fe40004000000 */
[----:B------:R-:W-:Y:S01]  /*2d00*/  FSEL R25, R27, R25, !P0 ;  /* 0x000000191b197208 */ /* 0x000fe20004000000 */
[----:B------:R-:W-:Y:S06]  /*2d10*/  BRA `(.L_x_36) ;  /* 0x0000000000547947 */ /* 0x000fec0003800000 */
.L_x_35:
[----:B------:R-:W-:-:S14]  /*2d20*/  DSETP.NAN.AND P0, PT, R12, R12, PT ;  /* 0x0000000c0c00722a */ /* 0x000fdc0003f08000 */
[----:B------:R-:W-:Y:S05]  /*2d30*/  @P0 BRA `(.L_x_37) ;  /* 0x0000000000440947 */ /* 0x000fea0003800000 */
[----:B------:R-:W-:-:S14]  /*2d40*/  DSETP.NAN.AND P0, PT, R20, R20, PT ;  /* 0x000000141400722a */ /* 0x000fdc0003f08000 */
[----:B------:R-:W-:Y:S05]  /*2d50*/  @P0 BRA `(.L_x_38) ;  /* 0x0000000000300947 */ /* 0x000fea0003800000 */
[----:B------:R-:W-:Y:S01]  /*2d60*/  ISETP.NE.AND P0, PT, R41, R40, PT ;  /* 0x000000282900720c */ /* 0x000fe20003f05270 */
[----:B------:R-:W-:Y:S02]  /*2d70*/  IMAD.MOV.U32 R24, RZ, RZ, 0x0 ;  /* 0x00000000ff187424 */ /* 0x000fe400078e00ff */
[----:B------:R-:W-:-:S10]  /*2d80*/  IMAD.MOV.U32 R25, RZ, RZ, -0x80000 ;  /* 0xfff80000ff197424 */ /* 0x000fd400078e00ff */
[----:B------:R-:W-:Y:S05]  /*2d90*/  @!P0 BRA `(.L_x_36) ;  /* 0x0000000000348947 */ /* 0x000fea0003800000 */
[----:B------:R-:W-:Y:S02]  /*2da0*/  ISETP.NE.AND P0, PT, R41, 0x7ff00000, PT ;  /* 0x7ff000002900780c */ /* 0x000fe40003f05270 */
[----:B------:R-:W-:Y:S02]  /*2db0*/  LOP3.LUT R25, R13, 0x80000000, R21, 0x48, !PT ;  /* 0x800000000d197812 */ /* 0x000fe400078e4815 */
[----:B------:R-:W-:-:S13]  /*2dc0*/  ISETP.EQ.OR P0, PT, R40, RZ, !P0 ;  /* 0x000000ff2800720c */ /* 0x000fda0004702670 */
[----:B------:R-:W-:Y:S01]  /*2dd0*/  @P0 LOP3.LUT R12, R25, 0x7ff00000, RZ, 0xfc, !PT ;  /* 0x7ff00000190c0812 */ /* 0x000fe200078efcff */
[----:B------:R-:W-:Y:S02]  /*2de0*/  @!P0 IMAD.MOV.U32 R24, RZ, RZ, RZ ;  /* 0x000000ffff188224 */ /* 0x000fe400078e00ff */
[----:B------:R-:W-:Y:S02]  /*2df0*/  @P0 IMAD.MOV.U32 R24, RZ, RZ, RZ ;  /* 0x000000ffff180224 */ /* 0x000fe400078e00ff */
[----:B------:R-:W-:Y:S01]  /*2e00*/  @P0 IMAD.MOV.U32 R25, RZ, RZ, R12 ;  /* 0x000000ffff190224 */ /* 0x000fe200078e000c */
[----:B------:R-:W-:Y:S06]  /*2e10*/  BRA `(.L_x_36) ;  /* 0x0000000000147947 */ /* 0x000fec0003800000 */
.L_x_38:
[----:B------:R-:W-:Y:S01]  /*2e20*/  LOP3.LUT R25, R21, 0x80000, RZ, 0xfc, !PT ;  /* 0x0008000015197812 */ /* 0x000fe200078efcff */
[----:B------:R-:W-:Y:S01]  /*2e30*/  IMAD.MOV.U32 R24, RZ, RZ, R20 ;  /* 0x000000ffff187224 */ /* 0x000fe200078e0014 */
[----:B------:R-:W-:Y:S06]  /*2e40*/  BRA `(.L_x_36) ;  /* 0x0000000000087947 */ /* 0x000fec0003800000 */
.L_x_37:
[----:B------:R-:W-:Y:S01]  /*2e50*/  LOP3.LUT R25, R13, 0x80000, RZ, 0xfc, !PT ;  /* 0x000800000d197812 */ /* 0x000fe200078efcff */
[----:B------:R-:W-:-:S07]  /*2e60*/  IMAD.MOV.U32 R24, RZ, RZ, R12 ;  /* 0x000000ffff187224 */ /* 0x000fce00078e000c */
.L_x_36:
[----:B------:R-:W-:Y:S05]  /*2e70*/  BSYNC.RECONVERGENT B4 ;  /* 0x0000000000047941 */ /* 0x000fea0003800200 */
.L_x_34:
[----:B------:R-:W-:Y:S02]  /*2e80*/  IMAD.MOV.U32 R39, RZ, RZ, 0x0 ;  /* 0x00000000ff277424 */ /* 0x000fe400078e00ff */
[----:B------:R-:W-:Y:S02]  /*2e90*/  IMAD.MOV.U32 R12, RZ, RZ, R24 ;  /* 0x000000ffff0c7224 */ /* 0x000fe400078e0018 */
[----:B------:R-:W-:Y:S01]  /*2ea0*/  IMAD.MOV.U32 R13, RZ, RZ, R25 ;  /* 0x000000ffff0d7224 */ /* 0x000fe200078e0019 */
[----:B------:R-:W-:Y:S06]  /*2eb0*/  RET.REL.NODEC R38 `(_Z6jacobiPdS_S_l) ;  /* 0xffffffd026507950 */ /* 0x000fec0003c3ffff */
.L_x_39:
[----:B------:R-:W-:-:S00]  /*2ec0*/  BRA `(.L_x_39) ;  /* 0xfffffffc00fc7947 */ /* 0x000fc0000383ffff */
[----:B------:R-:W-:-:S00]  /*2ed0*/  NOP ;  /* 0x0000000000007918 */ /* 0x000fc00000000000 */
        /* <DEDUP_REMOVED lines=10> */
.L_x_441:


//--------------------- .text._Z5croutPdS_S_l     --------------------------
	.section	.text._Z5croutPdS_S_l,"ax",@progbits
	.align	128
        .global         _Z5croutPdS_S_l
        .type           _Z5croutPdS_S_l,@function
        .size           _Z5croutPdS_S_l,(.L_x_442 - _Z5croutPdS_S_l)
        .other          _Z5croutPdS_S_l,@"STO_CUDA_ENTRY STV_DEFAULT"
_Z5croutPdS_S_l:
.text._Z5croutPdS_S_l:
[----:B------:R-:W0:Y:S01]  /*0000*/  LDC R1, c[0x0][0x37c] ;  /* 0x0000df00ff017b82 */ /* 0x000e220000000800 */
[----:B------:R-:W1:Y:S01]  /*0010*/  LDCU.64 UR6, c[0x0][0x398] ;  /* 0x00007300ff0677ac */ /* 0x000e620008000a00 */
[----:B------:R-:W-:-:S06]  /*0020*/  MOV R19, 0x0 ;  /* 0x0000000000137802 */ /* 0x000fcc0000000f00 */
[----:B------:R2:W3:Y:S01]  /*0030*/  LDC.64 R2, c[0x4][R19] ;  /* 0x0100000013027b82 */ /* 0x0004e20000000a00 */
[----:B-1----:R-:W-:Y:S02]  /*0040*/  USHF.L.U64.HI UR39, UR6, 0x3, UR7 ;  /* 0x0000000306277899 */ /* 0x002fe40008010207 */
[----:B------:R-:W-:Y:S02]  /*0050*/  USHF.L.U32 UR40, UR6, 0x3, URZ ;  /* 0x0000000306287899 */ /* 0x000fe400080006ff */
[----:B------:R-:W-:Y:S02]  /*0060*/  UIMAD UR4, UR39, UR6, URZ ;  /* 0x00000006270472a4 */ /* 0x000fe4000f8e02ff */
[----:B------:R-:W-:Y:S02]  /*0070*/  UIMAD.WIDE.U32 UR36, UR40, UR6, URZ ;  /* 0x00000006282472a5 */ /* 0x000fe4000f8e00ff */
[----:B------:R-:W-:-:S04]  /*0080*/  UIMAD UR4, UR40, UR7, UR4 ;  /* 0x00000007280472a4 */ /* 0x000fc8000f8e0204 */
[----:B------:R-:W-:Y:S02]  /*0090*/  UIADD3 UR38, UPT, UPT, UR37, UR4, URZ ;  /* 0x0000000425267290 */ /* 0x000fe4000fffe0ff */
[----:B------:R-:W-:Y:S02]  /*00a0*/  IMAD.U32 R5, RZ, RZ, UR37 ;  /* 0x00000025ff057e24 */ /* 0x000fe4000f8e00ff */
[----:B------:R-:W-:Y:S02]  /*00b0*/  IMAD.U32 R4, RZ, RZ, UR36 ;  /* 0x00000024ff047e24 */ /* 0x000fe4000f8e00ff */
[----:B--2---:R-:W-:-:S07]  /*00c0*/  IMAD.U32 R5, RZ, RZ, UR38 ;  /* 0x00000026ff057e24 */ /* 0x004fce000f8e00ff */
[----:B------:R-:W-:-:S07]  /*00d0*/  LEPC R20, `(.L_x_40) ;  /* 0x000000001014794e */ /* 0x000fce0000000000 */
[----:B0--3--:R-:W-:Y:S05]  /*00e0*/  CALL.ABS.NOINC R2 ;  /* 0x0000000002007343 */ /* 0x009fea0003c00000 */
.L_x_40:
[----:B------:R0:W1:Y:S01]  /*00f0*/  LDC.64 R6, c[0x4][R19] ;  /* 0x0100000013067b82 */ /* 0x0000620000000a00 */
[----:B------:R-:W-:Y:S01]  /*0100*/  UIADD3 UR4, UP0, UPT, UR40, UR36, URZ ;  /* 0x0000002428047290 */ /* 0x000fe2000ff1e0ff */
[----:B------:R-:W-:Y:S02]  /*0110*/  IMAD.MOV.U32 R2, RZ, RZ, R4 ;  /* 0x000000ffff027224 */ /* 0x000fe400078e0004 */
[----:B------:R-:W-:Y:S01]  /*0120*/  IMAD.MOV.U32 R16, RZ, RZ, R5 ;  /* 0x000000ffff107224 */ /* 0x000fe200078e0005 */
[----:B------:R-:W-:Y:S02]  /*0130*/  UIADD3.X UR5, UPT, UPT, UR38, UR39, URZ, UP0, !UPT ;  /* 0x0000002726057290 */ /* 0x000fe400087fe4ff */
[----:B------:R-:W-:-:S04]  /*0140*/  IMAD.U32 R4, RZ, RZ, UR4 ;  /* 0x00000004ff047e24 */ /* 0x000fc8000f8e00ff */
[----:B0-----:R-:W-:-:S07]  /*0150*/  IMAD.U32 R5, RZ, RZ, UR5 ;  /* 0x00000005ff057e24 */ /* 0x001fce000f8e00ff */
[----:B------:R-:W-:-:S07]  /*0160*/  LEPC R20, `(.L_x_41) ;  /* 0x000000001014794e */ /* 0x000fce0000000000 */
[----:B-1----:R-:W-:Y:S05]  /*0170*/  CALL.ABS.NOINC R6 ;  /* 0x0000000006007343 */ /* 0x002fea0003c00000 */
.L_x_41:
[----:B------:R0:W1:Y:S01]  /*0180*/  LDC.64 R6, c[0x4][R19] ;  /* 0x0100000013067b82 */ /* 0x0000620000000a00 */
[----:B------:R-:W-:Y:S02]  /*0190*/  IMAD.MOV.U32 R17, RZ, RZ, R4 ;  /* 0x000000ffff117224 */ /* 0x000fe400078e0004 */
[----:B------:R-:W-:Y:S02]  /*01a0*/  IMAD.MOV.U32 R18, RZ, RZ, R5 ;  /* 0x000000ffff127224 */ /* 0x000fe400078e0005 */
[----:B------:R-:W-:Y:S02]  /*01b0*/  IMAD.U32 R4, RZ, RZ, UR40 ;  /* 0x00000028ff047e24 */ /* 0x000fe4000f8e00ff */
[----:B------:R-:W-:-:S07]  /*01c0*/  IMAD.U32 R5, RZ, RZ, UR39 ;  /* 0x00000027ff057e24 */ /* 0x000fce000f8e00ff */
[----:B------:R-:W-:-:S07]  /*01d0*/  LEPC R20, `(.L_x_42) ;  /* 0x000000001014794e */ /* 0x000fce0000000000 */
[----:B01----:R-:W-:Y:S05]  /*01e0*/  CALL.ABS.NOINC R6 ;  /* 0x0000000006007343 */ /* 0x003fea0003c00000 */
.L_x_42:
[----:B------:R-:W0:Y:S01]  /*01f0*/  LDC.64 R6, c[0x0][0x398] ;  /* 0x0000e600ff067b82 */ /* 0x000e220000000a00 */
[----:B------:R-:W-:Y:S02]  /*0200*/  IMAD.MOV.U32 R19, RZ, RZ, R4 ;  /* 0x000000ffff137224 */ /* 0x000fe400078e0004 */
[----:B------:R-:W-:Y:S01]  /*0210*/  IMAD.MOV.U32 R22, RZ, RZ, R5 ;  /* 0x000000ffff167224 */ /* 0x000fe200078e0005 */
[----:B0-----:R-:W-:-:S04]  /*0220*/  ISETP.GE.U32.AND P0, PT, R6, 0x1, PT ;  /* 0x000000010600780c */ /* 0x001fc80003f06070 */
[----:B------:R-:W-:-:S13]  /*0230*/  ISETP.GE.AND.EX P0, PT, R7, RZ, PT, P0 ;  /* 0x000000ff0700720c */ /* 0x000fda0003f06300 */
[----:B------:R-:W-:Y:S05]  /*0240*/  @!P0 BRA `(.L_x_43) ;  /* 0x0000009800a08947 */ /* 0x000fea0003800000 */
[----:B------:R-:W0:Y:S01]  /*0250*/  LDC.64 R28, c[0x0][0x358] ;  /* 0x0000d600ff1c7b82 */ /* 0x000e220000000a00 */
[C---:B------:R-:W-:Y:S01]  /*0260*/  LOP3.LUT R33, R6.reuse, 0xf, RZ, 0xc0, !PT ;  /* 0x0000000f06217812 */ /* 0x040fe200078ec0ff */
[----:B------:R-:W-:Y:S01]  /*0270*/  BSSY.RECONVERGENT B0, `(.L_x_44) ;  /* 0x00000db000007945 */ /* 0x000fe20003800200 */
[----:B------:R-:W-:Y:S02]  /*0280*/  LOP3.LUT R23, R6, 0x7, RZ, 0xc0, !PT ;  /* 0x0000000706177812 */ /* 0x000fe400078ec0ff */
[----:B------:R-:W-:Y:S02]  /*0290*/  CS2R R8, SRZ ;  /* 0x0000000000087805 */ /* 0x000fe4000001ff00 */
[----:B------:R-:W-:Y:S02]  /*02a0*/  IADD3 R3, P2, PT, R33, -0x1, RZ ;  /* 0xffffffff21037810 */ /* 0x000fe40007f5e0ff */
[----:B------:R-:W-:Y:S02]  /*02b0*/  IADD3 R0, P3, PT, R23, -0x1, RZ ;  /* 0xffffffff17007810 */ /* 0x000fe40007f7e0ff */
[----:B------:R-:W-:Y:S01]  /*02c0*/  ISETP.GE.U32.AND P0, PT, R3, 0x7, PT ;  /* 0x000000070300780c */ /* 0x000fe20003f06070 */
[----:B------:R-:W-:Y:S01]  /*02d0*/  IMAD.X R3, RZ, RZ, -0x1, P2 ;  /* 0xffffffffff037424 */ /* 0x000fe200010e06ff */
[----:B------:R-:W-:Y:S01]  /*02e0*/  ISETP.GE.U32.AND P1, PT, R0, 0x3, PT ;  /* 0x000000030000780c */ /* 0x000fe20003f26070 */
[----:B------:R-:W-:Y:S01]  /*02f0*/  IMAD.X R0, RZ, RZ, -0x1, P3 ;  /* 0xffffffffff007424 */ /* 0x000fe200018e06ff */
[----:B------:R-:W-:-:S02]  /*0300*/  IADD3 R25, P3, PT, R6, 0x1, RZ ;  /* 0x0000000106197810 */ /* 0x000fc40007f7e0ff */
[----:B------:R-:W-:Y:S02]  /*0310*/  IADD3 R24, P2, PT, R6, -0x1, RZ ;  /* 0xffffffff06187810 */ /* 0x000fe40007f5e0ff */
[----:B------:R-:W-:Y:S01]  /*0320*/  ISETP.GE.U32.AND.EX P0, PT, R3, RZ, PT, P0 ;  /* 0x000000ff0300720c */ /* 0x000fe20003f06100 */
[----:B------:R-:W-:Y:S01]  /*0330*/  IMAD.X R32, RZ, RZ, R7, P3 ;  /* 0x000000ffff207224 */ /* 0x000fe200018e0607 */
[----:B------:R-:W-:Y:S02]  /*0340*/  ISETP.GE.U32.AND.EX P1, PT, R0, RZ, PT, P1 ;  /* 0x000000ff0000720c */ /* 0x000fe40003f26110 */
[C---:B------:R-:W-:Y:S02]  /*0350*/  LOP3.LUT R0, R6.reuse, 0xfffffff0, RZ, 0xc0, !PT ;  /* 0xfffffff006007812 */ /* 0x040fe400078ec0ff */
[----:B------:R-:W-:Y:S02]  /*0360*/  LOP3.LUT R26, R6, 0x3, RZ, 0xc0, !PT ;  /* 0x00000003061a7812 */ /* 0x000fe400078ec0ff */
[----:B------:R-:W-:-:S02]  /*0370*/  LOP3.LUT R3, R7, 0x7fffffff, RZ, 0xc0, !PT ;  /* 0x7fffffff07037812 */ /* 0x000fc400078ec0ff */
[----:B------:R-:W-:-:S07]  /*0380*/  IADD3.X R27, PT, PT, R7, -0x1, RZ, P2, !PT ;  /* 0xffffffff071b7810 */ /* 0x000fce00017fe4ff */
.L_x_51:
[----:B------:R-:W-:Y:S02]  /*0390*/  ISETP.GE.U32.AND P2, PT, R24, 0xf, PT ;  /* 0x0000000f1800780c */ /* 0x000fe40003f46070 */
[----:B------:R-:W-:Y:S02]  /*03a0*/  CS2R R4, SRZ ;  /* 0x0000000000047805 */ /* 0x000fe4000001ff00 */
[----:B------:R-:W-:-:S13]  /*03b0*/  ISETP.GE.U32.AND.EX P2, PT, R27, RZ, PT, P2 ;  /* 0x000000ff1b00720c */ /* 0x000fda0003f46120 */
[----:B-1----:R-:W-:Y:S05]  /*03c0*/  @!P2 BRA `(.L_x_45) ;  /* 0x0000000000f0a947 */ /* 0x002fea0003800000 */
[----:B------:R-:W-:Y:S01]  /*03d0*/  BSSY.RECONVERGENT B1, `(.L_x_46) ;  /* 0x0000039000017945 */ /* 0x000fe20003800200 */
[----:B------:R-:W-:-:S07]  /*03e0*/  CS2R R10, SRZ ;  /* 0x00000000000a7805 */ /* 0x000fce000001ff00 */
.L_x_47:
[----:B------:R-:W1:Y:S01]  /*03f0*/  LDCU.64 UR6, c[0x0][0x398] ;  /* 0x00007300ff0677ac */ /* 0x000e620008000a00 */
[----:B----4-:R-:W-:Y:S02]  /*0400*/  IMAD.MOV.U32 R4, RZ, RZ, R11 ;  /* 0x000000ffff047224 */ /* 0x010fe400078e000b */
[----:B------:R-:W-:Y:S01]  /*0410*/  IMAD.MOV.U32 R5, RZ, RZ, R10 ;  /* 0x000000ffff057224 */ /* 0x000fe200078e000a */
[----:B------:R-:W2:Y:S01]  /*0420*/  LDCU.64 UR4, c[0x0][0x380] ;  /* 0x00007000ff0477ac */ /* 0x000ea20008000a00 */
[----:B-1----:R-:W-:Y:S02]  /*0430*/  IMAD R7, R9, UR6, RZ ;  /* 0x0000000609077c24 */ /* 0x002fe4000f8e02ff */
[----:B------:R-:W-:Y:S01]  /*0440*/  IMAD.WIDE.U32 R4, R8, UR6, R4 ;  /* 0x0000000608047c25 */ /* 0x000fe2000f8e0004 */
[----:B0-----:R-:W-:-:S03]  /*0450*/  R2UR UR6, R28 ;  /* 0x000000001c0672ca */ /* 0x001fc600000e0000 */
[----:B------:R-:W-:Y:S01]  /*0460*/  IMAD R7, R8, UR7, R7 ;  /* 0x0000000708077c24 */ /* 0x000fe2000f8e0207 */
[----:B------:R-:W-:Y:S02]  /*0470*/  R2UR UR7, R29 ;  /* 0x000000001d0772ca */ /* 0x000fe400000e0000 */
[----:B--2---:R-:W-:Y:S01]  /*0480*/  LEA R6, P2, R4, UR4, 0x3 ;  /* 0x0000000404067c11 */ /* 0x004fe2000f8418ff */
[----:B------:R-:W-:-:S05]  /*0490*/  IMAD.IADD R14, R5, 0x1, R7 ;  /* 0x00000001050e7824 */ /* 0x000fca00078e0207 */
        /* <DEDUP_REMOVED lines=33> */
[----:B-1----:R-:W5:Y:S04]  /*06b0*/  LDG.E.64 R14, desc[UR6][R6.64+0x68] ;  /* 0x00006806060e7981 */ /* 0x002f68000c1e1b00 */
[----:B-----5:R4:W-:Y:S04]  /*06c0*/  ST.E.64 desc[UR4][R4.64+0x68], R14 ;  /* 0x0000680e04007985 */ /* 0x0209e8000c101b04 */
        /* <DEDUP_REMOVED lines=10> */
.L_x_46:
[----:B----4-:R-:W-:Y:S02]  /*0770*/  IMAD.MOV.U32 R4, RZ, RZ, R0 ;  /* 0x000000ffff047224 */ /* 0x010fe400078e0000 */
[----:B------:R-:W-:-:S07]  /*0780*/  IMAD.MOV.U32 R5, RZ, RZ, R3 ;  /* 0x000000ffff057224 */ /* 0x000fce00078e0003 */
.L_x_45:
[----:B------:R-:W-:-:S04]  /*0790*/  ISETP.NE.U32.AND P2, PT, R33, RZ, PT ;  /* 0x000000ff2100720c */ /* 0x000fc80003f45070 */
[----:B------:R-:W-:-:S13]  /*07a0*/  ISETP.NE.AND.EX P2, PT, RZ, RZ, PT, P2 ;  /* 0x000000ffff00720c */ /* 0x000fda0003f45320 */
[----:B------:R-:W-:Y:S05]  /*07b0*/  @!P2 BRA `(.L_x_48) ;  /* 0x00000004008ca947 */ /* 0x000fea0003800000 */
[----:B------:R-:W-:-:S04]  /*07c0*/  ISETP.NE.U32.AND P2, PT, R23, RZ, PT ;  /* 0x000000ff1700720c */ /* 0x000fc80003f45070 */
[----:B------:R-:W-:Y:S01]  /*07d0*/  ISETP.NE.AND.EX P2, PT, RZ, RZ, PT, P2 ;  /* 0x000000ffff00720c */ /* 0x000fe20003f45320 */
[----:B------:R-:W-:-:S12]  /*07e0*/  @!P0 BRA `(.L_x_49) ;  /* 0x0000000000888947 */ /* 0x000fd80003800000 */
[----:B------:R-:W1:Y:S01]  /*07f0*/  LDCU.64 UR4, c[0x0][0x398] ;  /* 0x00007300ff0477ac */ /* 0x000e620008000a00 */
        /* <DEDUP_REMOVED lines=15> */
[----:B------:R-:W-:-:S05]  /*08f0*/  LEA.HI.X R11, R11, R18, R14, 0x3, P4 ;  /* 0x000000120b0b7211 */ /* 0x000fca00020f1c0e */
        /* <DEDUP_REMOVED lines=17> */
.L_x_49:
[----:B------:R-:W-:Y:S05]  /*0a10*/  @!P2 BRA `(.L_x_48) ;  /* 0x0000000000f4a947 */ /* 0x000fea0003800000 */
[----:B------:R-:W-:-:S04]  /*0a20*/  ISETP.NE.U32.AND P2, PT, R26, RZ, PT ;  /* 0x000000ff1a00720c */ /* 0x000fc80003f45070 */
[----:B------:R-:W-:Y:S01]  /*0a30*/  ISETP.NE.AND.EX P2, PT, RZ, RZ, PT, P2 ;  /* 0x000000ffff00720c */ /* 0x000fe20003f45320 */
[----:B------:R-:W-:-:S12]  /*0a40*/  @!P1 BRA `(.L_x_50) ;  /* 0x0000000000689947 */ /* 0x000fd80003800000 */
[----:B------:R-:W1:Y:S01]  /*0a50*/  LDCU.64 UR4, c[0x0][0x398] ;  /* 0x00007300ff0477ac */ /* 0x000e620008000a00 */
[----:B------:R-:W2:Y:S01]  /*0a60*/  LDCU.64 UR6, c[0x0][0x380] ;  /* 0x00007000ff0677ac */ /* 0x000ea20008000a00 */
[----:B-1----:R-:W-:Y:S02]  /*0a70*/  IMAD R7, R9, UR4, RZ ;  /* 0x0000000409077c24 */ /* 0x002fe4000f8e02ff */
[----:B----4-:R-:W-:Y:S01]  /*0a80*/  IMAD.WIDE.U32 R10, R8, UR4, R4 ;  /* 0x00000004080a7c25 */ /* 0x010fe2000f8e0004 */
        /* <DEDUP_REMOVED lines=18> */
[----:B------:R-:W2:Y:S01]  /*0bb0*/  LDG.E.64 R14, desc[UR6][R20.64+0x18] ;  /* 0x00001806140e7981 */ /* 0x000ea2000c1e1b00 */
[----:B------:R-:W-:-:S05]  /*0bc0*/  IADD3 R4, P3, PT, R4, 0x4, RZ ;  /* 0x0000000404047810 */ /* 0x000fca0007f7e0ff */
[----:B------:R-:W-:Y:S01]  /*0bd0*/  IMAD.X R5, RZ, RZ, R5, P3 ;  /* 0x000000ffff057224 */ /* 0x000fe200018e0605 */
[----:B--2---:R1:W-:Y:S07]  /*0be0*/  ST.E.64 desc[UR4][R30.64+0x18], R14 ;  /* 0x0000180e1e007985 */ /* 0x0043ee000c101b04 */
.L_x_50:
[----:B------:R-:W-:Y:S05]  /*0bf0*/  @!P2 BRA `(.L_x_48) ;  /* 0x00000000007ca947 */ /* 0x000fea0003800000 */
[----:B------:R-:W1:Y:S01]  /*0c00*/  LDCU.64 UR4, c[0x0][0x398] ;  /* 0x00007300ff0477ac */ /* 0x000e620008000a00 */
[----:B------:R-:W2:Y:S01]  /*0c10*/  LDCU.64 UR6, c[0x0][0x380] ;  /* 0x00007000ff0677ac */ /* 0x000ea20008000a00 */
[----:B-1--4-:R-:W-:Y:S02]  /*0c20*/  IMAD R11, R9, UR4, RZ ;  /* 0x00000004090b7c24 */ /* 0x012fe4000f8e02ff */
        /* <DEDUP_REMOVED lines=8> */
[----:B------:R-:W-:-:S04]  /*0cb0*/  IADD3 R6, P2, PT, R8, R6, RZ ;  /* 0x0000000608067210 */ /* 0x000fc80007f5e0ff */
[----:B------:R-:W-:Y:S01]  /*0cc0*/  LEA R12, P3, R6, R17, 0x3 ;  /* 0x00000011060c7211 */ /* 0x000fe200078618ff */
[----:B------:R-:W-:Y:S01]  /*0cd0*/  IMAD.X R7, R9, 0x1, R7, P2 ;  /* 0x0000000109077824 */ /* 0x000fe200010e0607 */
[----:B------:R-:W-:-:S04]  /*0ce0*/  ISETP.NE.U32.AND P2, PT, R26, 0x1, PT ;  /* 0x000000011a00780c */ /* 0x000fc80003f45070 */
[----:B------:R-:W-:Y:S02]  /*0cf0*/  ISETP.NE.AND.EX P2, PT, RZ, RZ, PT, P2 ;  /* 0x000000ffff00720c */ /* 0x000fe40003f45320 */
[----:B------:R-:W-:-:S05]  /*0d00*/  LEA.HI.X R13, R6, R18, R7, 0x3, P3 ;  /* 0x00000012060d7211 */ /* 0x000fca00018f1c07 */
[----:B--2---:R2:W-:Y:S06]  /*0d10*/  ST.E.64 desc[UR4][R12.64], R4 ;  /* 0x000000040c007985 */ /* 0x0045ec000c101b04 */
[----:B------:R-:W-:Y:S05]  /*0d20*/  @!P2 BRA `(.L_x_48) ;  /* 0x000000000030a947 */ /* 0x000fea0003800000 */
[----:B------:R-:W-:Y:S02]  /*0d30*/  R2UR UR4, R28 ;  /* 0x000000001c0472ca */ /* 0x000fe400000e0000 */
[----:B------:R-:W-:-:S13]  /*0d40*/  R2UR UR5, R29 ;  /* 0x000000001d0572ca */ /* 0x000fda00000e0000 */
[----:B--2---:R-:W2:Y:S01]  /*0d50*/  LDG.E.64 R4, desc[UR4][R10.64+0x8] ;  /* 0x000008040a047981 */ /* 0x004ea2000c1e1b00 */
        /* <DEDUP_REMOVED lines=9> */
.L_x_48:
[----:B------:R-:W5:Y:S01]  /*0df0*/  LDCU.64 UR4, c[0x0][0x388] ;  /* 0x00007100ff0477ac */ /* 0x000f620008000a00 */
[----:B----4-:R-:W-:Y:S01]  /*0e00*/  IMAD.SHL.U32 R20, R8, 0x8, RZ ;  /* 0x0000000808147824 */ /* 0x010fe200078e00ff */
[----:B0-----:R-:W-:Y:S01]  /*0e10*/  R2UR UR6, R28 ;  /* 0x000000001c0672ca */ /* 0x001fe200000e0000 */
[----:B--23--:R-:W0:Y:S01]  /*0e20*/  LDC.64 R4, c[0x0][0x398] ;  /* 0x0000e600ff047b82 */ /* 0x00ce220000000a00 */
[----:B------:R-:W-:Y:S02]  /*0e30*/  R2UR UR7, R29 ;  /* 0x000000001d0772ca */ /* 0x000fe400000e0000 */
[----:B-1----:R-:W-:Y:S02]  /*0e40*/  SHF.L.U64.HI R15, R8, 0x3, R9 ;  /* 0x00000003080f7819 */ /* 0x002fe40000010209 */
[----:B-----5:R-:W-:-:S04]  /*0e50*/  IADD3 R6, P2, PT, R20, UR4, RZ ;  /* 0x0000000414067c10 */ /* 0x020fc8000ff5e0ff */
[----:B------:R-:W-:-:S06]  /*0e60*/  IADD3.X R7, PT, PT, R15, UR5, RZ, P2, !PT ;  /* 0x000000050f077c10 */ /* 0x000fcc00097fe4ff */
[----:B------:R-:W2:Y:S01]  /*0e70*/  LDG.E.64 R6, desc[UR6][R6.64] ;  /* 0x0000000606067981 */ /* 0x000ea2000c1e1b00 */
[-C--:B0-----:R-:W-:Y:S01]  /*0e80*/  IMAD R12, R9, R4.reuse, RZ ;  /* 0x00000004090c7224 */ /* 0x081fe200078e02ff */
[----:B------:R-:W-:Y:S01]  /*0e90*/  IADD3 R20, P4, PT, R20, R19, RZ ;  /* 0x0000001314147210 */ /* 0x000fe20007f9e0ff */
[-C--:B------:R-:W-:Y:S01]  /*0ea0*/  IMAD.WIDE.U32 R10, R8, R4.reuse, R8 ;  /* 0x00000004080a7225 */ /* 0x080fe200078e0008 */
[----:B------:R-:W-:Y:S02]  /*0eb0*/  R2UR UR4, R28 ;  /* 0x000000001c0472ca */ /* 0x000fe400000e0000 */
[----:B------:R-:W-:Y:S01]  /*0ec0*/  R2UR UR5, R29 ;  /* 0x000000001d0572ca */ /* 0x000fe200000e0000 */
[----:B------:R-:W-:Y:S01]  /*0ed0*/  IMAD R31, R8, R5, R12 ;  /* 0x00000005081f7224 */ /* 0x000fe200078e020c */
[----:B------:R-:W-:Y:S01]  /*0ee0*/  IADD3 R13, P2, PT, R10, R4, RZ ;  /* 0x000000040a0d7210 */ /* 0x000fe20007f5e0ff */
[----:B------:R-:W-:Y:S01]  /*0ef0*/  IMAD.X R21, R15, 0x1, R22, P4 ;  /* 0x000000010f157824 */ /* 0x000fe200020e0616 */
[----:B------:R-:W-:Y:S01]  /*0f00*/  R2UR UR8, R28 ;  /* 0x000000001c0872ca */ /* 0x000fe200000e0000 */
[----:B------:R-:W-:Y:S01]  /*0f10*/  IMAD.IADD R31, R31, 0x1, R11 ;  /* 0x000000011f1f7824 */ /* 0x000fe200078e020b */
[----:B------:R-:W-:-:S02]  /*0f20*/  R2UR UR9, R29 ;  /* 0x000000001d0972ca */ /* 0x000fc400000e0000 */
[----:B------:R-:W-:Y:S01]  /*0f30*/  LEA R12, P3, R13, R17, 0x3 ;  /* 0x000000110d0c7211 */ /* 0x000fe200078618ff */
[----:B------:R-:W-:Y:S01]  /*0f40*/  IMAD.X R11, R31, 0x1, R5, P2 ;  /* 0x000000011f0b7824 */ /* 0x000fe200010e0605 */
[----:B------:R-:W-:-:S04]  /*0f50*/  LEA R14, P2, R10, R2, 0x3 ;  /* 0x000000020a0e7211 */ /* 0x000fc800078418ff */
[----:B------:R-:W-:Y:S01]  /*0f60*/  LEA.HI.X R15, R10, R16, R31, 0x3, P2 ;  /* 0x000000100a0f7211 */ /* 0x000fe200010f1c1f */
[----:B------:R-:W-:Y:S01]  /*0f70*/  IMAD.MOV.U32 R10, RZ, RZ, 0x0 ;  /* 0x00000000ff0a7424 */ /* 0x000fe200078e00ff */
[----:B------:R-:W-:Y:S02]  /*0f80*/  IADD3 R8, P2, PT, R8, 0x1, RZ ;  /* 0x0000000108087810 */ /* 0x000fe40007f5e0ff */
[----:B------:R-:W-:Y:S01]  /*0f90*/  LEA.HI.X R13, R13, R18, R11, 0x3, P3 ;  /* 0x000000120d0d7211 */ /* 0x000fe200018f1c0b */
[----:B------:R-:W-:Y:S02]  /*0fa0*/  IMAD.MOV.U32 R11, RZ, RZ, 0x3ff00000 ;  /* 0x3ff00000ff0b7424 */ /* 0x000fe400078e00ff */
[----:B------:R-:W-:Y:S01]  /*0fb0*/  IMAD.X R9, RZ, RZ, R9, P2 ;  /* 0x000000ffff097224 */ /* 0x000fe200010e0609 */
[----:B------:R-:W-:-:S04]  /*0fc0*/  ISETP.NE.U32.AND P2, PT, R8, R4, PT ;  /* 0x000000040800720c */ /* 0x000fc80003f45070 */
[----:B------:R-:W-:Y:S01]  /*0fd0*/  ISETP.NE.AND.EX P2, PT, R9, R5, PT, P2 ;  /* 0x000000050900720c */ /* 0x000fe20003f45320 */
[----:B--2---:R1:W-:Y:S04]  /*0fe0*/  ST.E.64 desc[UR4][R12.64], R6 ;  /* 0x000000060c007985 */ /* 0x0043e8000c101b04 */
[----:B------:R1:W-:Y:S04]  /*0ff0*/  ST.E.64 desc[UR6][R14.64], R10 ;  /* 0x0000000a0e007985 */ /* 0x0003e8000c101b06 */
[----:B------:R1:W-:Y:S04]  /*1000*/  ST.E.64 desc[UR8][R20.64], RZ ;  /* 0x000000ff14007985 */ /* 0x0003e8000c101b08 */
[----:B------:R-:W-:Y:S05]  /*1010*/  @P2 BRA `(.L_x_51) ;  /* 0xfffffff000dc2947 */ /* 0x000fea000383ffff */
[----:B------:R-:W-:Y:S05]  /*1020*/  BSYNC.RECONVERGENT B0 ;  /* 0x0000000000007941 */ /* 0x000fea0003800200 */
.L_x_44:
[----:B------:R-:W-:Y:S01]  /*1030*/  BSSY.RECONVERGENT B6, `(.L_x_52) ;  /* 0x000067f000067945 */ /* 0x000fe20003800200 */
[----:B------:R-:W-:Y:S02]  /*1040*/  LOP3.LUT R33, R5, 0x7fffffff, RZ, 0xc0, !PT ;  /* 0x7fffffff05217812 */ /* 0x000fe400078ec0ff */
[----:B------:R-:W-:Y:S02]  /*1050*/  CS2R R36, SRZ ;  /* 0x0000000000247805 */ /* 0x000fe4000001ff00 */
[C---:B------:R-:W-:Y:S02]  /*1060*/  LOP3.LUT R34, R4.reuse, 0x1, RZ, 0xc0, !PT ;  /* 0x0000000104227812 */ /* 0x040fe400078ec0ff */
[----:B------:R-:W-:Y:S02]  /*1070*/  LOP3.LUT R35, R4, 0xfffffff8, RZ, 0xc0, !PT ;  /* 0xfffffff804237812 */ /* 0x000fe400078ec0ff */
[----:B------:R-:W-:Y:S02]  /*1080*/  PRMT R38, RZ, 0x7610, R38 ;  /* 0x00007610ff267816 */ /* 0x000fe40000000026 */
[----:B------:R-:W-:-:S02]  /*1090*/  PRMT R39, RZ, 0x7610, R39 ;  /* 0x00007610ff277816 */ /* 0x000fc40000000027 */
[----:B------:R-:W-:-:S07]  /*10a0*/  PRMT R40, RZ, 0x7610, R40 ;  /* 0x00007610ff287816 */ /* 0x000fce0000000028 */
.L_x_150:
[----:B0-----:R-:W0:Y:S01]  /*10b0*/  LDCU.64 UR6, c[0x0][0x398] ;  /* 0x00007300ff0677ac */ /* 0x001e220008000a00 */
[----:B-1234-:R-:W-:Y:S02]  /*10c0*/  MOV R6, 0x0 ;  /* 0x0000000000067802 */ /* 0x01efe40000000f00 */
[----:B------:R-:W-:Y:S01]  /*10d0*/  IADD3 R41, P1, PT, R36, 0x1, RZ ;  /* 0x0000000124297810 */ /* 0x000fe20007f3e0ff */
[----:B------:R-:W-:Y:S01]  /*10e0*/  UIADD3 UR4, UP0, UPT, UR40, 0x8, URZ ;  /* 0x0000000828047890 */ /* 0x000fe2000ff1e0ff */
[----:B------:R-:W-:Y:S02]  /*10f0*/  LOP3.LUT R45, RZ, R36, RZ, 0x33, !PT ;  /* 0x00000024ff2d7212 */ /* 0x000fe400078e33ff */
[----:B------:R-:W1:Y:S01]  /*1100*/  LDC.64 R6, c[0x4][R6] ;  /* 0x0100000006067b82 */ /* 0x000e620000000a00 */
[----:B------:R-:W-:Y:S01]  /*1110*/  IMAD.X R42, RZ, RZ, R37, P1 ;  /* 0x000000ffff2a7224 */ /* 0x000fe200008e0625 */
[----:B------:R-:W-:Y:S01]  /*1120*/  UIADD3.X UR5, UPT, UPT, URZ, UR39, URZ, UP0, !UPT ;  /* 0x00000027ff057290 */ /* 0x000fe200087fe4ff */
[----:B------:R-:W-:Y:S01]  /*1130*/  LOP3.LUT R47, RZ, R37, RZ, 0x33, !PT ;  /* 0x00000025ff2f7212 */ /* 0x000fe200078e33ff */
[----:B------:R-:W-:-:S04]  /*1140*/  IMAD.U32 R4, RZ, RZ, UR4 ;  /* 0x00000004ff047e24 */ /* 0x000fc8000f8e00ff */
[----:B------:R-:W-:Y:S01]  /*1150*/  IMAD.U32 R5, RZ, RZ, UR5 ;  /* 0x00000005ff057e24 */ /* 0x000fe2000f8e00ff */
[----:B0-----:R-:W-:Y:S02]  /*1160*/  ISETP.GT.U32.AND P0, PT, R41, UR6, PT ;  /* 0x0000000629007c0c */ /* 0x001fe4000bf04070 */
[----:B------:R-:W-:Y:S02]  /*1170*/  IADD3 R54, P1, PT, R45, UR6, RZ ;  /* 0x000000062d367c10 */ /* 0x000fe4000ff3e0ff */
[C---:B------:R-:W-:Y:S02]  /*1180*/  ISETP.GT.AND.EX P0, PT, R42.reuse, UR7, PT, P0 ;  /* 0x000000072a007c0c */ /* 0x040fe4000bf04300 */
[----:B------:R-:W-:Y:S02]  /*1190*/  IADD3.X R48, PT, PT, R47, UR7, RZ, P1, !PT ;  /* 0x000000072f307c10 */ /* 0x000fe40008ffe4ff */
[----:B------:R-:W-:Y:S02]  /*11a0*/  SEL R43, R41, UR6, P0 ;  /* 0x00000006292b7c07 */ /* 0x000fe40008000000 */
[----:B------:R-:W-:-:S07]  /*11b0*/  SEL R44, R42, UR7, P0 ;  /* 0x000000072a2c7c07 */ /* 0x000fce0008000000 */
[----:B------:R-:W-:-:S07]  /*11c0*/  LEPC R20, `(.L_x_53) ;  /* 0x000000001014794e */ /* 0x000fce0000000000 */
[----:B-1----:R-:W-:Y:S05]  /*11d0*/  CALL.ABS.NOINC R6 ;  /* 0x0000000006007343 */ /* 0x002fea0003c00000 */
.L_x_53:
[-C--:B------:R-:W-:Y:S01]  /*11e0*/  IMAD R3, R37, R25.reuse, RZ ;  /* 0x0000001925037224 */ /* 0x080fe200078e02ff */
[----:B------:R-:W-:Y:S01]  /*11f0*/  R2UR UR4, R28 ;  /* 0x000000001c0472ca */ /* 0x000fe200000e0000 */
[----:B------:R-:W-:Y:S01]  /*1200*/  IMAD.WIDE.U32 R30, R36, R25, RZ ;  /* 0x00000019241e7225 */ /* 0x000fe200078e00ff */
[----:B------:R-:W-:-:S03]  /*1210*/  R2UR UR5, R29 ;  /* 0x000000001d0572ca */ /* 0x000fc600000e0000 */
[----:B------:R-:W-:Y:S01]  /*1220*/  IMAD R3, R32, R36, R3 ;  /* 0x0000002420037224 */ /* 0x000fe200078e0203 */
[----:B------:R-:W-:-:S03]  /*1230*/  IADD3 R0, P0, PT, R36, R30, RZ ;  /* 0x0000001e24007210 */ /* 0x000fc60007f1e0ff */
[----:B------:R-:W-:Y:S01]  /*1240*/  IMAD.IADD R46, R31, 0x1, R3 ;  /* 0x000000011f2e7824 */ /* 0x000fe200078e0203 */
[----:B------:R-:W-:-:S03]  /*1250*/  LEA R6, P1, R0, R17, 0x3 ;  /* 0x0000001100067211 */ /* 0x000fc600078218ff */
[----:B------:R-:W-:-:S05]  /*1260*/  IMAD.X R3, R37, 0x1, R46, P0 ;  /* 0x0000000125037824 */ /* 0x000fca00000e062e */
[----:B------:R-:W-:-:S06]  /*1270*/  LEA.HI.X R7, R0, R18, R3, 0x3, P1 ;  /* 0x0000001200077211 */ /* 0x000fcc00008f1c03 */
[----:B------:R-:W2:Y:S01]  /*1280*/  LD.E.64 R6, desc[UR4][R6.64] ;  /* 0x0000000406067980 */ /* 0x000ea2000c101b00 */
[----:B------:R-:W-:Y:S01]  /*1290*/  BSSY.RECONVERGENT B0, `(.L_x_54) ;  /* 0x000021c000007945 */ /* 0x000fe20003800200 */
[----:B--2---:R-:W-:-:S14]  /*12a0*/  DSETP.NEU.AND P0, PT, R6, RZ, PT ;  /* 0x000000ff0600722a */ /* 0x004fdc0003f0d000 */
[----:B------:R-:W-:Y:S05]  /*12b0*/  @P0 BRA `(.L_x_55) ;  /* 0x0000002000640947 */ /* 0x000fea0003800000 */
[----:B------:R-:W0:Y:S01]  /*12c0*/  LDC.64 R6, c[0x0][0x398] ;  /* 0x0000e600ff067b82 */ /* 0x000e220000000a00 */
[----:B------:R-:W-:Y:S01]  /*12d0*/  BSSY.RECONVERGENT B1, `(.L_x_56) ;  /* 0x000015a000017945 */ /* 0x000fe20003800200 */
[----:B------:R-:W-:Y:S02]  /*12e0*/  IMAD.MOV.U32 R12, RZ, RZ, R36 ;  /* 0x000000ffff0c7224 */ /* 0x000fe400078e0024 */
[----:B------:R-:W-:Y:S01]  /*12f0*/  IMAD.MOV.U32 R13, RZ, RZ, R37 ;  /* 0x000000ffff0d7224 */ /* 0x000fe200078e0025 */
[----:B0-----:R-:W-:-:S04]  /*1300*/  ISETP.GE.U32.AND P0, PT, R41, R6, PT ;  /* 0x000000062900720c */ /* 0x001fc80003f06070 */
[----:B------:R-:W-:-:S13]  /*1310*/  ISETP.GE.AND.EX P0, PT, R42, R7, PT, P0 ;  /* 0x000000072a00720c */ /* 0x000fda0003f06300 */
[----:B------:R-:W-:Y:S05]  /*1320*/  @P0 BRA `(.L_x_57) ;  /* 0x0000001400500947 */ /* 0x000fea0003800000 */
[----:B------:R-:W-:Y:S01]  /*1330*/  IADD3 R0, P1, PT, -R36, R6, RZ ;  /* 0x0000000624007210 */ /* 0x000fe20007f3e1ff */
[----:B------:R-:W-:Y:S01]  /*1340*/  BSSY.RECONVERGENT B2, `(.L_x_58) ;  /* 0x0000096000027945 */ /* 0x000fe20003800200 */
[----:B------:R-:W-:Y:S01]  /*1350*/  LOP3.LUT P6, RZ, R54, 0x7, RZ, 0xc0, !PT ;  /* 0x0000000736ff7812 */ /* 0x000fe200078cc0ff */
[----:B------:R-:W-:Y:S01]  /*1360*/  IMAD.MOV.U32 R59, RZ, RZ, R41 ;  /* 0x000000ffff3b7224 */ /* 0x000fe200078e0029 */
[----:B------:R-:W-:Y:S01]  /*1370*/  IADD3 R0, P2, PT, R0, -0x2, RZ ;  /* 0xfffffffe00007810 */ /* 0x000fe20007f5e0ff */
[----:B------:R-:W-:Y:S01]  /*1380*/  IMAD.MOV.U32 R12, RZ, RZ, R36 ;  /* 0x000000ffff0c7224 */ /* 0x000fe200078e0024 */
[----:B------:R-:W-:Y:S01]  /*1390*/  CS2R R14, SRZ ;  /* 0x00000000000e7805 */ /* 0x000fe2000001ff00 */
[----:B------:R-:W-:Y:S01]  /*13a0*/  IMAD.MOV.U32 R13, RZ, RZ, R37 ;  /* 0x000000ffff0d7224 */ /* 0x000fe200078e0025 */
[----:B------:R-:W-:Y:S01]  /*13b0*/  ISETP.GE.U32.AND P0, PT, R0, 0x7, PT ;  /* 0x000000070000780c */ /* 0x000fe20003f06070 */
[----:B------:R-:W-:Y:S01]  /*13c0*/  IMAD.MOV.U32 R0, RZ, RZ, R42 ;  /* 0x000000ffff007224 */ /* 0x000fe200078e002a */
[----:B------:R-:W-:-:S04]  /*13d0*/  IADD3.X R7, PT, PT, ~R37, -0x1, R7, P2, P1 ;  /* 0xffffffff25077810 */ /* 0x000fc800017e2507 */
[----:B------:R-:W-:-:S13]  /*13e0*/  ISETP.GE.U32.AND.EX P0, PT, R7, RZ, PT, P0 ;  /* 0x000000ff0700720c */ /* 0x000fda0003f06100 */
[----:B------:R-:W-:Y:S05]  /*13f0*/  @!P0 BRA `(.L_x_59) ;  /* 0x0000000800288947 */ /* 0x000fea0003800000 */
[----:B------:R-:W-:Y:S01]  /*1400*/  LOP3.LUT R54, R54, 0xfffffff8, RZ, 0xc0, !PT ;  /* 0xfffffff836367812 */ /* 0x000fe200078ec0ff */
[----:B------:R-:W-:Y:S01]  /*1410*/  IMAD.MOV.U32 R59, RZ, RZ, R41 ;  /* 0x000000ffff3b7224 */ /* 0x000fe200078e0029 */
[C---:B------:R-:W-:Y:S01]  /*1420*/  SHF.L.U64.HI R55, R25.reuse, 0x3, R32 ;  /* 0x0000000319377819 */ /* 0x040fe20000010220 */
[----:B------:R-:W-:Y:S01]  /*1430*/  IMAD.MOV.U32 R0, RZ, RZ, R42 ;  /* 0x000000ffff007224 */ /* 0x000fe200078e002a */
[----:B------:R-:W-:Y:S01]  /*1440*/  CS2R R14, SRZ ;  /* 0x00000000000e7805 */ /* 0x000fe2000001ff00 */
[----:B------:R-:W-:Y:S02]  /*1450*/  IMAD.MOV.U32 R12, RZ, RZ, R36 ;  /* 0x000000ffff0c7224 */ /* 0x000fe400078e0024 */
[----:B------:R-:W-:Y:S02]  /*1460*/  IMAD.MOV.U32 R13, RZ, RZ, R37 ;  /* 0x000000ffff0d7224 */ /* 0x000fe400078e0025 */
[----:B------:R-:W-:-:S07]  /*1470*/  IMAD.SHL.U32 R49, R25, 0x8, RZ ;  /* 0x0000000819317824 */ /* 0x000fce00078e00ff */
.L_x_60:
[----:B------:R-:W-:Y:S01]  /*1480*/  IMAD R8, R0, R25, RZ ;  /* 0x0000001900087224 */ /* 0x000fe200078e02ff */
[----:B------:R-:W-:Y:S01]  /*1490*/  IADD3 R3, P0, PT, R59, R30, RZ ;  /* 0x0000001e3b037210 */ /* 0x000fe20007f1e0ff */
[-C--:B------:R-:W-:Y:S01]  /*14a0*/  IMAD.WIDE.U32 R6, R25, R59.reuse, R36 ;  /* 0x0000003b19067225 */ /* 0x080fe200078e0024 */
[----:B------:R-:W-:Y:S02]  /*14b0*/  R2UR UR4, R28 ;  /* 0x000000001c0472ca */ /* 0x000fe400000e0000 */
[C---:B------:R-:W-:Y:S01]  /*14c0*/  R2UR UR5, R29.reuse ;  /* 0x000000001d0572ca */ /* 0x040fe200000e0000 */
[----:B------:R-:W-:Y:S01]  /*14d0*/  IMAD R9, R32, R59, R8 ;  /* 0x0000003b20097224 */ /* 0x000fe200078e0208 */
[----:B------:R-:W-:Y:S01]  /*14e0*/  R2UR UR6, R28 ;  /* 0x000000001c0672ca */ /* 0x000fe200000e0000 */
[----:B------:R-:W-:Y:S01]  /*14f0*/  IMAD.X R8, R0, 0x1, R46, P0 ;  /* 0x0000000100087824 */ /* 0x000fe200000e062e */
[----:B------:R-:W-:Y:S01]  /*1500*/  R2UR UR7, R29 ;  /* 0x000000001d0772ca */ /* 0x000fe200000e0000 */
[----:B------:R-:W-:Y:S01]  /*1510*/  IMAD.IADD R7, R7, 0x1, R9 ;  /* 0x0000000107077824 */ /* 0x000fe200078e0209 */
[----:B------:R-:W-:-:S02]  /*1520*/  LEA R52, P1, R3, R17, 0x3 ;  /* 0x0000001103347211 */ /* 0x000fc400078218ff */
[C---:B------:R-:W-:Y:S02]  /*1530*/  LEA R56, P0, R6.reuse, R17, 0x3 ;  /* 0x0000001106387211 */ /* 0x040fe400078018ff */
[-C--:B------:R-:W-:Y:S02]  /*1540*/  LEA.HI.X R53, R3, R18.reuse, R8, 0x3, P1 ;  /* 0x0000001203357211 */ /* 0x080fe400008f1c08 */
[----:B------:R-:W-:-:S03]  /*1550*/  LEA.HI.X R57, R6, R18, R7, 0x3, P0 ;  /* 0x0000001206397211 */ /* 0x000fc600000f1c07 */
[----:B------:R-:W2:Y:S04]  /*1560*/  LD.E.64 R20, desc[UR4][R52.64+0x8] ;  /* 0x0000080434147980 */ /* 0x000ea8000c101b00 */
[----:B------:R-:W3:Y:S04]  /*1570*/  LD.E.64 R6, desc[UR6][R52.64] ;  /* 0x0000000634067980 */ /* 0x000ee8000c101b00 */
[----:B------:R-:W3:Y:S01]  /*1580*/  LD.E.64 R8, desc[UR4][R56.64] ;  /* 0x0000000438087980 */ /* 0x000ee2000c101b00 */
[----:B------:R-:W-:-:S05]  /*1590*/  IADD3 R10, P0, PT, R49, R56, RZ ;  /* 0x00000038310a7210 */ /* 0x000fca0007f1e0ff */
[----:B------:R-:W-:-:S05]  /*15a0*/  IMAD.X R11, R55, 0x1, R57, P0 ;  /* 0x00000001370b7824 */ /* 0x000fca00000e0639 */
[----:B------:R-:W2:Y:S01]  /*15b0*/  LD.E.64 R50, desc[UR4][R10.64] ;  /* 0x000000040a327980 */ /* 0x000ea2000c101b00 */
[----:B------:R-:W-:-:S05]  /*15c0*/  IADD3 R60, P1, PT, R10, R49, RZ ;  /* 0x000000310a3c7210 */ /* 0x000fca0007f3e0ff */
[----:B------:R-:W-:Y:S02]  /*15d0*/  IMAD.X R61, R11, 0x1, R55, P1 ;  /* 0x000000010b3d7824 */ /* 0x000fe400008e0637 */
[----:B------:R-:W4:Y:S01]  /*15e0*/  LD.E.64 R10, desc[UR6][R52.64+0x10] ;  /* 0x00001006340a7980 */ /* 0x000f22000c101b00 */
[C---:B---3--:R-:W-:Y:S02]  /*15f0*/  DMUL R6, |R8|.reuse, R6 ;  /* 0x0000000608067228 */ /* 0x048fe40000000200 */
[----:B------:R-:W-:-:S06]  /*1600*/  DSETP.GE.AND P0, PT, |R8|, R14, PT ;  /* 0x0000000e0800722a */ /* 0x000fcc0003f06200 */
[----:B------:R-:W-:Y:S02]  /*1610*/  DSETP.NEU.AND P0, PT, R6, RZ, P0 ;  /* 0x000000ff0600722a */ /* 0x000fe4000070d000 */
[----:B------:R0:W4:Y:S01]  /*1620*/  LD.E.64 R6, desc[UR4][R60.64] ;  /* 0x000000043c067980 */ /* 0x000122000c101b00 */
[----:B------:R-:W-:Y:S02]  /*1630*/  DADD R8, -RZ, |R8| ;  /* 0x00000000ff087229 */ /* 0x000fe40000000508 */
[----:B--2---:R-:W-:-:S08]  /*1640*/  DMUL R20, |R50|, R20 ;  /* 0x0000001432147228 */ /* 0x004fd00000000200 */
[----:B------:R-:W-:Y:S02]  /*1650*/  FSEL R8, R8, R14, P0 ;  /* 0x0000000e08087208 */ /* 0x000fe40000000000 */
[----:B------:R-:W-:Y:S02]  /*1660*/  IADD3 R14, P1, PT, R60, R49, RZ ;  /* 0x000000313c0e7210 */ /* 0x000fe40007f3e0ff */
[----:B------:R-:W-:-:S03]  /*1670*/  FSEL R9, R9, R15, P0 ;  /* 0x0000000f09097208 */ /* 0x000fc60000000000 */
[----:B------:R-:W-:-:S03]  /*1680*/  IMAD.X R15, R61, 0x1, R55, P1 ;  /* 0x000000013d0f7824 */ /* 0x000fc600008e0637 */
[----:B------:R-:W-:Y:S02]  /*1690*/  DSETP.GE.AND P1, PT, |R50|, R8, PT ;  /* 0x000000083200722a */ /* 0x000fe40003f26200 */
[----:B------:R-:W-:Y:S01]  /*16a0*/  DADD R50, -RZ, |R50| ;  /* 0x00000000ff327229 */ /* 0x000fe20000000532 */
[----:B------:R-:W2:Y:S03]  /*16b0*/  LD.E.64 R56, desc[UR4][R14.64] ;  /* 0x000000040e387980 */ /* 0x000ea6000c101b00 */
[----:B------:R-:W-:Y:S01]  /*16c0*/  DSETP.NEU.AND P1, PT, R20, RZ, P1 ;  /* 0x000000ff1400722a */ /* 0x000fe20000f2d000 */
[----:B------:R-:W2:Y:S01]  /*16d0*/  LD.E.64 R20, desc[UR4][R52.64+0x18] ;  /* 0x0000180434147980 */ /* 0x000ea2000c101b00 */
[----:B0-----:R-:W-:-:S04]  /*16e0*/  IADD3 R60, P2, PT, R14, R49, RZ ;  /* 0x000000310e3c7210 */ /* 0x001fc80007f5e0ff */
[----:B------:R-:W-:Y:S02]  /*16f0*/  FSEL R8, R50, R8, P1 ;  /* 0x0000000832087208 */ /* 0x000fe40000800000 */
[----:B------:R-:W-:Y:S01]  /*1700*/  FSEL R9, R51, R9, P1 ;  /* 0x0000000933097208 */ /* 0x000fe20000800000 */
[----:B------:R-:W-:-:S05]  /*1710*/  IMAD.X R61, R15, 0x1, R55, P2 ;  /* 0x000000010f3d7824 */ /* 0x000fca00010e0637 */
[----:B------:R-:W3:Y:S01]  /*1720*/  LD.E.64 R14, desc[UR4][R60.64] ;  /* 0x000000043c0e7980 */ /* 0x000ee2000c101b00 */
[C---:B----4-:R-:W-:Y:S02]  /*1730*/  DMUL R10, |R6|.reuse, R10 ;  /* 0x0000000a060a7228 */ /* 0x050fe40000000200 */
[----:B------:R-:W-:-:S06]  /*1740*/  DSETP.GE.AND P4, PT, |R6|, R8, PT ;  /* 0x000000080600722a */ /* 0x000fcc0003f86200 */
[----:B------:R-:W-:Y:S02]  /*1750*/  DSETP.NEU.AND P4, PT, R10, RZ, P4 ;  /* 0x000000ff0a00722a */ /* 0x000fe4000278d000 */
[----:B------:R-:W4:Y:S01]  /*1760*/  LD.E.64 R10, desc[UR6][R52.64+0x20] ;  /* 0x00002006340a7980 */ /* 0x000f22000c101b00 */
[----:B------:R-:W-:-:S10]  /*1770*/  DADD R6, -RZ, |R6| ;  /* 0x00000000ff067229 */ /* 0x000fd40000000506 */
[----:B------:R-:W-:Y:S02]  /*1780*/  FSEL R6, R6, R8, P4 ;  /* 0x0000000806067208 */ /* 0x000fe40002000000 */
[----:B------:R-:W-:Y:S02]  /*1790*/  FSEL R7, R7, R9, P4 ;  /* 0x0000000907077208 */ /* 0x000fe40002000000 */
[----:B------:R-:W-:Y:S01]  /*17a0*/  IADD3 R8, P2, PT, R60, R49, RZ ;  /* 0x000000313c087210 */ /* 0x000fe20007f5e0ff */
[----:B--2---:R-:W-:-:S03]  /*17b0*/  DMUL R20, |R56|, R20 ;  /* 0x0000001438147228 */ /* 0x004fc60000000200 */
[----:B------:R-:W-:Y:S01]  /*17c0*/  DSETP.GE.AND P5, PT, |R56|, R6, PT ;  /* 0x000000063800722a */ /* 0x000fe20003fa6200 */
[----:B------:R-:W-:Y:S01]  /*17d0*/  IMAD.X R9, R61, 0x1, R55, P2 ;  /* 0x000000013d097824 */ /* 0x000fe200010e0637 */
[----:B------:R-:W-:Y:S01]  /*17e0*/  DADD R56, -RZ, |R56| ;  /* 0x00000000ff387229 */ /* 0x000fe20000000538 */
[----:B------:R-:W-:-:S03]  /*17f0*/  IADD3 R58, P3, PT, R59, 0x1, RZ ;  /* 0x000000013b3a7810 */ /* 0x000fc60007f7e0ff */
[----:B------:R-:W-:Y:S01]  /*1800*/  DSETP.NEU.AND P5, PT, R20, RZ, P5 ;  /* 0x000000ff1400722a */ /* 0x000fe20002fad000 */
[----:B------:R-:W2:Y:S04]  /*1810*/  LD.E.64 R50, desc[UR4][R8.64] ;  /* 0x0000000408327980 */ /* 0x000ea8000c101b00 */
[----:B------:R-:W2:Y:S01]  /*1820*/  LD.E.64 R20, desc[UR4][R52.64+0x28] ;  /* 0x0000280434147980 */ /* 0x000ea2000c101b00 */
[----:B------:R-:W-:Y:S01]  /*1830*/  FSEL R7, R57, R7, P5 ;  /* 0x0000000739077208 */ /* 0x000fe20002800000 */
[----:B------:R-:W-:Y:S01]  /*1840*/  IMAD.X R3, RZ, RZ, R0, P3 ;  /* 0x000000ffff037224 */ /* 0x000fe200018e0600 */
[----:B------:R-:W-:Y:S02]  /*1850*/  IADD3 R57, P3, PT, R59, 0x7, RZ ;  /* 0x000000073b397810 */ /* 0x000fe40007f7e0ff */
[----:B------:R-:W-:-:S03]  /*1860*/  FSEL R6, R56, R6, P5 ;  /* 0x0000000638067208 */ /* 0x000fc60002800000 */
[----:B------:R-:W-:Y:S01]  /*1870*/  IMAD.X R56, RZ, RZ, R0, P3 ;  /* 0x000000ffff387224 */ /* 0x000fe200018e0600 */
[----:B------:R-:W-:Y:S02]  /*1880*/  ISETP.NE.U32.AND P3, PT, R36, R57, PT ;  /* 0x000000392400720c */ /* 0x000fe40003f65070 */
[----:B---3--:R-:W-:Y:S01]  /*1890*/  DSETP.GE.AND P2, PT, |R14|, R6, PT ;  /* 0x000000060e00722a */ /* 0x008fe20003f46200 */
[----:B------:R-:W-:Y:S02]  /*18a0*/  @!P1 SEL R58, R59, R12, P0 ;  /* 0x0000000c3b3a9207 */ /* 0x000fe40000000000 */
[----:B------:R-:W-:Y:S02]  /*18b0*/  ISETP.NE.AND.EX P3, PT, R37, R56, PT, P3 ;  /* 0x000000382500720c */ /* 0x000fe40003f65330 */
[----:B------:R-:W-:Y:S02]  /*18c0*/  @!P1 SEL R3, R0, R13, P0 ;  /* 0x0000000d00039207 */ /* 0x000fe40000000000 */
[----:B------:R-:W-:Y:S01]  /*18d0*/  IADD3 R60, P0, PT, R8, R49, RZ ;  /* 0x00000031083c7210 */ /* 0x000fe20007f1e0ff */
[----:B------:R-:W3:Y:S04]  /*18e0*/  LD.E.64 R12, desc[UR6][R52.64+0x30] ;  /* 0x00003006340c7980 */ /* 0x000ee8000c101b00 */
[----:B------:R-:W-:Y:S01]  /*18f0*/  IMAD.X R61, R9, 0x1, R55, P0 ;  /* 0x00000001093d7824 */ /* 0x000fe200000e0637 */
[----:B------:R-:W-:-:S02]  /*1900*/  R2UR UR8, R28 ;  /* 0x000000001c0872ca */ /* 0x000fc400000e0000 */
[C---:B------:R-:W-:Y:S02]  /*1910*/  R2UR UR9, R29.reuse ;  /* 0x000000001d0972ca */ /* 0x040fe400000e0000 */
[----:B------:R-:W-:Y:S02]  /*1920*/  @P3 R2UR UR10, R28 ;  /* 0x000000001c0a32ca */ /* 0x000fe400000e0000 */
[----:B------:R-:W-:-:S13]  /*1930*/  @P3 R2UR UR11, R29 ;  /* 0x000000001d0b32ca */ /* 0x000fda00000e0000 */
[----:B------:R-:W5:Y:S01]  /*1940*/  @P3 LD.E.64 R8, desc[UR10][R52.64+0x38] ;  /* 0x0000380a34083980 */ /* 0x000f62000c101b00 */
[----:B----4-:R-:W-:Y:S02]  /*1950*/  DMUL R10, |R14|, R10 ;  /* 0x0000000a0e0a7228 */ /* 0x010fe40000000200 */
[----:B------:R-:W-:-:S06]  /*1960*/  DADD R14, -RZ, |R14| ;  /* 0x00000000ff0e7229 */ /* 0x000fcc000000050e */
[----:B------:R-:W-:-:S06]  /*1970*/  DSETP.NEU.AND P2, PT, R10, RZ, P2 ;  /* 0x000000ff0a00722a */ /* 0x000fcc000174d000 */
[----:B------:R-:W-:Y:S02]  /*1980*/  FSEL R6, R14, R6, P2 ;  /* 0x000000060e067208 */ /* 0x000fe40001000000 */
[----:B------:R-:W-:Y:S02]  /*1990*/  FSEL R7, R15, R7, P2 ;  /* 0x000000070f077208 */ /* 0x000fe40001000000 */
[----:B------:R-:W3:Y:S01]  /*19a0*/  LD.E.64 R14, desc[UR4][R60.64] ;  /* 0x000000043c0e7980 */ /* 0x000ee2000c101b00 */
[----:B------:R-:W-:-:S05]  /*19b0*/  IADD3 R10, P0, PT, R60, R49, RZ ;  /* 0x000000313c0a7210 */ /* 0x000fca0007f1e0ff */
[----:B------:R-:W-:-:S06]  /*19c0*/  IMAD.X R11, R61, 0x1, R55, P0 ;  /* 0x000000013d0b7824 */ /* 0x000fcc00000e0637 */
[----:B------:R-:W5:Y:S01]  /*19d0*/  LD.E.64 R10, desc[UR8][R10.64] ;  /* 0x000000080a0a7980 */ /* 0x000f62000c101b00 */
[C---:B--2---:R-:W-:Y:S02]  /*19e0*/  DMUL R20, |R50|.reuse, R20 ;  /* 0x0000001432147228 */ /* 0x044fe40000000200 */
[----:B------:R-:W-:Y:S02]  /*19f0*/  DSETP.GE.AND P1, PT, |R50|, R6, PT ;  /* 0x000000063200722a */ /* 0x000fe40003f26200 */
[----:B------:R-:W-:-:S04]  /*1a00*/  DADD R50, -RZ, |R50| ;  /* 0x00000000ff327229 */ /* 0x000fc80000000532 */
[----:B------:R-:W-:-:S06]  /*1a10*/  DSETP.NEU.AND P1, PT, R20, RZ, P1 ;  /* 0x000000ff1400722a */ /* 0x000fcc0000f2d000 */
[----:B------:R-:W-:Y:S02]  /*1a20*/  FSEL R7, R51, R7, P1 ;  /* 0x0000000733077208 */ /* 0x000fe40000800000 */
[----:B------:R-:W-:Y:S02]  /*1a30*/  IADD3 R51, P0, PT, R59, 0x2, RZ ;  /* 0x000000023b337810 */ /* 0x000fe40007f1e0ff */
[----:B------:R-:W-:-:S03]  /*1a40*/  FSEL R6, R50, R6, P1 ;  /* 0x0000000632067208 */ /* 0x000fc60000800000 */
[----:B------:R-:W-:Y:S01]  /*1a50*/  IMAD.X R50, RZ, RZ, R0, P0 ;  /* 0x000000ffff327224 */ /* 0x000fe200000e0600 */
[----:B------:R-:W-:-:S05]  /*1a60*/  IADD3 R21, P0, PT, R59, 0x3, RZ ;  /* 0x000000033b157810 */ /* 0x000fca0007f1e0ff */
[----:B------:R-:W-:Y:S01]  /*1a70*/  IMAD.X R20, RZ, RZ, R0, P0 ;  /* 0x000000ffff147224 */ /* 0x000fe200000e0600 */
[----:B------:R-:W-:Y:S02]  /*1a80*/  @!P5 SEL R21, R51, R58, P4 ;  /* 0x0000003a3315d207 */ /* 0x000fe40002000000 */
[----:B------:R-:W-:Y:S01]  /*1a90*/  @!P5 SEL R20, R50, R3, P4 ;  /* 0x000000033214d207 */ /* 0x000fe20002000000 */
[C---:B---3--:R-:W-:Y:S02]  /*1aa0*/  DMUL R12, |R14|.reuse, R12 ;  /* 0x0000000c0e0c7228 */ /* 0x048fe40000000200 */
[----:B------:R-:W-:Y:S02]  /*1ab0*/  DSETP.GE.AND P0, PT, |R14|, R6, PT ;  /* 0x000000060e00722a */ /* 0x000fe40003f06200 */
[----:B------:R-:W-:-:S04]  /*1ac0*/  DADD R14, -RZ, |R14| ;  /* 0x00000000ff0e7229 */ /* 0x000fc8000000050e */
[----:B------:R-:W-:Y:S01]  /*1ad0*/  DSETP.NEU.AND P0, PT, R12, RZ, P0 ;  /* 0x000000ff0c00722a */ /* 0x000fe2000070d000 */
[----:B------:R-:W-:Y:S01]  /*1ae0*/  IADD3 R12, P4, PT, R59, 0x4, RZ ;  /* 0x000000043b0c7810 */ /* 0x000fe20007f9e0ff */
[----:B-----5:R-:W-:-:S04]  /*1af0*/  @P3 DMUL R8, |R10|, R8 ;  /* 0x000000080a083228 */ /* 0x020fc80000000200 */
[----:B------:R-:W-:Y:S01]  /*1b00*/  FSEL R7, R15, R7, P0 ;  /* 0x000000070f077208 */ /* 0x000fe20000000000 */
[----:B------:R-:W-:Y:S01]  /*1b10*/  IMAD.X R15, RZ, RZ, R0, P4 ;  /* 0x000000ffff0f7224 */ /* 0x000fe200020e0600 */
[----:B------:R-:W-:Y:S02]  /*1b20*/  PLOP3.LUT P4, PT, PT, PT, PT, 0x8, 0x80 ;  /* 0x000000000080781c */ /* 0x000fe40003f8e170 */
[----:B------:R-:W-:Y:S02]  /*1b30*/  IADD3 R13, P5, PT, R59, 0x5, RZ ;  /* 0x000000053b0d7810 */ /* 0x000fe40007fbe0ff */
[----:B------:R-:W-:-:S03]  /*1b40*/  FSEL R6, R14, R6, P0 ;  /* 0x000000060e067208 */ /* 0x000fc60000000000 */
[----:B------:R-:W-:Y:S01]  /*1b50*/  @P3 DSETP.NEU.AND P4, PT, R8, RZ, PT ;  /* 0x000000ff0800322a */ /* 0x000fe20003f8d000 */
[----:B------:R-:W-:Y:S01]  /*1b60*/  IMAD.X R14, RZ, RZ, R0, P5 ;  /* 0x000000ffff0e7224 */ /* 0x000fe200028e0600 */
[C---:B------:R-:W-:Y:S02]  /*1b70*/  IADD3 R8, P5, PT, R59.reuse, 0x6, RZ ;  /* 0x000000063b087810 */ /* 0x040fe40007fbe0ff */
[----:B------:R-:W-:-:S03]  /*1b80*/  IADD3 R59, P3, PT, R59, 0x8, RZ ;  /* 0x000000083b3b7810 */ /* 0x000fc60007f7e0ff */
[--C-:B------:R-:W-:Y:S01]  /*1b90*/  IMAD.X R9, RZ, RZ, R0.reuse, P5 ;  /* 0x000000ffff097224 */ /* 0x100fe200028e0600 */
[----:B------:R-:W-:Y:S01]  /*1ba0*/  IADD3 R3, P5, PT, R59, R45, RZ ;  /* 0x0000002d3b037210 */ /* 0x000fe20007fbe0ff */
[----:B------:R-:W-:-:S03]  /*1bb0*/  IMAD.X R0, RZ, RZ, R0, P3 ;  /* 0x000000ffff007224 */ /* 0x000fc600018e0600 */
[----:B------:R-:W-:Y:S01]  /*1bc0*/  ISETP.NE.U32.AND P3, PT, R3, R54, PT ;  /* 0x000000360300720c */ /* 0x000fe20003f65070 */
[----:B------:R-:W-:Y:S01]  /*1bd0*/  IMAD.X R3, R0, 0x1, R47, P5 ;  /* 0x0000000100037824 */ /* 0x000fe200028e062f */
[----:B------:R-:W-:Y:S02]  /*1be0*/  @!P1 SEL R13, R12, R21, P2 ;  /* 0x000000150c0d9207 */ /* 0x000fe40001000000 */
[----:B------:R-:W-:Y:S02]  /*1bf0*/  @!P1 SEL R14, R15, R20, P2 ;  /* 0x000000140f0e9207 */ /* 0x000fe40001000000 */
[----:B------:R-:W-:Y:S01]  /*1c00*/  ISETP.NE.AND.EX P1, PT, R3, R48, PT, P3 ;  /* 0x000000300300720c */ /* 0x000fe20003f25330 */
[----:B------:R-:W-:Y:S02]  /*1c10*/  DSETP.GE.AND P4, PT, |R10|, R6, P4 ;  /* 0x000000060a00722a */ /* 0x000fe40002786200 */
[----:B------:R-:W-:Y:S01]  /*1c20*/  DADD R10, -RZ, |R10| ;  /* 0x00000000ff0a7229 */ /* 0x000fe2000000050a */
[----:B------:R-:W-:-:S02]  /*1c30*/  SEL R8, R8, R13, P0 ;  /* 0x0000000d08087207 */ /* 0x000fc40000000000 */
[----:B------:R-:W-:Y:S02]  /*1c40*/  SEL R9, R9, R14, P0 ;  /* 0x0000000e09097207 */ /* 0x000fe40000000000 */
[----:B------:R-:W-:Y:S02]  /*1c50*/  SEL R12, R57, R8, P4 ;  /* 0x00000008390c7207 */ /* 0x000fe40002000000 */
[----:B------:R-:W-:-:S03]  /*1c60*/  SEL R13, R56, R9, P4 ;  /* 0x00000009380d7207 */ /* 0x000fc60002000000 */
[----:B------:R-:W-:Y:S02]  /*1c70*/  FSEL R14, R10, R6, P4 ;  /* 0x000000060a0e7208 */ /* 0x000fe40002000000 */
[----:B------:R-:W-:Y:S01]  /*1c80*/  FSEL R15, R11, R7, P4 ;  /* 0x000000070b0f7208 */ /* 0x000fe20002000000 */
[----:B------:R-:W-:Y:S06]  /*1c90*/  @P1 BRA `(.L_x_60) ;  /* 0xfffffff400f81947 */ /* 0x000fec000383ffff */
.L_x_59:
[----:B------:R-:W-:Y:S05]  /*1ca0*/  BSYNC.RECONVERGENT B2 ;  /* 0x0000000000027941 */ /* 0x000fea0003800200 */
.L_x_58:
[----:B------:R-:W-:Y:S05]  /*1cb0*/  @!P6 BRA `(.L_x_57) ;  /* 0x0000000800ece947 */ /* 0x000fea0003800000 */
[----:B------:R-:W0:Y:S01]  /*1cc0*/  LDC R3, c[0x0][0x398] ;  /* 0x0000e600ff037b82 */ /* 0x000e220000000800 */
[----:B------:R-:W-:Y:S01]  /*1cd0*/  LOP3.LUT R6, RZ, R40, RZ, 0x33, !PT ;  /* 0x00000028ff067212 */ /* 0x000fe200078e33ff */
[----:B------:R-:W-:Y:S04]  /*1ce0*/  BSSY.RECONVERGENT B2, `(.L_x_61) ;  /* 0x0000063000027945 */ /* 0x000fe80003800200 */
[----:B0-----:R-:W-:-:S05]  /*1cf0*/  IMAD.IADD R6, R6, 0x1, R3 ;  /* 0x0000000106067824 */ /* 0x001fca00078e0203 */
[----:B------:R-:W-:-:S04]  /*1d00*/  LOP3.LUT R6, R6, 0x7, RZ, 0xc0, !PT ;  /* 0x0000000706067812 */ /* 0x000fc800078ec0ff */
[C---:B------:R-:W-:Y:S02]  /*1d10*/  IADD3 R7, P1, PT, R6.reuse, -0x1, RZ ;  /* 0xffffffff06077810 */ /* 0x040fe40007f3e0ff */
[----:B------:R-:W-:Y:S02]  /*1d20*/  LOP3.LUT P4, RZ, R6, 0x3, RZ, 0xc0, !PT ;  /* 0x0000000306ff7812 */ /* 0x000fe4000788c0ff */
[----:B------:R-:W-:Y:S01]  /*1d30*/  ISETP.GE.U32.AND P0, PT, R7, 0x3, PT ;  /* 0x000000030700780c */ /* 0x000fe20003f06070 */
[----:B------:R-:W-:-:S05]  /*1d40*/  IMAD.X R7, RZ, RZ, -0x1, P1 ;  /* 0xffffffffff077424 */ /* 0x000fca00008e06ff */
[----:B------:R-:W-:-:S13]  /*1d50*/  ISETP.GE.U32.AND.EX P0, PT, R7, RZ, PT, P0 ;  /* 0x000000ff0700720c */ /* 0x000fda0003f06100 */
[----:B------:R-:W-:Y:S05]  /*1d60*/  @!P0 BRA `(.L_x_62) ;  /* 0x0000000400688947 */ /* 0x000fea0003800000 */
[----:B------:R-:W-:Y:S01]  /*1d70*/  ISETP.NE.U32.AND P0, PT, R36, R59, PT ;  /* 0x0000003b2400720c */ /* 0x000fe20003f05070 */
[----:B------:R-:W-:Y:S01]  /*1d80*/  IMAD R6, R0, R25, RZ ;  /* 0x0000001900067224 */ /* 0x000fe200078e02ff */
[----:B------:R-:W-:Y:S01]  /*1d90*/  IADD3 R7, P1, PT, R59, R30, RZ ;  /* 0x0000001e3b077210 */ /* 0x000fe20007f3e0ff */
[-C--:B------:R-:W-:Y:S01]  /*1da0*/  IMAD.WIDE.U32 R8, R25, R59.reuse, R36 ;  /* 0x0000003b19087225 */ /* 0x080fe200078e0024 */
[----:B------:R-:W-:Y:S02]  /*1db0*/  ISETP.NE.AND.EX P0, PT, R37, R0, PT, P0 ;  /* 0x000000002500720c */ /* 0x000fe40003f05300 */
[----:B------:R-:W-:Y:S01]  /*1dc0*/  R2UR UR4, R28 ;  /* 0x000000001c0472ca */ /* 0x000fe200000e0000 */
[----:B------:R-:W-:Y:S01]  /*1dd0*/  IMAD R21, R32, R59, R6 ;  /* 0x0000003b20157224 */ /* 0x000fe200078e0206 */
[----:B------:R-:W-:Y:S01]  /*1de0*/  R2UR UR5, R29 ;  /* 0x000000001d0572ca */ /* 0x000fe200000e0000 */
[----:B------:R-:W-:Y:S01]  /*1df0*/  IMAD.X R11, R0, 0x1, R46, P1 ;  /* 0x00000001000b7824 */ /* 0x000fe200008e062e */
[-C--:B------:R-:W-:Y:S01]  /*1e00*/  LEA R6, P2, R7, R17.reuse, 0x3 ;  /* 0x0000001107067211 */ /* 0x080fe200078418ff */
[----:B------:R-:W-:Y:S01]  /*1e10*/  IMAD.IADD R9, R9, 0x1, R21 ;  /* 0x0000000109097824 */ /* 0x000fe200078e0215 */
[----:B------:R-:W-:-:S02]  /*1e20*/  LEA R10, P1, R8, R17, 0x3 ;  /* 0x00000011080a7211 */ /* 0x000fc400078218ff */
[-C--:B------:R-:W-:Y:S02]  /*1e30*/  LEA.HI.X R7, R7, R18.reuse, R11, 0x3, P2 ;  /* 0x0000001207077211 */ /* 0x080fe400010f1c0b */
[----:B------:R-:W-:Y:S02]  /*1e40*/  LEA.HI.X R11, R8, R18, R9, 0x3, P1 ;  /* 0x00000012080b7211 */ /* 0x000fe400008f1c09 */
[----:B------:R-:W-:Y:S02]  /*1e50*/  @P0 R2UR UR6, R28 ;  /* 0x000000001c0602ca */ /* 0x000fe400000e0000 */
[----:B------:R-:W-:Y:S01]  /*1e60*/  @P0 R2UR UR7, R29 ;  /* 0x000000001d0702ca */ /* 0x000fe200000e0000 */
[----:B------:R-:W2:-:S12]  /*1e70*/  LD.E.64 R8, desc[UR4][R10.64] ;  /* 0x000000040a087980 */ /* 0x000e98000c101b00 */
[----:B------:R-:W2:Y:S01]  /*1e80*/  @P0 LD.E.64 R20, desc[UR6][R6.64] ;  /* 0x0000000606140980 */ /* 0x000ea2000c101b00 */
[----:B------:R-:W-:-:S05]  /*1e90*/  IADD3 R55, P1, PT, R59, 0x1, RZ ;  /* 0x000000013b377810 */ /* 0x000fca0007f3e0ff */
[----:B------:R-:W-:Y:S01]  /*1ea0*/  IMAD.X R56, RZ, RZ, R0, P1 ;  /* 0x000000ffff387224 */ /* 0x000fe200008e0600 */
[----:B------:R-:W-:Y:S02]  /*1eb0*/  PLOP3.LUT P1, PT, PT, PT, PT, 0x8, 0x80 ;  /* 0x000000000080781c */ /* 0x000fe40003f2e170 */
[----:B------:R-:W-:-:S04]  /*1ec0*/  ISETP.NE.U32.AND P2, PT, R36, R55, PT ;  /* 0x000000372400720c */ /* 0x000fc80003f45070 */
[----:B------:R-:W-:Y:S01]  /*1ed0*/  ISETP.NE.AND.EX P2, PT, R37, R56, PT, P2 ;  /* 0x000000382500720c */ /* 0x000fe20003f45320 */
[C---:B------:R-:W-:Y:S01]  /*1ee0*/  IMAD.SHL.U32 R57, R25.reuse, 0x8, RZ ;  /* 0x0000000819397824 */ /* 0x040fe200078e00ff */
[----:B------:R-:W-:Y:S02]  /*1ef0*/  SHF.L.U64.HI R53, R25, 0x3, R32 ;  /* 0x0000000319357819 */ /* 0x000fe40000010220 */
[----:B------:R-:W-:-:S09]  /*1f00*/  IADD3 R45, P5, PT, R59, 0x3, RZ ;  /* 0x000000033b2d7810 */ /* 0x000fd20007fbe0ff */
[----:B------:R-:W-:Y:S02]  /*1f10*/  @P2 R2UR UR6, R28 ;  /* 0x000000001c0622ca */ /* 0x000fe400000e0000 */
[----:B------:R-:W-:Y:S01]  /*1f20*/  @P2 R2UR UR7, R29 ;  /* 0x000000001d0722ca */ /* 0x000fe200000e0000 */
[----:B------:R-:W-:-:S12]  /*1f30*/  IMAD.X R58, RZ, RZ, R0, P5 ;  /* 0x000000ffff3a7224 */ /* 0x000fd800028e0600 */
[----:B------:R-:W3:Y:S01]  /*1f40*/  @P2 LD.E.64 R50, desc[UR6][R6.64+0x8] ;  /* 0x0000080606322980 */ /* 0x000ee2000c101b00 */
[----:B------:R-:W-:Y:S02]  /*1f50*/  R2UR UR8, R28 ;  /* 0x000000001c0872ca */ /* 0x000fe400000e0000 */
[----:B------:R-:W-:Y:S01]  /*1f60*/  R2UR UR9, R29 ;  /* 0x000000001d0972ca */ /* 0x000fe200000e0000 */
[----:B--2---:R-:W-:-:S08]  /*1f70*/  @P0 DMUL R20, |R8|, R20 ;  /* 0x0000001408140228 */ /* 0x004fd00000000200 */
[----:B------:R-:W-:-:S06]  /*1f80*/  @P0 DSETP.NEU.AND P1, PT, R20, RZ, PT ;  /* 0x000000ff1400022a */ /* 0x000fcc0003f2d000 */
[----:B------:R-:W-:Y:S01]  /*1f90*/  DSETP.GE.AND P0, PT, |R8|, R14, P1 ;  /* 0x0000000e0800722a */ /* 0x000fe20000f06200 */
[----:B------:R-:W-:-:S04]  /*1fa0*/  IADD3 R47, P1, PT, R59, 0x2, RZ ;  /* 0x000000023b2f7810 */ /* 0x000fc80007f3e0ff */
[----:B------:R-:W-:Y:S01]  /*1fb0*/  ISETP.NE.U32.AND P3, PT, R36, R47, PT ;  /* 0x0000002f2400720c */ /* 0x000fe20003f65070 */
[----:B------:R-:W-:Y:S01]  /*1fc0*/  IMAD.X R54, RZ, RZ, R0, P1 ;  /* 0x000000ffff367224 */ /* 0x000fe200008e0600 */
[----:B------:R-:W-:Y:S01]  /*1fd0*/  IADD3 R48, P1, PT, R10, R57, RZ ;  /* 0x000000390a307210 */ /* 0x000fe20007f3e0ff */
[----:B------:R-:W-:-:S03]  /*1fe0*/  DADD R8, -RZ, |R8| ;  /* 0x00000000ff087229 */ /* 0x000fc60000000508 */
[----:B------:R-:W-:Y:S01]  /*1ff0*/  ISETP.NE.AND.EX P3, PT, R37, R54, PT, P3 ;  /* 0x000000362500720c */ /* 0x000fe20003f65330 */
[----:B------:R-:W-:Y:S01]  /*2000*/  IMAD.X R49, R11, 0x1, R53, P1 ;  /* 0x000000010b317824 */ /* 0x000fe200008e0635 */
[----:B------:R-:W-:-:S04]  /*2010*/  ISETP.NE.U32.AND P1, PT, R36, R45, PT ;  /* 0x0000002d2400720c */ /* 0x000fc80003f25070 */
[----:B------:R-:W3:Y:S01]  /*2020*/  LD.E.64 R10, desc[UR4][R48.64] ;  /* 0x00000004300a7980 */ /* 0x000ee2000c101b00 */
[----:B------:R-:W-:Y:S02]  /*2030*/  FSEL R20, R8, R14, P0 ;  /* 0x0000000e08147208 */ /* 0x000fe40000000000 */
[----:B------:R-:W-:Y:S02]  /*2040*/  ISETP.NE.AND.EX P1, PT, R37, R58, PT, P1 ;  /* 0x0000003a2500720c */ /* 0x000fe40003f25310 */
[----:B------:R-:W-:Y:S02]  /*2050*/  IADD3 R8, P5, PT, R48, R57, RZ ;  /* 0x0000003930087210 */ /* 0x000fe40007fbe0ff */
[----:B------:R-:W-:Y:S02]  /*2060*/  @P3 R2UR UR6, R28 ;  /* 0x000000001c0632ca */ /* 0x000fe400000e0000 */
[----:B------:R-:W-:Y:S02]  /*2070*/  @P3 R2UR UR7, R29 ;  /* 0x000000001d0732ca */ /* 0x000fe400000e0000 */
[----:B------:R-:W-:Y:S01]  /*2080*/  FSEL R21, R9, R15, P0 ;  /* 0x0000000f09157208 */ /* 0x000fe20000000000 */
[----:B------:R-:W-:Y:S01]  /*2090*/  IMAD.X R9, R49, 0x1, R53, P5 ;  /* 0x0000000131097824 */ /* 0x000fe200028e0635 */
[----:B------:R-:W-:-:S03]  /*20a0*/  IADD3 R14, P5, PT, R8, R57, RZ ;  /* 0x00000039080e7210 */ /* 0x000fc60007fbe0ff */
[----:B------:R-:W-:Y:S02]  /*20b0*/  @P1 R2UR UR10, R28 ;  /* 0x000000001c0a12ca */ /* 0x000fe400000e0000 */
[----:B------:R-:W-:Y:S01]  /*20c0*/  IMAD.X R15, R9, 0x1, R53, P5 ;  /* 0x00000001090f7824 */ /* 0x000fe200028e0635 */
[----:B------:R-:W-:Y:S01]  /*20d0*/  @P1 R2UR UR11, R29 ;  /* 0x000000001d0b12ca */ /* 0x000fe200000e0000 */
[----:B------:R-:W2:Y:S04]  /*20e0*/  LD.E.64 R8, desc[UR4][R8.64] ;  /* 0x0000000408087980 */ /* 0x000ea8000c101b00 */
[----:B------:R-:W2:Y:S04]  /*20f0*/  @P3 LD.E.64 R48, desc[UR6][R6.64+0x10] ;  /* 0x0000100606303980 */ /* 0x000ea8000c101b00 */
[----:B------:R-:W4:Y:S04]  /*2100*/  LD.E.64 R14, desc[UR8][R14.64] ;  /* 0x000000080e0e7980 */ /* 0x000f28000c101b00 */
[----:B------:R0:W4:Y:S01]  /*2110*/  @P1 LD.E.64 R52, desc[UR10][R6.64+0x18] ;  /* 0x0000180a06341980 */ /* 0x000122000c101b00 */
[----:B------:R-:W-:Y:S01]  /*2120*/  PLOP3.LUT P5, PT, PT, PT, PT, 0x8, 0x80 ;  /* 0x000000000080781c */ /* 0x000fe20003fae170 */
[----:B---3--:R-:W-:-:S08]  /*2130*/  @P2 DMUL R50, |R10|, R50 ;  /* 0x000000320a322228 */ /* 0x008fd00000000200 */
[----:B------:R-:W-:-:S06]  /*2140*/  @P2 DSETP.NEU.AND P5, PT, R50, RZ, PT ;  /* 0x000000ff3200222a */ /* 0x000fcc0003fad000 */
[----:B------:R-:W-:Y:S02]  /*2150*/  DSETP.GE.AND P2, PT, |R10|, R20, P5 ;  /* 0x000000140a00722a */ /* 0x000fe40002f46200 */
[----:B------:R-:W-:Y:S01]  /*2160*/  DADD R10, -RZ, |R10| ;  /* 0x00000000ff0a7229 */ /* 0x000fe2000000050a */
[----:B------:R-:W-:Y:S01]  /*2170*/  PLOP3.LUT P5, PT, PT, PT, PT, 0x8, 0x80 ;  /* 0x000000000080781c */ /* 0x000fe20003fae170 */
[----:B--2---:R-:W-:-:S08]  /*2180*/  @P3 DMUL R48, |R8|, R48 ;  /* 0x0000003008303228 */ /* 0x004fd00000000200 */
[----:B------:R-:W-:Y:S02]  /*2190*/  FSEL R10, R10, R20, P2 ;  /* 0x000000140a0a7208 */ /* 0x000fe40001000000 */
[----:B------:R-:W-:Y:S01]  /*21a0*/  FSEL R11, R11, R21, P2 ;  /* 0x000000150b0b7208 */ /* 0x000fe20001000000 */
[----:B0-----:R-:W-:Y:S02]  /*21b0*/  DADD R6, -RZ, |R8| ;  /* 0x00000000ff067229 */ /* 0x001fe40000000508 */
[----:B------:R-:W-:Y:S02]  /*21c0*/  @P3 DSETP.NEU.AND P5, PT, R48, RZ, PT ;  /* 0x000000ff3000322a */ /* 0x000fe40003fad000 */
[----:B----4-:R-:W-:-:S04]  /*21d0*/  @P1 DMUL R52, |R14|, R52 ;  /* 0x000000340e341228 */ /* 0x010fc80000000200 */
[----:B------:R-:W-:Y:S01]  /*21e0*/  DSETP.GE.AND P3, PT, |R8|, R10, P5 ;  /* 0x0000000a0800722a */ /* 0x000fe20002f66200 */
[----:B------:R-:W-:Y:S01]  /*21f0*/  PLOP3.LUT P5, PT, PT, PT, PT, 0x8, 0x80 ;  /* 0x000000000080781c */ /* 0x000fe20003fae170 */
[----:B------:R-:W-:-:S04]  /*2200*/  DADD R8, -RZ, |R14| ;  /* 0x00000000ff087229 */ /* 0x000fc8000000050e */
[----:B------:R-:W-:Y:S02]  /*2210*/  FSEL R6, R6, R10, P3 ;  /* 0x0000000a06067208 */ /* 0x000fe40001800000 */
[----:B------:R-:W-:Y:S01]  /*2220*/  FSEL R7, R7, R11, P3 ;  /* 0x0000000b07077208 */ /* 0x000fe20001800000 */
[----:B------:R-:W-:Y:S01]  /*2230*/  @P1 DSETP.NEU.AND P5, PT, R52, RZ, PT ;  /* 0x000000ff3400122a */ /* 0x000fe20003fad000 */
[----:B------:R-:W-:Y:S02]  /*2240*/  SEL R10, R59, R12, P0 ;  /* 0x0000000c3b0a7207 */ /* 0x000fe40000000000 */
[----:B------:R-:W-:Y:S02]  /*2250*/  SEL R11, R0, R13, P0 ;  /* 0x0000000d000b7207 */ /* 0x000fe40000000000 */
[----:B------:R-:W-:Y:S02]  /*2260*/  SEL R10, R55, R10, P2 ;  /* 0x0000000a370a7207 */ /* 0x000fe40001000000 */
[----:B------:R-:W-:Y:S01]  /*2270*/  SEL R11, R56, R11, P2 ;  /* 0x0000000b380b7207 */ /* 0x000fe20001000000 */
[----:B------:R-:W-:Y:S01]  /*2280*/  DSETP.GE.AND P5, PT, |R14|, R6, P5 ;  /* 0x000000060e00722a */ /* 0x000fe20002fa6200 */
[----:B------:R-:W-:-:S02]  /*2290*/  IADD3 R59, P0, PT, R59, 0x4, RZ ;  /* 0x000000043b3b7810 */ /* 0x000fc40007f1e0ff */
[----:B------:R-:W-:Y:S02]  /*22a0*/  SEL R10, R47, R10, P3 ;  /* 0x0000000a2f0a7207 */ /* 0x000fe40001800000 */
[----:B------:R-:W-:Y:S01]  /*22b0*/  SEL R11, R54, R11, P3 ;  /* 0x0000000b360b7207 */ /* 0x000fe20001800000 */
[----:B------:R-:W-:Y:S01]  /*22c0*/  IMAD.X R0, RZ, RZ, R0, P0 ;  /* 0x000000ffff007224 */ /* 0x000fe200000e0600 */
[----:B------:R-:W-:Y:S02]  /*22d0*/  FSEL R14, R8, R6, P5 ;  /* 0x00000006080e7208 */ /* 0x000fe40002800000 */
[----:B------:R-:W-:Y:S02]  /*22e0*/  FSEL R15, R9, R7, P5 ;  /* 0x00000007090f7208 */ /* 0x000fe40002800000 */
[----:B------:R-:W-:Y:S02]  /*22f0*/  SEL R12, R45, R10, P5 ;  /* 0x0000000a2d0c7207 */ /* 0x000fe40002800000 */
[----:B------:R-:W-:-:S07]  /*2300*/  SEL R13, R58, R11, P5 ;  /* 0x0000000b3a0d7207 */ /* 0x000fce0002800000 */
.L_x_62:
[----:B------:R-:W-:Y:S05]  /*2310*/  BSYNC.RECONVERGENT B2 ;  /* 0x0000000000027941 */ /* 0x000fea0003800200 */
.L_x_61:
[----:B------:R-:W-:Y:S05]  /*2320*/  @!P4 BRA `(.L_x_57) ;  /* 0x000000040050c947 */ /* 0x000fea0003800000 */
[----:B------:R-:W-:Y:S01]  /*2330*/  LOP3.LUT R6, R39, 0x3, RZ, 0x3c, !PT ;  /* 0x0000000327067812 */ /* 0x000fe200078e3cff */
[----:B------:R-:W-:Y:S04]  /*2340*/  BSSY.RECONVERGENT B2, `(.L_x_63) ;  /* 0x0000039000027945 */ /* 0x000fe80003800200 */
[----:B------:R-:W-:-:S05]  /*2350*/  IMAD.IADD R3, R6, 0x1, R3 ;  /* 0x0000000106037824 */ /* 0x000fca00078e0203 */
[C---:B------:R-:W-:Y:S02]  /*2360*/  LOP3.LUT R6, R3.reuse, 0x3, RZ, 0xc0, !PT ;  /* 0x0000000303067812 */ /* 0x040fe400078ec0ff */
[----:B------:R-:W-:Y:S02]  /*2370*/  LOP3.LUT R3, R3, 0x1, RZ, 0xc0, !PT ;  /* 0x0000000103037812 */ /* 0x000fe400078ec0ff */
[----:B------:R-:W-:Y:S02]  /*2380*/  ISETP.NE.AND P0, PT, R6, 0x1, PT ;  /* 0x000000010600780c */ /* 0x000fe40003f05270 */
[----:B------:R-:W-:-:S11]  /*2390*/  ISETP.NE.U32.AND P3, PT, R3, 0x1, PT ;  /* 0x000000010300780c */ /* 0x000fd60003f65070 */
[----:B------:R-:W-:Y:S05]  /*23a0*/  @!P0 BRA `(.L_x_64) ;  /* 0x0000000000c88947 */ /* 0x000fea0003800000 */
[----:B------:R-:W-:Y:S01]  /*23b0*/  ISETP.NE.U32.AND P1, PT, R36, R59, PT ;  /* 0x0000003b2400720c */ /* 0x000fe20003f25070 */
[----:B------:R-:W-:Y:S01]  /*23c0*/  IMAD R6, R0, R25, RZ ;  /* 0x0000001900067224 */ /* 0x000fe200078e02ff */
[----:B------:R-:W-:Y:S01]  /*23d0*/  IADD3 R3, P4, PT, R59, 0x1, RZ ;  /* 0x000000013b037810 */ /* 0x000fe20007f9e0ff */
[----:B------:R-:W-:Y:S01]  /*23e0*/  IMAD.WIDE.U32 R8, R25, R59, R36 ;  /* 0x0000003b19087225 */ /* 0x000fe200078e0024 */
[----:B------:R-:W-:Y:S02]  /*23f0*/  ISETP.NE.AND.EX P1, PT, R37, R0, PT, P1 ;  /* 0x000000002500720c */ /* 0x000fe40003f25310 */
[----:B------:R-:W-:Y:S01]  /*2400*/  ISETP.NE.U32.AND P0, PT, R36, R3, PT ;  /* 0x000000032400720c */ /* 0x000fe20003f05070 */
[----:B------:R-:W-:Y:S01]  /*2410*/  IMAD.X R52, RZ, RZ, R0, P4 ;  /* 0x000000ffff347224 */ /* 0x000fe200020e0600 */
[----:B------:R-:W-:Y:S01]  /*2420*/  IADD3 R10, P2, PT, R59, R30, RZ ;  /* 0x0000001e3b0a7210 */ /* 0x000fe20007f5e0ff */
[----:B------:R-:W-:Y:S01]  /*2430*/  IMAD R7, R32, R59, R6 ;  /* 0x0000003b20077224 */ /* 0x000fe200078e0206 */
[----:B------:R-:W-:-:S02]  /*2440*/  R2UR UR4, R28 ;  /* 0x000000001c0472ca */ /* 0x000fc400000e0000 */
[----:B------:R-:W-:Y:S01]  /*2450*/  ISETP.NE.AND.EX P0, PT, R37, R52, PT, P0 ;  /* 0x000000342500720c */ /* 0x000fe20003f05300 */
[----:B------:R-:W-:Y:S01]  /*2460*/  IMAD.X R11, R0, 0x1, R46, P2 ;  /* 0x00000001000b7824 */ /* 0x000fe200010e062e */
[----:B------:R-:W-:Y:S01]  /*2470*/  R2UR UR5, R29 ;  /* 0x000000001d0572ca */ /* 0x000fe200000e0000 */
[----:B------:R-:W-:Y:S01]  /*2480*/  IMAD.IADD R9, R9, 0x1, R7 ;  /* 0x0000000109097824 */ /* 0x000fe200078e0207 */
[-C--:B------:R-:W-:Y:S02]  /*2490*/  LEA R6, P4, R10, R17.reuse, 0x3 ;  /* 0x000000110a067211 */ /* 0x080fe400078818ff */
[----:B------:R-:W-:Y:S02]  /*24a0*/  @P1 R2UR UR6, R28 ;  /* 0x000000001c0612ca */ /* 0x000fe400000e0000 */
[----:B------:R-:W-:Y:S02]  /*24b0*/  @P1 R2UR UR7, R29 ;  /* 0x000000001d0712ca */ /* 0x000fe400000e0000 */
[----:B------:R-:W-:-:S02]  /*24c0*/  LEA R50, P2, R8, R17, 0x3 ;  /* 0x0000001108327211 */ /* 0x000fc400078418ff */
[-C--:B------:R-:W-:Y:S02]  /*24d0*/  LEA.HI.X R7, R10, R18.reuse, R11, 0x3, P4 ;  /* 0x000000120a077211 */ /* 0x080fe400020f1c0b */
[----:B------:R-:W-:Y:S02]  /*24e0*/  LEA.HI.X R51, R8, R18, R9, 0x3, P2 ;  /* 0x0000001208337211 */ /* 0x000fe400010f1c09 */
[C---:B------:R-:W-:Y:S02]  /*24f0*/  R2UR UR8, R28.reuse ;  /* 0x000000001c0872ca */ /* 0x040fe400000e0000 */
[C---:B------:R-:W-:Y:S01]  /*2500*/  R2UR UR9, R29.reuse ;  /* 0x000000001d0972ca */ /* 0x040fe200000e0000 */
[----:B------:R-:W2:Y:S01]  /*2510*/  LD.E.64 R8, desc[UR4][R50.64] ;  /* 0x0000000432087980 */ /* 0x000ea2000c101b00 */
[----:B------:R-:W-:Y:S02]  /*2520*/  @P0 R2UR UR10, R28 ;  /* 0x000000001c0a02ca */ /* 0x000fe400000e0000 */
[----:B------:R-:W-:Y:S01]  /*2530*/  @P0 R2UR UR11, R29 ;  /* 0x000000001d0b02ca */ /* 0x000fe200000e0000 */
[----:B------:R-:W2:Y:S01]  /*2540*/  @P1 LD.E.64 R20, desc[UR6][R6.64] ;  /* 0x0000000606141980 */ /* 0x000ea2000c101b00 */
[----:B------:R-:W-:-:S04]  /*2550*/  LEA R10, P2, R25, R50, 0x3 ;  /* 0x00000032190a7211 */ /* 0x000fc800078418ff */
[----:B------:R-:W-:-:S06]  /*2560*/  LEA.HI.X R11, R25, R51, R32, 0x3, P2 ;  /* 0x00000033190b7211 */ /* 0x000fcc00010f1c20 */
[----:B------:R-:W3:Y:S04]  /*2570*/  LD.E.64 R10, desc[UR8][R10.64] ;  /* 0x000000080a0a7980 */ /* 0x000ee8000c101b00 */
[----:B------:R-:W3:Y:S01]  /*2580*/  @P0 LD.E.64 R48, desc[UR10][R6.64+0x8] ;  /* 0x0000080a06300980 */ /* 0x000ee2000c101b00 */
[----:B------:R-:W-:Y:S01]  /*2590*/  PLOP3.LUT P2, PT, PT, PT, PT, 0x8, 0x80 ;  /* 0x000000000080781c */ /* 0x000fe20003f4e170 */
[----:B--2---:R-:W-:-:S08]  /*25a0*/  @P1 DMUL R20, |R8|, R20 ;  /* 0x0000001408141228 */ /* 0x004fd00000000200 */
[----:B------:R-:W-:Y:S02]  /*25b0*/  @P1 DSETP.NEU.AND P2, PT, R20, RZ, PT ;  /* 0x000000ff1400122a */ /* 0x000fe40003f4d000 */
[----:B------:R-:W-:Y:S01]  /*25c0*/  DADD R20, -RZ, |R8| ;  /* 0x00000000ff147229 */ /* 0x000fe20000000508 */
[----:B------:R-:W-:Y:S01]  /*25d0*/  PLOP3.LUT P1, PT, PT, PT, PT, 0x8, 0x80 ;  /* 0x000000000080781c */ /* 0x000fe20003f2e170 */
[----:B---3--:R-:W-:Y:S02]  /*25e0*/  @P0 DMUL R48, |R10|, R48 ;  /* 0x000000300a300228 */ /* 0x008fe40000000200 */
[----:B------:R-:W-:Y:S02]  /*25f0*/  DSETP.GE.AND P2, PT, |R8|, R14, P2 ;  /* 0x0000000e0800722a */ /* 0x000fe40001746200 */
[----:B------:R-:W-:-:S04]  /*2600*/  DADD R6, -RZ, |R10| ;  /* 0x00000000ff067229 */ /* 0x000fc8000000050a */
[----:B------:R-:W-:Y:S01]  /*2610*/  @P0 DSETP.NEU.AND P1, PT, R48, RZ, PT ;  /* 0x000000ff3000022a */ /* 0x000fe20003f2d000 */
[----:B------:R-:W-:Y:S02]  /*2620*/  FSEL R8, R20, R14, P2 ;  /* 0x0000000e14087208 */ /* 0x000fe40001000000 */
[----:B------:R-:W-:Y:S02]  /*2630*/  FSEL R9, R21, R15, P2 ;  /* 0x0000000f15097208 */ /* 0x000fe40001000000 */
[C---:B------:R-:W-:Y:S02]  /*2640*/  SEL R12, R59.reuse, R12, P2 ;  /* 0x0000000c3b0c7207 */ /* 0x040fe40001000000 */
[----:B------:R-:W-:Y:S02]  /*2650*/  IADD3 R59, P0, PT, R59, 0x2, RZ ;  /* 0x000000023b3b7810 */ /* 0x000fe40007f1e0ff */
[----:B------:R-:W-:Y:S01]  /*2660*/  DSETP.GE.AND P1, PT, |R10|, R8, P1 ;  /* 0x000000080a00722a */ /* 0x000fe20000f26200 */
[----:B------:R-:W-:-:S02]  /*2670*/  SEL R13, R0, R13, P2 ;  /* 0x0000000d000d7207 */ /* 0x000fc40001000000 */
[----:B------:R-:W-:-:S03]  /*2680*/  IMAD.X R0, RZ, RZ, R0, P0 ;  /* 0x000000ffff007224 */ /* 0x000fc600000e0600 */
[----:B------:R-:W-:Y:S02]  /*2690*/  FSEL R14, R6, R8, P1 ;  /* 0x00000008060e7208 */ /* 0x000fe40000800000 */
[----:B------:R-:W-:Y:S02]  /*26a0*/  FSEL R15, R7, R9, P1 ;  /* 0x00000009070f7208 */ /* 0x000fe40000800000 */
[----:B------:R-:W-:Y:S02]  /*26b0*/  SEL R12, R3, R12, P1 ;  /* 0x0000000c030c7207 */ /* 0x000fe40000800000 */
[----:B------:R-:W-:-:S07]  /*26c0*/  SEL R13, R52, R13, P1 ;  /* 0x0000000d340d7207 */ /* 0x000fce0000800000 */
.L_x_64:
[----:B------:R-:W-:Y:S05]  /*26d0*/  BSYNC.RECONVERGENT B2 ;  /* 0x0000000000027941 */ /* 0x000fea0003800200 */
.L_x_63:
[----:B------:R-:W-:Y:S05]  /*26e0*/  @P3 BRA `(.L_x_57) ;  /* 0x0000000000603947 */ /* 0x000fea0003800000 */
[----:B------:R-:W-:Y:S01]  /*26f0*/  ISETP.NE.U32.AND P0, PT, R36, R59, PT ;  /* 0x0000003b2400720c */ /* 0x000fe20003f05070 */
[----:B------:R-:W-:Y:S01]  /*2700*/  IMAD R3, R0, R25, RZ ;  /* 0x0000001900037224 */ /* 0x000fe200078e02ff */
[----:B------:R-:W-:Y:S01]  /*2710*/  R2UR UR4, R28 ;  /* 0x000000001c0472ca */ /* 0x000fe200000e0000 */
[-C--:B------:R-:W-:Y:S01]  /*2720*/  IMAD.WIDE.U32 R10, R25, R59.reuse, R36 ;  /* 0x0000003b190a7225 */ /* 0x080fe200078e0024 */
[----:B------:R-:W-:Y:S02]  /*2730*/  ISETP.NE.AND.EX P0, PT, R37, R0, PT, P0 ;  /* 0x000000002500720c */ /* 0x000fe40003f05300 */
[----:B------:R-:W-:Y:S01]  /*2740*/  R2UR UR5, R29 ;  /* 0x000000001d0572ca */ /* 0x000fe200000e0000 */
[----:B------:R-:W-:Y:S01]  /*2750*/  IMAD R9, R32, R59, R3 ;  /* 0x0000003b20097224 */ /* 0x000fe200078e0203 */
[----:B------:R-:W-:-:S03]  /*2760*/  LEA R8, P1, R10, R17, 0x3 ;  /* 0x000000110a087211 */ /* 0x000fc600078218ff */
[----:B------:R-:W-:-:S05]  /*2770*/  IMAD.IADD R9, R11, 0x1, R9 ;  /* 0x000000010b097824 */ /* 0x000fca00078e0209 */
[----:B------:R-:W-:Y:S02]  /*2780*/  LEA.HI.X R9, R10, R18, R9, 0x3, P1 ;  /* 0x000000120a097211 */ /* 0x000fe400008f1c09 */
[----:B------:R-:W-:Y:S02]  /*2790*/  @P0 IADD3 R3, P2, PT, R59, R30, RZ ;  /* 0x0000001e3b030210 */ /* 0x000fe40007f5e0ff */
[----:B------:R-:W-:Y:S02]  /*27a0*/  @P0 R2UR UR6, R28 ;  /* 0x000000001c0602ca */ /* 0x000fe400000e0000 */
[----:B------:R-:W-:Y:S01]  /*27b0*/  @P0 R2UR UR7, R29 ;  /* 0x000000001d0702ca */ /* 0x000fe200000e0000 */
[----:B------:R-:W-:Y:S01]  /*27c0*/  @P0 IMAD.X R7, R0, 0x1, R46, P2 ;  /* 0x0000000100070824 */ /* 0x000fe200010e062e */
[C---:B------:R-:W-:Y:S01]  /*27d0*/  @P0 LEA R6, P2, R3.reuse, R17, 0x3 ;  /* 0x0000001103060211 */ /* 0x040fe200078418ff */
[----:B------:R-:W2:Y:S03]  /*27e0*/  LD.E.64 R8, desc[UR4][R8.64] ;  /* 0x0000000408087980 */ /* 0x000ea6000c101b00 */
[----:B------:R-:W-:-:S07]  /*27f0*/  @P0 LEA.HI.X R7, R3, R18, R7, 0x3, P2 ;  /* 0x0000001203070211 */ /* 0x000fce00010f1c07 */
[----:B------:R-:W2:Y:S01]  /*2800*/  @P0 LD.E.64 R6, desc[UR6][R6.64] ;  /* 0x0000000606060980 */ /* 0x000ea2000c101b00 */
[----:B------:R-:W-:Y:S01]  /*2810*/  PLOP3.LUT P1, PT, PT, PT, PT, 0x8, 0x80 ;  /* 0x000000000080781c */ /* 0x000fe20003f2e170 */
[----:B--2---:R-:W-:-:S08]  /*2820*/  @P0 DMUL R10, |R8|, R6 ;  /* 0x00000006080a0228 */ /* 0x004fd00000000200 */
[----:B------:R-:W-:Y:S02]  /*2830*/  @P0 DSETP.NEU.AND P1, PT, R10, RZ, PT ;  /* 0x000000ff0a00022a */ /* 0x000fe40003f2d000 */
[----:B------:R-:W-:-:S12]  /*2840*/  DSETP.GE.AND P0, PT, |R8|, R14, PT ;  /* 0x0000000e0800722a */ /* 0x000fd80003f06200 */
[----:B------:R-:W-:Y:S02]  /*2850*/  @P1 SEL R12, R59, R12, P0 ;  /* 0x0000000c3b0c1207 */ /* 0x000fe40000000000 */
[----:B------:R-:W-:-:S07]  /*2860*/  @P1 SEL R13, R0, R13, P0 ;  /* 0x0000000d000d1207 */ /* 0x000fce0000000000 */
.L_x_57:
[----:B------:R-:W-:Y:S05]  /*2870*/  BSYNC.RECONVERGENT B1 ;  /* 0x0000000000017941 */ /* 0x000fea0003800200 */
.L_x_56:
[----:B------:R-:W0:Y:S01]  /*2880*/  LDCU.64 UR4, c[0x0][0x398] ;  /* 0x00007300ff0477ac */ /* 0x000e220008000a00 */
[-C--:B------:R-:W-:Y:S02]  /*2890*/  IMAD R3, R13, R25.reuse, RZ ;  /* 0x000000190d037224 */ /* 0x080fe400078e02ff */
[----:B------:R-:W-:-:S04]  /*28a0*/  IMAD.WIDE.U32 R6, R12, R25, RZ ;  /* 0x000000190c067225 */ /* 0x000fc800078e00ff */
[----:B------:R-:W-:Y:S02]  /*28b0*/  IMAD R3, R32, R12, R3 ;  /* 0x0000000c20037224 */ /* 0x000fe400078e0203 */
[----:B------:R-:W-:Y:S02]  /*28c0*/  IMAD.MOV.U32 R45, RZ, RZ, RZ ;  /* 0x000000ffff2d7224 */ /* 0x000fe400078e00ff */
[----:B------:R-:W-:Y:S02]  /*28d0*/  IMAD.MOV.U32 R0, RZ, RZ, RZ ;  /* 0x000000ffff007224 */ /* 0x000fe400078e00ff */
[----:B------:R-:W-:Y:S01]  /*28e0*/  IMAD.IADD R3, R7, 0x1, R3 ;  /* 0x0000000107037824 */ /* 0x000fe200078e0203 */
[----:B0-----:R-:W-:-:S04]  /*28f0*/  UISETP.GE.U32.AND UP0, UPT, UR4, 0x7, UPT ;  /* 0x000000070400788c */ /* 0x001fc8000bf06070 */
[----:B------:R-:W-:-:S09]  /*2900*/  UISETP.GE.U32.AND.EX UP0, UPT, UR5, URZ, UPT, UP0 ;  /* 0x000000ff0500728c */ /* 0x000fd2000bf06100 */
[----:B------:R-:W-:Y:S05]  /*2910*/  BRA.U !UP0, `(.L_x_65) ;  /* 0x0000000508287547 */ /* 0x000fea000b800000 */
[----:B------:R-:W-:Y:S01]  /*2920*/  BSSY.RECONVERGENT B1, `(.L_x_66) ;  /* 0x0000047000017945 */ /* 0x000fe20003800200 */
[----:B------:R-:W-:Y:S02]  /*2930*/  IMAD.MOV.U32 R45, RZ, RZ, RZ ;  /* 0x000000ffff2d7224 */ /* 0x000fe400078e00ff */
[----:B------:R-:W-:-:S07]  /*2940*/  IMAD.MOV.U32 R0, RZ, RZ, RZ ;  /* 0x000000ffff007224 */ /* 0x000fce00078e00ff */
.L_x_67:
[----:B-1----:R-:W-:Y:S02]  /*2950*/  IADD3 R8, P0, PT, R45, R6, RZ ;  /* 0x000000062d087210 */ /* 0x002fe40007f1e0ff */
[----:B------:R-:W-:Y:S02]  /*2960*/  R2UR UR4, R28 ;  /* 0x000000001c0472ca */ /* 0x000fe400000e0000 */
[----:B------:R-:W-:Y:S01]  /*2970*/  R2UR UR5, R29 ;  /* 0x000000001d0572ca */ /* 0x000fe200000e0000 */
[----:B------:R-:W-:Y:S01]  /*2980*/  IMAD.X R9, R0, 0x1, R3, P0 ;  /* 0x0000000100097824 */ /* 0x000fe200000e0603 */
[----:B------:R-:W-:-:S04]  /*2990*/  LEA R14, P0, R8, R17, 0x3 ;  /* 0x00000011080e7211 */ /* 0x000fc800078018ff */
[----:B------:R-:W-:-:S07]  /*29a0*/  LEA.HI.X R15, R8, R18, R9, 0x3, P0 ;  /* 0x00000012080f7211 */ /* 0x000fce00000f1c09 */
[----:B------:R-:W2:Y:S01]  /*29b0*/  LD.E.64 R48, desc[UR4][R14.64] ;  /* 0x000000040e307980 */ /* 0x000ea2000c101b00 */
[----:B------:R-:W-:Y:S02]  /*29c0*/  IADD3 R8, P1, PT, R45, R30, RZ ;  /* 0x0000001e2d087210 */ /* 0x000fe40007f3e0ff */
[----:B------:R-:W-:Y:S02]  /*29d0*/  R2UR UR6, R28 ;  /* 0x000000001c0672ca */ /* 0x000fe400000e0000 */
[----:B------:R-:W-:Y:S01]  /*29e0*/  R2UR UR7, R29 ;  /* 0x000000001d0772ca */ /* 0x000fe200000e0000 */
[----:B------:R-:W-:Y:S01]  /*29f0*/  IMAD.X R9, R0, 0x1, R46, P1 ;  /* 0x0000000100097824 */ /* 0x000fe200008e062e */
[C---:B------:R-:W-:Y:S02]  /*2a00*/  LEA R12, P0, R45.reuse, R4, 0x3 ;  /* 0x000000042d0c7211 */ /* 0x040fe400078018ff */
[----:B------:R-:W-:Y:S02]  /*2a10*/  LEA R10, P1, R8, R17, 0x3 ;  /* 0x00000011080a7211 */ /* 0x000fe400078218ff */
[----:B------:R-:W-:-:S02]  /*2a20*/  LEA.HI.X R13, R45, R5, R0, 0x3, P0 ;  /* 0x000000052d0d7211 */ /* 0x000fc400000f1c00 */
[----:B------:R-:W-:-:S03]  /*2a30*/  LEA.HI.X R11, R8, R18, R9, 0x3, P1 ;  /* 0x00000012080b7211 */ /* 0x000fc600008f1c09 */
[----:B--2---:R0:W-:Y:S04]  /*2a40*/  ST.E.64 desc[UR4][R12.64], R48 ;  /* 0x000000300c007985 */ /* 0x0041e8000c101b04 */
[----:B------:R-:W2:Y:S04]  /*2a50*/  LD.E.64 R20, desc[UR6][R10.64] ;  /* 0x000000060a147980 */ /* 0x000ea8000c101b00 */
[----:B--2---:R1:W-:Y:S04]  /*2a60*/  ST.E.64 desc[UR4][R14.64], R20 ;  /* 0x000000140e007985 */ /* 0x0043e8000c101b04 */
[----:B------:R-:W2:Y:S04]  /*2a70*/  LD.E.64 R8, desc[UR6][R12.64] ;  /* 0x000000060c087980 */ /* 0x000ea8000c101b00 */
[----:B--2---:R2:W-:Y:S04]  /*2a80*/  ST.E.64 desc[UR4][R10.64], R8 ;  /* 0x000000080a007985 */ /* 0x0045e8000c101b04 */
[----:B------:R-:W3:Y:S04]  /*2a90*/  LD.E.64 R50, desc[UR6][R14.64+0x8] ;  /* 0x000008060e327980 */ /* 0x000ee8000c101b00 */
[----:B---3--:R3:W-:Y:S04]  /*2aa0*/  ST.E.64 desc[UR4][R12.64+0x8], R50 ;  /* 0x000008320c007985 */ /* 0x0087e8000c101b04 */
[----:B0-----:R-:W4:Y:S04]  /*2ab0*/  LD.E.64 R48, desc[UR6][R10.64+0x8] ;  /* 0x000008060a307980 */ /* 0x001f28000c101b00 */
[----:B----4-:R0:W-:Y:S04]  /*2ac0*/  ST.E.64 desc[UR4][R14.64+0x8], R48 ;  /* 0x000008300e007985 */ /* 0x0101e8000c101b04 */
[----:B-1----:R-:W4:Y:S04]  /*2ad0*/  LD.E.64 R20, desc[UR6][R12.64+0x8] ;  /* 0x000008060c147980 */ /* 0x002f28000c101b00 */
[----:B----4-:R1:W-:Y:S04]  /*2ae0*/  ST.E.64 desc[UR4][R10.64+0x8], R20 ;  /* 0x000008140a007985 */ /* 0x0103e8000c101b04 */
[----:B--2---:R-:W2:Y:S04]  /*2af0*/  LD.E.64 R8, desc[UR6][R14.64+0x10] ;  /* 0x000010060e087980 */ /* 0x004ea8000c101b00 */
[----:B--2---:R2:W-:Y:S04]  /*2b00*/  ST.E.64 desc[UR4][R12.64+0x10], R8 ;  /* 0x000010080c007985 */ /* 0x0045e8000c101b04 */
[----:B---3--:R-:W3:Y:S04]  /*2b10*/  LD.E.64 R50, desc[UR6][R10.64+0x10] ;  /* 0x000010060a327980 */ /* 0x008ee8000c101b00 */
        /* <DEDUP_REMOVED lines=24> */
[----:B---3--:R-:W-:Y:S04]  /*2ca0*/  ST.E.64 desc[UR4][R14.64+0x30], R50 ;  /* 0x000030320e007985 */ /* 0x008fe8000c101b04 */
[----:B0-----:R-:W3:Y:S04]  /*2cb0*/  LD.E.64 R48, desc[UR6][R12.64+0x30] ;  /* 0x000030060c307980 */ /* 0x001ee8000c101b00 */
[----:B---3--:R0:W-:Y:S04]  /*2cc0*/  ST.E.64 desc[UR4][R10.64+0x30], R48 ;  /* 0x000030300a007985 */ /* 0x0081e8000c101b04 */
[----:B-1----:R-:W3:Y:S04]  /*2cd0*/  LD.E.64 R20, desc[UR6][R14.64+0x38] ;  /* 0x000038060e147980 */ /* 0x002ee8000c101b00 */
[----:B---3--:R1:W-:Y:S04]  /*2ce0*/  ST.E.64 desc[UR4][R12.64+0x38], R20 ;  /* 0x000038140c007985 */ /* 0x0083e8000c101b04 */
[----:B--2---:R-:W2:Y:S01]  /*2cf0*/  LD.E.64 R8, desc[UR6][R10.64+0x38] ;  /* 0x000038060a087980 */ /* 0x004ea2000c101b00 */
[----:B------:R-:W-:-:S02]  /*2d00*/  IADD3 R45, P0, PT, R45, 0x8, RZ ;  /* 0x000000082d2d7810 */ /* 0x000fc40007f1e0ff */
[----:B0-----:R-:W-:-:S03]  /*2d10*/  LOP3.LUT R48, R25, 0xfffffff8, RZ, 0xc0, !PT ;  /* 0xfffffff819307812 */ /* 0x001fc600078ec0ff */
[----:B------:R-:W-:Y:S01]  /*2d20*/  IMAD.X R0, RZ, RZ, R0, P0 ;  /* 0x000000ffff007224 */ /* 0x000fe200000e0600 */
[----:B------:R-:W-:-:S04]  /*2d30*/  ISETP.NE.U32.AND P0, PT, R45, R48, PT ;  /* 0x000000302d00720c */ /* 0x000fc80003f05070 */
[----:B------:R-:W-:Y:S01]  /*2d40*/  ISETP.NE.AND.EX P0, PT, R0, R32, PT, P0 ;  /* 0x000000200000720c */ /* 0x000fe20003f05300 */
[----:B--2---:R1:W-:Y:S04]  /*2d50*/  ST.E.64 desc[UR4][R14.64+0x38], R8 ;  /* 0x000038080e007985 */ /* 0x0043e8000c101b04 */
[----:B------:R-:W2:Y:S04]  /*2d60*/  LD.E.64 R50, desc[UR6][R12.64+0x38] ;  /* 0x000038060c327980 */ /* 0x000ea8000c101b00 */
[----:B--2---:R1:W-:Y:S04]  /*2d70*/  ST.E.64 desc[UR4][R10.64+0x38], R50 ;  /* 0x000038320a007985 */ /* 0x0043e8000c101b04 */
[----:B------:R-:W-:Y:S05]  /*2d80*/  @P0 BRA `(.L_x_67) ;  /* 0xfffffff800f00947 */ /* 0x000fea000383ffff */
[----:B------:R-:W-:Y:S05]  /*2d90*/  BSYNC.RECONVERGENT B1 ;  /* 0x0000000000017941 */ /* 0x000fea0003800200 */
.L_x_66:
[----:B------:R-:W-:Y:S02]  /*2da0*/  IMAD.MOV.U32 R45, RZ, RZ, R48 ;  /* 0x000000ffff2d7224 */ /* 0x000fe400078e0030 */
[----:B------:R-:W-:-:S07]  /*2db0*/  IMAD.MOV.U32 R0, RZ, RZ, R32 ;  /* 0x000000ffff007224 */ /* 0x000fce00078e0020 */
.L_x_65:
[----:B-1----:R-:W-:-:S04]  /*2dc0*/  LOP3.LUT R8, R25, 0x7, RZ, 0xc0, !PT ;  /* 0x0000000719087812 */ /* 0x002fc800078ec0ff */
[----:B------:R-:W-:-:S04]  /*2dd0*/  ISETP.NE.U32.AND P0, PT, R8, RZ, PT ;  /* 0x000000ff0800720c */ /* 0x000fc80003f05070 */
[----:B------:R-:W-:-:S13]  /*2de0*/  ISETP.NE.AND.EX P0, PT, RZ, RZ, PT, P0 ;  /* 0x000000ffff00720c */ /* 0x000fda0003f05300 */
[----:B------:R-:W-:Y:S05]  /*2df0*/  @!P0 BRA `(.L_x_55) ;  /* 0x0000000400948947 */ /* 0x000fea0003800000 */
[----:B------:R-:W-:-:S04]  /*2e00*/  IADD3 R8, P1, PT, R8, -0x1, RZ ;  /* 0xffffffff08087810 */ /* 0x000fc80007f3e0ff */
[----:B------:R-:W-:Y:S01]  /*2e10*/  ISETP.GE.U32.AND P0, PT, R8, 0x3, PT ;  /* 0x000000030800780c */ /* 0x000fe20003f06070 */
[----:B------:R-:W-:Y:S01]  /*2e20*/  IMAD.X R8, RZ, RZ, -0x1, P1 ;  /* 0xffffffffff087424 */ /* 0x000fe200008e06ff */
[----:B------:R-:W-:-:S04]  /*2e30*/  LOP3.LUT P1, RZ, R25, 0x3, RZ, 0xc0, !PT ;  /* 0x0000000319ff7812 */ /* 0x000fc8000782c0ff */
[----:B------:R-:W-:-:S13]  /*2e40*/  ISETP.GE.U32.AND.EX P0, PT, R8, RZ, PT, P0 ;  /* 0x000000ff0800720c */ /* 0x000fda0003f06100 */
[----:B------:R-:W-:Y:S05]  /*2e50*/  @!P0 BRA `(.L_x_68) ;  /* 0x0000000000a08947 */ /* 0x000fea0003800000 */
[----:B------:R-:W-:Y:S02]  /*2e60*/  IADD3 R8, P0, PT, R45, R6, RZ ;  /* 0x000000062d087210 */ /* 0x000fe40007f1e0ff */
        /* <DEDUP_REMOVED lines=35> */
[----:B---3--:R-:W2:Y:S01]  /*30a0*/  LD.E.64 R50, desc[UR6][R12.64+0x18] ;  /* 0x000018060c327980 */ /* 0x008ea2000c101b00 */
[----:B------:R-:W-:-:S05]  /*30b0*/  IADD3 R45, P0, PT, R45, 0x4, RZ ;  /* 0x000000042d2d7810 */ /* 0x000fca0007f1e0ff */
[----:B------:R-:W-:Y:S01]  /*30c0*/  IMAD.X R0, RZ, RZ, R0, P0 ;  /* 0x000000ffff007224 */ /* 0x000fe200000e0600 */
[----:B--2---:R0:W-:Y:S07]  /*30d0*/  ST.E.64 desc[UR4][R10.64+0x18], R50 ;  /* 0x000018320a007985 */ /* 0x0041ee000c101b04 */
.L_x_68:
[----:B------:R-:W-:Y:S05]  /*30e0*/  @!P1 BRA `(.L_x_55) ;  /* 0x0000000000d89947 */ /* 0x000fea0003800000 */
[----:B------:R-:W-:Y:S02]  /*30f0*/  ISETP.NE.U32.AND P1, PT, R26, RZ, PT ;  /* 0x000000ff1a00720c */ /* 0x000fe40003f25070 */
[----:B------:R-:W-:Y:S02]  /*3100*/  ISETP.NE.U32.AND P0, PT, R34, RZ, PT ;  /* 0x000000ff2200720c */ /* 0x000fe40003f05070 */
[----:B------:R-:W-:Y:S02]  /*3110*/  ISETP.NE.AND.EX P1, PT, RZ, RZ, PT, P1 ;  /* 0x000000ffff00720c */ /* 0x000fe40003f25310 */
[----:B------:R-:W-:-:S11]  /*3120*/  ISETP.NE.AND.EX P0, PT, RZ, RZ, PT, P0 ;  /* 0x000000ffff00720c */ /* 0x000fd60003f05300 */
[----:B------:R-:W-:Y:S05]  /*3130*/  @!P1 BRA `(.L_x_69) ;  /* 0x0000000000709947 */ /* 0x000fea0003800000 */
[----:B0-----:R-:W-:Y:S02]  /*3140*/  IADD3 R8, P1, PT, R45, R6, RZ ;  /* 0x000000062d087210 */ /* 0x001fe40007f3e0ff */
        /* <DEDUP_REMOVED lines=10> */
[----:B------:R-:W-:Y:S02]  /*31f0*/  LEA R10, P1, R45, R4, 0x3 ;  /* 0x000000042d0a7211 */ /* 0x000fe400078218ff */
        /* <DEDUP_REMOVED lines=10> */
[----:B0-----:R-:W3:Y:S04]  /*32a0*/  LD.E.64 R14, desc[UR6][R8.64+0x8] ;  /* 0x00000806080e7980 */ /* 0x001ee8000c101b00 */
[----:B---3--:R2:W-:Y:S04]  /*32b0*/  ST.E.64 desc[UR4][R12.64+0x8], R14 ;  /* 0x0000080e0c007985 */ /* 0x0085e8000c101b04 */
[----:B-1----:R-:W3:Y:S01]  /*32c0*/  LD.E.64 R50, desc[UR6][R10.64+0x8] ;  /* 0x000008060a327980 */ /* 0x002ee2000c101b00 */
[----:B------:R-:W-:-:S05]  /*32d0*/  IADD3 R45, P1, PT, R45, 0x2, RZ ;  /* 0x000000022d2d7810 */ /* 0x000fca0007f3e0ff */
[----:B------:R-:W-:Y:S01]  /*32e0*/  IMAD.X R0, RZ, RZ, R0, P1 ;  /* 0x000000ffff007224 */ /* 0x000fe200008e0600 */
[----:B---3--:R2:W-:Y:S07]  /*32f0*/  ST.E.64 desc[UR4][R8.64+0x8], R50 ;  /* 0x0000083208007985 */ /* 0x0085ee000c101b04 */
.L_x_69:
[----:B------:R-:W-:Y:S05]  /*3300*/  @P0 BRA `(.L_x_55) ;  /* 0x0000000000500947 */ /* 0x000fea0003800000 */
[----:B------:R-:W-:Y:S02]  /*3310*/  IADD3 R6, P0, PT, R45, R6, RZ ;  /* 0x000000062d067210 */ /* 0x000fe40007f1e0ff */
[----:B------:R-:W-:Y:S02]  /*3320*/  R2UR UR4, R28 ;  /* 0x000000001c0472ca */ /* 0x000fe400000e0000 */
[----:B------:R-:W-:Y:S01]  /*3330*/  R2UR UR5, R29 ;  /* 0x000000001d0572ca */ /* 0x000fe200000e0000 */
[----:B------:R-:W-:Y:S01]  /*3340*/  IMAD.X R3, R0, 0x1, R3, P0 ;  /* 0x0000000100037824 */ /* 0x000fe200000e0603 */
[----:B0-2---:R-:W-:-:S04]  /*3350*/  LEA R12, P0, R6, R17, 0x3 ;  /* 0x00000011060c7211 */ /* 0x005fc800078018ff */
        /* <DEDUP_REMOVED lines=14> */
[----:B--2---:R1:W-:Y:S02]  /*3440*/  ST.E.64 desc[UR4][R6.64], R20 ;  /* 0x0000001406007985 */ /* 0x0043e4000c101b04 */
.L_x_55:
[----:B------:R-:W-:Y:S05]  /*3450*/  BSYNC.RECONVERGENT B0 ;  /* 0x0000000000007941 */ /* 0x000fea0003800200 */
.L_x_54:
[----:B-1----:R-:W-:-:S06]  /*3460*/  MOV R6, 0x8 ;  /* 0x0000000800067802 */ /* 0x002fcc0000000f00 */
[----:B------:R-:W1:Y:S02]  /*3470*/  LDC.64 R6, c[0x4][R6] ;  /* 0x0100000006067b82 */ /* 0x000e640000000a00 */
[----:B0-2---:R-:W-:-:S07]  /*3480*/  LEPC R20, `(.L_x_70) ;  /* 0x000000001014794e */ /* 0x005fce0000000000 */
[----:B-1----:R-:W-:Y:S05]  /*3490*/  CALL.ABS.NOINC R6 ;  /* 0x0000000006007343 */ /* 0x002fea0003c00000 */
.L_x_70:
[----:B------:R-:W-:Y:S02]  /*34a0*/  IADD3 R0, P0, PT, R36, R30, RZ ;  /* 0x0000001e24007210 */ /* 0x000fe40007f1e0ff */
[----:B------:R-:W-:Y:S02]  /*34b0*/  R2UR UR4, R28 ;  /* 0x000000001c0472ca */ /* 0x000fe400000e0000 */
[----:B------:R-:W-:Y:S01]  /*34c0*/  R2UR UR5, R29 ;  /* 0x000000001d0572ca */ /* 0x000fe200000e0000 */
[----:B------:R-:W-:Y:S01]  /*34d0*/  IMAD.X R3, R37, 0x1, R46, P0 ;  /* 0x0000000125037824 */ /* 0x000fe200000e062e */
[----:B------:R-:W-:-:S04]  /*34e0*/  LEA R4, P0, R0, R17, 0x3 ;  /* 0x0000001100047211 */ /* 0x000fc800078018ff */
[----:B------:R-:W-:-:S07]  /*34f0*/  LEA.HI.X R5, R0, R18, R3, 0x3, P0 ;  /* 0x0000001200057211 */ /* 0x000fce00000f1c03 */
[----:B------:R-:W2:Y:S01]  /*3500*/  LD.E.64 R4, desc[UR4][R4.64] ;  /* 0x0000000404047980 */ /* 0x000ea2000c101b00 */
[----:B------:R-:W0:Y:S01]  /*3510*/  LDCU.64 UR4, c[0x0][0x398] ;  /* 0x00007300ff0477ac */ /* 0x000e220008000a00 */
[C---:B------:R-:W-:Y:S01]  /*3520*/  IADD3 R0, P1, PT, R36.reuse, -R43, RZ ;  /* 0x8000002b24007210 */ /* 0x040fe20007f3e0ff */
[----:B------:R-:W-:Y:S01]  /*3530*/  BSSY.RECONVERGENT B1, `(.L_x_71) ;  /* 0x00001b4000017945 */ /* 0x000fe20003800200 */
[--C-:B------:R-:W-:Y:S02]  /*3540*/  IMAD.MOV.U32 R47, RZ, RZ, R36.reuse ;  /* 0x000000ffff2f7224 */ /* 0x100fe400078e0024 */
[--C-:B------:R-:W-:Y:S02]  /*3550*/  IMAD.MOV.U32 R45, RZ, RZ, R37.reuse ;  /* 0x000000ffff2d7224 */ /* 0x100fe400078e0025 */
[----:B0-----:R-:W-:Y:S02]  /*3560*/  IMAD R3, R37, UR4, RZ ;  /* 0x0000000425037c24 */ /* 0x001fe4000f8e02ff */
[----:B------:R-:W-:Y:S01]  /*3570*/  IMAD.WIDE.U32 R8, R36, UR4, R36 ;  /* 0x0000000424087c25 */ /* 0x000fe2000f8e0024 */
[----:B------:R-:W-:-:S03]  /*3580*/  R2UR UR4, R28 ;  /* 0x000000001c0472ca */ /* 0x000fc600000e0000 */
[----:B------:R-:W-:Y:S01]  /*3590*/  IMAD R3, R36, UR5, R3 ;  /* 0x0000000524037c24 */ /* 0x000fe2000f8e0203 */
[----:B------:R-:W-:Y:S02]  /*35a0*/  LEA R6, P0, R8, R2, 0x3 ;  /* 0x0000000208067211 */ /* 0x000fe400078018ff */
[----:B------:R-:W-:Y:S01]  /*35b0*/  R2UR UR5, R29 ;  /* 0x000000001d0572ca */ /* 0x000fe200000e0000 */
[----:B------:R-:W-:-:S05]  /*35c0*/  IMAD.IADD R3, R9, 0x1, R3 ;  /* 0x0000000109037824 */ /* 0x000fca00078e0203 */
[----:B------:R-:W-:Y:S02]  /*35d0*/  LEA.HI.X R7, R8, R16, R3, 0x3, P0 ;  /* 0x0000001008077211 */ /* 0x000fe400000f1c03 */
[----:B------:R-:W-:Y:S01]  /*35e0*/  ISETP.GT.U32.AND P0, PT, R0, -0x10, PT ;  /* 0xfffffff00000780c */ /* 0x000fe20003f04070 */
[----:B------:R-:W-:-:S05]  /*35f0*/  IMAD.X R0, R37, 0x1, ~R44, P1 ;  /* 0x0000000125007824 */ /* 0x000fca00008e0e2c */
[----:B------:R-:W-:Y:S01]  /*3600*/  ISETP.GT.U32.AND.EX P0, PT, R0, -0x1, PT, P0 ;  /* 0xffffffff0000780c */ /* 0x000fe20003f04100 */
[----:B--2---:R0:W-:-:S12]  /*3610*/  ST.E.64 desc[UR4][R6.64], R4 ;  /* 0x0000000406007985 */ /* 0x0041d8000c101b04 */
[----:B------:R-:W-:Y:S05]  /*3620*/  @P0 BRA `(.L_x_72) ;  /* 0x0000001800900947 */ /* 0x000fea0003800000 */
[----:B------:R-:W-:Y:S02]  /*3630*/  IMAD.MOV.U32 R55, RZ, RZ, RZ ;  /* 0x000000ffff377224 */ /* 0x000fe400078e00ff */
[----:B------:R-:W-:Y:S02]  /*3640*/  IMAD.MOV.U32 R56, RZ, RZ, RZ ;  /* 0x000000ffff387224 */ /* 0x000fe400078e00ff */
[----:B------:R-:W-:Y:S02]  /*3650*/  IMAD.MOV.U32 R47, RZ, RZ, R36 ;  /* 0x000000ffff2f7224 */ /* 0x000fe400078e0024 */
[----:B------:R-:W-:-:S07]  /*3660*/  IMAD.MOV.U32 R45, RZ, RZ, R37 ;  /* 0x000000ffff2d7224 */ /* 0x000fce00078e0025 */
.L_x_105:
[----:B------:R-:W-:Y:S02]  /*3670*/  IADD3 R0, P0, PT, R47, R30, RZ ;  /* 0x0000001e2f007210 */ /* 0x000fe40007f1e0ff */
[----:B------:R-:W-:Y:S02]  /*3680*/  R2UR UR4, R28 ;  /* 0x000000001c0472ca */ /* 0x000fe400000e0000 */
[----:B------:R-:W-:Y:S01]  /*3690*/  R2UR UR5, R29 ;  /* 0x000000001d0572ca */ /* 0x000fe200000e0000 */
[----:B------:R-:W-:Y:S01]  /*36a0*/  IMAD.X R3, R45, 0x1, R46, P0 ;  /* 0x000000012d037824 */ /* 0x000fe200000e062e */
[----:B01----:R-:W-:-:S04]  /*36b0*/  LEA R6, P0, R0, R17, 0x3 ;  /* 0x0000001100067211 */ /* 0x003fc800078018ff */
[----:B------:R-:W-:-:S07]  /*36c0*/  LEA.HI.X R7, R0, R18, R3, 0x3, P0 ;  /* 0x0000001200077211 */ /* 0x000fce00000f1c03 */
[----:B------:R-:W2:Y:S01]  /*36d0*/  LD.E.64 R10, desc[UR4][R6.64] ;  /* 0x00000004060a7980 */ /* 0x000ea2000c101b00 */
[----:B------:R-:W0:Y:S01]  /*36e0*/  MUFU.RCP64H R13, R5 ;  /* 0x00000005000d7308 */ /* 0x000e220000001800 */
[----:B------:R-:W-:Y:S01]  /*36f0*/  IMAD.MOV.U32 R12, RZ, RZ, 0x1 ;  /* 0x00000001ff0c7424 */ /* 0x000fe200078e00ff */
[----:B------:R-:W-:Y:S05]  /*3700*/  BSSY.RECONVERGENT B2, `(.L_x_73) ;  /* 0x0000013000027945 */ /* 0x000fea0003800200 */
[----:B0-----:R-:W-:-:S08]  /*3710*/  DFMA R8, -R4, R12, 1 ;  /* 0x3ff000000408742b */ /* 0x001fd0000000010c */
[----:B------:R-:W-:-:S08]  /*3720*/  DFMA R8, R8, R8, R8 ;  /* 0x000000080808722b */ /* 0x000fd00000000008 */
[----:B------:R-:W-:-:S08]  /*3730*/  DFMA R8, R12, R8, R12 ;  /* 0x000000080c08722b */ /* 0x000fd0000000000c */
[----:B------:R-:W-:-:S08]  /*3740*/  DFMA R14, -R4, R8, 1 ;  /* 0x3ff00000040e742b */ /* 0x000fd00000000108 */
[----:B------:R-:W-:-:S08]  /*3750*/  DFMA R14, R8, R14, R8 ;  /* 0x0000000e080e722b */ /* 0x000fd00000000008 */
[----:B--2---:R-:W-:Y:S01]  /*3760*/  DMUL R12, R10, R14 ;  /* 0x0000000e0a0c7228 */ /* 0x004fe20000000000 */
[----:B------:R-:W-:-:S07]  /*3770*/  FSETP.GEU.AND P1, PT, |R11|, 6.5827683646048100446e-37, PT ;  /* 0x036000000b00780b */ /* 0x000fce0003f2e200 */
        /* <DEDUP_REMOVED lines=8> */
[----:B------:R-:W-:Y:S05]  /*3800*/  CALL.REL.NOINC `($__internal_1_$__cuda_sm20_div_rn_f64_full) ;  /* 0x0000006400747944 */ /* 0x000fea0003c00000 */
[----:B------:R-:W-:Y:S02]  /*3810*/  IMAD.MOV.U32 R8, RZ, RZ, R12 ;  /* 0x000000ffff087224 */ /* 0x000fe400078e000c */
[----:B------:R-:W-:-:S07]  /*3820*/  IMAD.MOV.U32 R9, RZ, RZ, R13 ;  /* 0x000000ffff097224 */ /* 0x000fce00078e000d */
.L_x_74:
[----:B------:R-:W-:Y:S05]  /*3830*/  BSYNC.RECONVERGENT B2 ;  /* 0x0000000000027941 */ /* 0x000fea0003800200 */
.L_x_73:
[----:B------:R-:W-:Y:S02]  /*3840*/  R2UR UR4, R28 ;  /* 0x000000001c0472ca */ /* 0x000fe400000e0000 */
[----:B------:R-:W-:-:S13]  /*3850*/  R2UR UR5, R29 ;  /* 0x000000001d0572ca */ /* 0x000fda00000e0000 */
[----:B------:R-:W2:Y:S01]  /*3860*/  LD.E.64 R10, desc[UR4][R6.64+0x8] ;  /* 0x00000804060a7980 */ /* 0x000ea2000c101b00 */
[----:B------:R-:W0:Y:S01]  /*3870*/  MUFU.RCP64H R13, R5 ;  /* 0x00000005000d7308 */ /* 0x000e220000001800 */
[----:B------:R-:W-:Y:S01]  /*3880*/  IMAD.MOV.U32 R12, RZ, RZ, 0x1 ;  /* 0x00000001ff0c7424 */ /* 0x000fe200078e00ff */
[----:B------:R-:W-:Y:S01]  /*3890*/  BSSY.RECONVERGENT B2, `(.L_x_75) ;  /* 0x0000012000027945 */ /* 0x000fe20003800200 */
[----:B------:R1:W-:Y:S04]  /*38a0*/  ST.E.64 desc[UR4][R6.64], R8 ;  /* 0x0000000806007985 */ /* 0x0003e8000c101b04 */
        /* <DEDUP_REMOVED lines=11> */
[----:B-1----:R-:W-:Y:S05]  /*3960*/  @P0 BRA P1, `(.L_x_76) ;  /* 0x0000000000100947 */ /* 0x002fea0000800000 */
[----:B------:R-:W-:Y:S01]  /*3970*/  IMAD.MOV.U32 R8, RZ, RZ, R4 ;  /* 0x000000ffff087224 */ /* 0x000fe200078e0004 */
[----:B------:R-:W-:Y:S01]  /*3980*/  MOV R52, 0x39b0 ;  /* 0x000039b000347802 */ /* 0x000fe20000000f00 */
[----:B------:R-:W-:-:S07]  /*3990*/  IMAD.MOV.U32 R9, RZ, RZ, R5 ;  /* 0x000000ffff097224 */ /* 0x000fce00078e0005 */
[----:B------:R-:W-:Y:S05]  /*39a0*/  CALL.REL.NOINC `($__internal_1_$__cuda_sm20_div_rn_f64_full) ;  /* 0x00000064000c7944 */ /* 0x000fea0003c00000 */
.L_x_76:
[----:B------:R-:W-:Y:S05]  /*39b0*/  BSYNC.RECONVERGENT B2 ;  /* 0x0000000000027941 */ /* 0x000fea0003800200 */
.L_x_75:
        /* <DEDUP_REMOVED lines=23> */
[----:B------:R-:W-:Y:S02]  /*3b30*/  IMAD.MOV.U32 R8, RZ, RZ, R12 ;  /* 0x000000ffff087224 */ /* 0x000fe400078e000c */
[----:B------:R-:W-:-:S07]  /*3b40*/  IMAD.MOV.U32 R9, RZ, RZ, R13 ;  /* 0x000000ffff097224 */ /* 0x000fce00078e000d */
.L_x_78:
[----:B------:R-:W-:Y:S05]  /*3b50*/  BSYNC.RECONVERGENT B2 ;  /* 0x0000000000027941 */ /* 0x000fea0003800200 */
.L_x_77:
        /* <DEDUP_REMOVED lines=23> */
.L_x_80:
[----:B------:R-:W-:Y:S05]  /*3cd0*/  BSYNC.RECONVERGENT B2 ;  /* 0x0000000000027941 */ /* 0x000fea0003800200 */
.L_x_79:
        /* <DEDUP_REMOVED lines=25> */
.L_x_82:
[----:B------:R-:W-:Y:S05]  /*3e70*/  BSYNC.RECONVERGENT B2 ;  /* 0x0000000000027941 */ /* 0x000fea0003800200 */
.L_x_81:
        /* <DEDUP_REMOVED lines=23> */
.L_x_84:
[----:B------:R-:W-:Y:S05]  /*3ff0*/  BSYNC.RECONVERGENT B2 ;  /* 0x0000000000027941 */ /* 0x000fea0003800200 */
.L_x_83:
        /* <DEDUP_REMOVED lines=25> */
.L_x_86:
[----:B------:R-:W-:Y:S05]  /*4190*/  BSYNC.RECONVERGENT B2 ;  /* 0x0000000000027941 */ /* 0x000fea0003800200 */
.L_x_85:
        /* <DEDUP_REMOVED lines=23> */
.L_x_88:
[----:B------:R-:W-:Y:S05]  /*4310*/  BSYNC.RECONVERGENT B2 ;  /* 0x0000000000027941 */ /* 0x000fea0003800200 */
.L_x_87:
        /* <DEDUP_REMOVED lines=25> */
.L_x_90:
[----:B------:R-:W-:Y:S05]  /*44b0*/  BSYNC.RECONVERGENT B2 ;  /* 0x0000000000027941 */ /* 0x000fea0003800200 */
.L_x_89:
        /* <DEDUP_REMOVED lines=23> */
.L_x_92:
[----:B------:R-:W-:Y:S05]  /*4630*/  BSYNC.RECONVERGENT B2 ;  /* 0x0000000000027941 */ /* 0x000fea0003800200 */
.L_x_91:
        /* <DEDUP_REMOVED lines=25> */
.L_x_94:
[----:B------:R-:W-:Y:S05]  /*47d0*/  BSYNC.RECONVERGENT B2 ;  /* 0x0000000000027941 */ /* 0x000fea0003800200 */
.L_x_93:
        /* <DEDUP_REMOVED lines=23> */
.L_x_96:
[----:B------:R-:W-:Y:S05]  /*4950*/  BSYNC.RECONVERGENT B2 ;  /* 0x0000000000027941 */ /* 0x000fea0003800200 */
.L_x_95:
        /* <DEDUP_REMOVED lines=25> */
.L_x_98:
[----:B------:R-:W-:Y:S05]  /*4af0*/  BSYNC.RECONVERGENT B2 ;  /* 0x0000000000027941 */ /* 0x000fea0003800200 */
.L_x_97:
        /* <DEDUP_REMOVED lines=23> */
.L_x_100:
[----:B------:R-:W-:Y:S05]  /*4c70*/  BSYNC.RECONVERGENT B2 ;  /* 0x0000000000027941 */ /* 0x000fea0003800200 */
.L_x_99:
        /* <DEDUP_REMOVED lines=25> */
.L_x_102:
[----:B------:R-:W-:Y:S05]  /*4e10*/  BSYNC.RECONVERGENT B2 ;  /* 0x0000000000027941 */ /* 0x000fea0003800200 */
.L_x_101:
        /* <DEDUP_REMOVED lines=23> */
.L_x_104:
[----:B------:R-:W-:Y:S05]  /*4f90*/  BSYNC.RECONVERGENT B2 ;  /* 0x0000000000027941 */ /* 0x000fea0003800200 */
.L_x_103:
[----:B------:R-:W-:Y:S02]  /*4fa0*/  IADD3 R0, P1, PT, -R36, R43, RZ ;  /* 0x0000002b24007210 */ /* 0x000fe40007f3e1ff */
[----:B------:R-:W-:Y:S02]  /*4fb0*/  IADD3 R55, P0, PT, R55, 0x10, RZ ;  /* 0x0000001037377810 */ /* 0x000fe40007f1e0ff */
[----:B------:R-:W-:Y:S01]  /*4fc0*/  LOP3.LUT R0, R0, 0xfffffff0, RZ, 0xc0, !PT ;  /* 0xfffffff000007812 */ /* 0x000fe200078ec0ff */
[----:B------:R-:W-:Y:S01]  /*4fd0*/  IMAD.X R3, R44, 0x1, ~R37, P1 ;  /* 0x000000012c037824 */ /* 0x000fe200008e0e25 */
[----:B------:R-:W-:Y:S01]  /*4fe0*/  R2UR UR4, R28 ;  /* 0x000000001c0472ca */ /* 0x000fe200000e0000 */
[----:B------:R-:W-:Y:S01]  /*4ff0*/  IMAD.X R56, RZ, RZ, R56, P0 ;  /* 0x000000ffff387224 */ /* 0x000fe200000e0638 */
[----:B------:R-:W-:Y:S02]  /*5000*/  ISETP.NE.U32.AND P0, PT, R55, R0, PT ;  /* 0x000000003700720c */ /* 0x000fe40003f05070 */
[----:B------:R-:W-:-:S02]  /*5010*/  R2UR UR5, R29 ;  /* 0x000000001d0572ca */ /* 0x000fc400000e0000 */
[----:B------:R-:W-:Y:S02]  /*5020*/  ISETP.NE.AND.EX P0, PT, R56, R3, PT, P0 ;  /* 0x000000033800720c */ /* 0x000fe40003f05300 */
[----:B------:R-:W-:-:S05]  /*5030*/  IADD3 R47, P1, PT, R47, 0x10, RZ ;  /* 0x000000102f2f7810 */ /* 0x000fca0007f3e0ff */
[----:B------:R-:W-:-:S04]  /*5040*/  IMAD.X R45, RZ, RZ, R45, P1 ;  /* 0x000000ffff2d7224 */ /* 0x000fc800008e062d */
[----:B------:R1:W-:Y:S02]  /*5050*/  ST.E.64 desc[UR4][R6.64+0x78], R12 ;  /* 0x0000780c06007985 */ /* 0x0003e4000c101b04 */
[----:B------:R-:W-:Y:S05]  /*5060*/  @P0 BRA `(.L_x_105) ;  /* 0xffffffe400800947 */ /* 0x000fea000383ffff */
.L_x_72:
[----:B------:R-:W-:Y:S05]  /*5070*/  BSYNC.RECONVERGENT B1 ;  /* 0x0000000000017941 */ /* 0x000fea0003800200 */
.L_x_71:
[----:B------:R-:W-:Y:S01]  /*5080*/  IMAD.IADD R0, R43, 0x1, -R36 ;  /* 0x000000012b007824 */ /* 0x000fe200078e0a24 */
[----:B------:R-:W-:Y:S04]  /*5090*/  BSSY.RECONVERGENT B1, `(.L_x_106) ;  /* 0x00001b4000017945 */ /* 0x000fe80003800200 */
[----:B------:R-:W-:-:S13]  /*50a0*/  LOP3.LUT P0, RZ, R0, 0xf, RZ, 0xc0, !PT ;  /* 0x0000000f00ff7812 */ /* 0x000fda000780c0ff */
[----:B------:R-:W-:Y:S05]  /*50b0*/  @!P0 BRA `(.L_x_107) ;  /* 0x0000001800c48947 */ /* 0x000fea0003800000 */
[----:B------:R-:W-:Y:S01]  /*50c0*/  IMAD.MOV R44, RZ, RZ, -R38 ;  /* 0x000000ffff2c7224 */ /* 0x000fe200078e0a26 */
[----:B------:R-:W-:Y:S04]  /*50d0*/  BSSY.RECONVERGENT B2, `(.L_x_108) ;  /* 0x00000d9000027945 */ /* 0x000fe80003800200 */
[----:B------:R-:W-:-:S05]  /*50e0*/  PRMT R44, R44, 0x7710, RZ ;  /* 0x000077102c2c7816 */ /* 0x000fca00000000ff */
[----:B------:R-:W-:-:S05]  /*50f0*/  IMAD.IADD R44, R44, 0x1, R43 ;  /* 0x000000012c2c7824 */ /* 0x000fca00078e022b */
[----:B------:R-:W-:-:S04]  /*5100*/  LOP3.LUT R44, R44, 0xf, RZ, 0xc0, !PT ;  /* 0x0000000f2c2c7812 */ /* 0x000fc800078ec0ff */
[----:B------:R-:W-:-:S04]  /*5110*/  IADD3 R0, P1, PT, R44, -0x1, RZ ;  /* 0xffffffff2c007810 */ /* 0x000fc80007f3e0ff */
[----:B------:R-:W-:Y:S01]  /*5120*/  ISETP.GE.U32.AND P0, PT, R0, 0x7, PT ;  /* 0x000000070000780c */ /* 0x000fe20003f06070 */
[----:B------:R-:W-:-:S05]  /*5130*/  IMAD.X R0, RZ, RZ, -0x1, P1 ;  /* 0xffffffffff007424 */ /* 0x000fca00008e06ff */
[----:B------:R-:W-:-:S13]  /*5140*/  ISETP.GE.U32.AND.EX P0, PT, R0, RZ, PT, P0 ;  /* 0x000000ff0000720c */ /* 0x000fda0003f06100 */
[----:B------:R-:W-:Y:S05]  /*5150*/  @!P0 BRA `(.L_x_109) ;  /* 0x0000000c00408947 */ /* 0x000fea0003800000 */
        /* <DEDUP_REMOVED lines=28> */
.L_x_111:
[----:B------:R-:W-:Y:S05]  /*5320*/  BSYNC.RECONVERGENT B3 ;  /* 0x0000000000037941 */ /* 0x000fea0003800200 */
.L_x_110:
        /* <DEDUP_REMOVED lines=23> */
.L_x_113:
[----:B------:R-:W-:Y:S05]  /*54a0*/  BSYNC.RECONVERGENT B3 ;  /* 0x0000000000037941 */ /* 0x000fea0003800200 */
.L_x_112:
        /* <DEDUP_REMOVED lines=25> */
.L_x_115:
[----:B------:R-:W-:Y:S05]  /*5640*/  BSYNC.RECONVERGENT B3 ;  /* 0x0000000000037941 */ /* 0x000fea0003800200 */
.L_x_114:
        /* <DEDUP_REMOVED lines=23> */
.L_x_117:
[----:B------:R-:W-:Y:S05]  /*57c0*/  BSYNC.RECONVERGENT B3 ;  /* 0x0000000000037941 */ /* 0x000fea0003800200 */
.L_x_116:
        /* <DEDUP_REMOVED lines=25> */
.L_x_119:
[----:B------:R-:W-:Y:S05]  /*5960*/  BSYNC.RECONVERGENT B3 ;  /* 0x0000000000037941 */ /* 0x000fea0003800200 */
.L_x_118:
        /* <DEDUP_REMOVED lines=23> */
.L_x_121:
[----:B------:R-:W-:Y:S05]  /*5ae0*/  BSYNC.RECONVERGENT B3 ;  /* 0x0000000000037941 */ /* 0x000fea0003800200 */
.L_x_120:
        /* <DEDUP_REMOVED lines=25> */
.L_x_123:
[----:B------:R-:W-:Y:S05]  /*5c80*/  BSYNC.RECONVERGENT B3 ;  /* 0x0000000000037941 */ /* 0x000fea0003800200 */
.L_x_122:
        /* <DEDUP_REMOVED lines=23> */
.L_x_125:
[----:B------:R-:W-:Y:S05]  /*5e00*/  BSYNC.RECONVERGENT B3 ;  /* 0x0000000000037941 */ /* 0x000fea0003800200 */
.L_x_124:
[----:B------:R-:W-:Y:S02]  /*5e10*/  R2UR UR4, R28 ;  /* 0x000000001c0472ca */ /* 0x000fe400000e0000 */
[----:B------:R-:W-:Y:S02]  /*5e20*/  R2UR UR5, R29 ;  /* 0x000000001d0572ca */ /* 0x000fe400000e0000 */
[----:B------:R-:W-:-:S05]  /*5e30*/  IADD3 R47, P0, PT, R47, 0x8, RZ ;  /* 0x000000082f2f7810 */ /* 0x000fca0007f1e0ff */
[----:B------:R-:W-:-:S06]  /*5e40*/  IMAD.X R45, RZ, RZ, R45, P0 ;  /* 0x000000ffff2d7224 */ /* 0x000fcc00000e062d */
[----:B------:R2:W-:Y:S02]  /*5e50*/  ST.E.64 desc[UR4][R6.64+0x38], R12 ;  /* 0x0000380c06007985 */ /* 0x0005e4000c101b04 */
.L_x_109:
[----:B------:R-:W-:Y:S05]  /*5e60*/  BSYNC.RECONVERGENT B2 ;  /* 0x0000000000027941 */ /* 0x000fea0003800200 */
.L_x_108:
[----:B------:R-:W-:-:S13]  /*5e70*/  LOP3.LUT P0, RZ, R44, 0x7, RZ, 0xc0, !PT ;  /* 0x000000072cff7812 */ /* 0x000fda000780c0ff */
[----:B------:R-:W-:Y:S05]  /*5e80*/  @!P0 BRA `(.L_x_107) ;  /* 0x0000000c00508947 */ /* 0x000fea0003800000 */
[----:B------:R-:W-:Y:S01]  /*5e90*/  IMAD.MOV R0, RZ, RZ, -R40 ;  /* 0x000000ffff007224 */ /* 0x000fe200078e0a28 */
[----:B------:R-:W-:Y:S04]  /*5ea0*/  BSSY.RECONVERGENT B2, `(.L_x_126) ;  /* 0x0000077000027945 */ /* 0x000fe80003800200 */
[----:B------:R-:W-:-:S05]  /*5eb0*/  PRMT R0, R0, 0x7710, RZ ;  /* 0x0000771000007816 */ /* 0x000fca00000000ff */
[----:B------:R-:W-:-:S05]  /*5ec0*/  IMAD.IADD R43, R0, 0x1, R43 ;  /* 0x00000001002b7824 */ /* 0x000fca00078e022b */
[----:B------:R-:W-:-:S04]  /*5ed0*/  LOP3.LUT R43, R43, 0xffff, RZ, 0xc0, !PT ;  /* 0x0000ffff2b2b7812 */ /* 0x000fc800078ec0ff */
[C---:B------:R-:W-:Y:S02]  /*5ee0*/  LOP3.LUT R0, R43.reuse, 0x7, RZ, 0xc0, !PT ;  /* 0x000000072b007812 */ /* 0x040fe400078ec0ff */
[----:B------:R-:W-:Y:S02]  /*5ef0*/  LOP3.LUT R43, R43, 0x3, RZ, 0xc0, !PT ;  /* 0x000000032b2b7812 */ /* 0x000fe400078ec0ff */
        /* <DEDUP_REMOVED lines=9> */
[----:B012---:R-:W-:-:S04]  /*5f90*/  LEA R6, P0, R0, R17, 0x3 ;  /* 0x0000001100067211 */ /* 0x007fc800078018ff */
        /* <DEDUP_REMOVED lines=23> */
.L_x_129:
[----:B------:R-:W-:Y:S05]  /*6110*/  BSYNC.RECONVERGENT B3 ;  /* 0x0000000000037941 */ /* 0x000fea0003800200 */
.L_x_128:
        /* <DEDUP_REMOVED lines=23> */
.L_x_131:
[----:B------:R-:W-:Y:S05]  /*6290*/  BSYNC.RECONVERGENT B3 ;  /* 0x0000000000037941 */ /* 0x000fea0003800200 */
.L_x_130:
        /* <DEDUP_REMOVED lines=25> */
.L_x_133:
[----:B------:R-:W-:Y:S05]  /*6430*/  BSYNC.RECONVERGENT B3 ;  /* 0x0000000000037941 */ /* 0x000fea0003800200 */
.L_x_132:
        /* <DEDUP_REMOVED lines=23> */
.L_x_135:
[----:B------:R-:W-:Y:S05]  /*65b0*/  BSYNC.RECONVERGENT B3 ;  /* 0x0000000000037941 */ /* 0x000fea0003800200 */
.L_x_134:
[----:B------:R-:W-:Y:S02]  /*65c0*/  R2UR UR4, R28 ;  /* 0x000000001c0472ca */ /* 0x000fe400000e0000 */
[----:B------:R-:W-:Y:S02]  /*65d0*/  R2UR UR5, R29 ;  /* 0x000000001d0572ca */ /* 0x000fe400000e0000 */
[----:B------:R-:W-:-:S05]  /*65e0*/  IADD3 R47, P0, PT, R47, 0x4, RZ ;  /* 0x000000042f2f7810 */ /* 0x000fca0007f1e0ff */
[----:B------:R-:W-:-:S06]  /*65f0*/  IMAD.X R45, RZ, RZ, R45, P0 ;  /* 0x000000ffff2d7224 */ /* 0x000fcc00000e062d */
[----:B------:R3:W-:Y:S02]  /*6600*/  ST.E.64 desc[UR4][R6.64+0x18], R12 ;  /* 0x0000180c06007985 */ /* 0x0007e4000c101b04 */
.L_x_127:
[----:B------:R-:W-:Y:S05]  /*6610*/  BSYNC.RECONVERGENT B2 ;  /* 0x0000000000027941 */ /* 0x000fea0003800200 */
.L_x_126:
[----:B------:R-:W-:-:S04]  /*6620*/  ISETP.NE.U32.AND P0, PT, R43, RZ, PT ;  /* 0x000000ff2b00720c */ /* 0x000fc80003f05070 */
[----:B------:R-:W-:-:S13]  /*6630*/  ISETP.NE.AND.EX P0, PT, RZ, RZ, PT, P0 ;  /* 0x000000ffff00720c */ /* 0x000fda0003f05300 */
[----:B------:R-:W-:Y:S05]  /*6640*/  @!P0 BRA `(.L_x_107) ;  /* 0x0000000400608947 */ /* 0x000fea0003800000 */
[----:B------:R-:W-:Y:S02]  /*6650*/  IADD3 R0, P0, PT, R47, R30, RZ ;  /* 0x0000001e2f007210 */ /* 0x000fe40007f1e0ff */
[----:B------:R-:W-:Y:S02]  /*6660*/  R2UR UR4, R28 ;  /* 0x000000001c0472ca */ /* 0x000fe400000e0000 */
[----:B------:R-:W-:Y:S01]  /*6670*/  R2UR UR5, R29 ;  /* 0x000000001d0572ca */ /* 0x000fe200000e0000 */
[----:B------:R-:W-:Y:S01]  /*6680*/  IMAD.X R3, R45, 0x1, R46, P0 ;  /* 0x000000012d037824 */ /* 0x000fe200000e062e */
[----:B0123--:R-:W-:-:S04]  /*6690*/  LEA R6, P0, R0, R17, 0x3 ;  /* 0x0000001100067211 */ /* 0x00ffc800078018ff */
        /* <DEDUP_REMOVED lines=21> */
.L_x_137:
[----:B------:R-:W-:Y:S05]  /*67f0*/  BSYNC.RECONVERGENT B2 ;  /* 0x0000000000027941 */ /* 0x000fea0003800200 */
.L_x_136:
[----:B------:R-:W-:Y:S02]  /*6800*/  ISETP.NE.U32.AND P0, PT, R43, 0x1, PT ;  /* 0x000000012b00780c */ /* 0x000fe40003f05070 */
[----:B------:R-:W-:Y:S02]  /*6810*/  R2UR UR4, R28 ;  /* 0x000000001c0472ca */ /* 0x000fe400000e0000 */
[----:B------:R-:W-:Y:S02]  /*6820*/  R2UR UR5, R29 ;  /* 0x000000001d0572ca */ /* 0x000fe400000e0000 */
[----:B------:R-:W-:-:S11]  /*6830*/  ISETP.NE.AND.EX P0, PT, RZ, RZ, PT, P0 ;  /* 0x000000ffff00720c */ /* 0x000fd60003f05300 */
[----:B------:R4:W-:Y:S02]  /*6840*/  ST.E.64 desc[UR4][R6.64], R12 ;  /* 0x0000000c06007985 */ /* 0x0009e4000c101b04 */
[----:B------:R-:W-:Y:S05]  /*6850*/  @!P0 BRA `(.L_x_107) ;  /* 0x0000000000dc8947 */ /* 0x000fea0003800000 */
[----:B------:R-:W-:Y:S02]  /*6860*/  R2UR UR4, R28 ;  /* 0x000000001c0472ca */ /* 0x000fe400000e0000 */
[----:B------:R-:W-:-:S13]  /*6870*/  R2UR UR5, R29 ;  /* 0x000000001d0572ca */ /* 0x000fda00000e0000 */
[----:B------:R-:W2:Y:S01]  /*6880*/  LD.E.64 R10, desc[UR4][R6.64+0x8] ;  /* 0x00000804060a7980 */ /* 0x000ea2000c101b00 */
[----:B------:R-:W4:Y:S01]  /*6890*/  MUFU.RCP64H R9, R5 ;  /* 0x0000000500097308 */ /* 0x000f220000001800 */
[----:B------:R-:W-:Y:S01]  /*68a0*/  IMAD.MOV.U32 R8, RZ, RZ, 0x1 ;  /* 0x00000001ff087424 */ /* 0x000fe200078e00ff */
[----:B------:R-:W-:Y:S05]  /*68b0*/  BSSY.RECONVERGENT B2, `(.L_x_138) ;  /* 0x0000011000027945 */ /* 0x000fea0003800200 */
[----:B----4-:R-:W-:-:S08]  /*68c0*/  DFMA R12, -R4, R8, 1 ;  /* 0x3ff00000040c742b */ /* 0x010fd00000000108 */
        /* <DEDUP_REMOVED lines=15> */
.L_x_139:
[----:B------:R-:W-:Y:S05]  /*69c0*/  BSYNC.RECONVERGENT B2 ;  /* 0x0000000000027941 */ /* 0x000fea0003800200 */
.L_x_138:
        /* <DEDUP_REMOVED lines=28> */
.L_x_141:
[----:B------:R-:W-:Y:S05]  /*6b90*/  BSYNC.RECONVERGENT B2 ;  /* 0x0000000000027941 */ /* 0x000fea0003800200 */
.L_x_140:
[----:B------:R-:W-:Y:S02]  /*6ba0*/  R2UR UR4, R28 ;  /* 0x000000001c0472ca */ /* 0x000fe400000e0000 */
[----:B------:R-:W-:-:S13]  /*6bb0*/  R2UR UR5, R29 ;  /* 0x000000001d0572ca */ /* 0x000fda00000e0000 */
[----:B------:R0:W-:Y:S02]  /*6bc0*/  ST.E.64 desc[UR4][R6.64+0x10], R12 ;  /* 0x0000100c06007985 */ /* 0x0001e4000c101b04 */
.L_x_107:
[----:B------:R-:W-:Y:S05]  /*6bd0*/  BSYNC.RECONVERGENT B1 ;  /* 0x0000000000017941 */ /* 0x000fea0003800200 */
.L_x_106:
[----:B------:R-:W5:Y:S01]  /*6be0*/  LDCU.64 UR4, c[0x0][0x398] ;  /* 0x00007300ff0477ac */ /* 0x000f620008000a00 */
[----:B------:R-:W-:Y:S01]  /*6bf0*/  BSSY.RECONVERGENT B0, `(.L_x_142) ;  /* 0x00000ba000007945 */ /* 0x000fe20003800200 */
[----:B-----5:R-:W-:Y:S02]  /*6c00*/  IMAD.U32 R0, RZ, RZ, UR4 ;  /* 0x00000004ff007e24 */ /* 0x020fe4000f8e00ff */
[----:B------:R-:W-:-:S03]  /*6c10*/  IMAD.U32 R3, RZ, RZ, UR5 ;  /* 0x00000005ff037e24 */ /* 0x000fc6000f8e00ff */
[----:B------:R-:W-:-:S04]  /*6c20*/  ISETP.GE.U32.AND P0, PT, R41, R0, PT ;  /* 0x000000002900720c */ /* 0x000fc80003f06070 */
[----:B------:R-:W-:-:S13]  /*6c30*/  ISETP.GE.AND.EX P0, PT, R42, R3, PT, P0 ;  /* 0x000000032a00720c */ /* 0x000fda0003f06300 */
[----:B------:R-:W-:Y:S05]  /*6c40*/  @P0 BRA `(.L_x_143) ;  /* 0x0000000800d00947 */ /* 0x000fea0003800000 */
[----:B------:R-:W-:Y:S02]  /*6c50*/  IMAD.MOV.U32 R43, RZ, RZ, R41 ;  /* 0x000000ffff2b7224 */ /* 0x000fe400078e0029 */
[----:B------:R-:W-:-:S07]  /*6c60*/  IMAD.MOV.U32 R48, RZ, RZ, R42 ;  /* 0x000000ffff307224 */ /* 0x000fce00078e002a */
.L_x_149:
[-C--:B------:R-:W-:Y:S01]  /*6c70*/  IMAD R0, R48, R25.reuse, RZ ;  /* 0x0000001930007224 */ /* 0x080fe200078e02ff */
[----:B------:R-:W-:Y:S01]  /*6c80*/  R2UR UR4, R28 ;  /* 0x000000001c0472ca */ /* 0x000fe200000e0000 */
[----:B0-2---:R-:W-:Y:S01]  /*6c90*/  IMAD.WIDE.U32 R4, R43, R25, RZ ;  /* 0x000000192b047225 */ /* 0x005fe200078e00ff */
[----:B------:R-:W-:-:S03]  /*6ca0*/  R2UR UR5, R29 ;  /* 0x000000001d0572ca */ /* 0x000fc600000e0000 */
[----:B------:R-:W-:Y:S01]  /*6cb0*/  IMAD R3, R32, R43, R0 ;  /* 0x0000002b20037224 */ /* 0x000fe200078e0200 */
[----:B------:R-:W-:-:S03]  /*6cc0*/  IADD3 R0, P0, PT, R36, R4, RZ ;  /* 0x0000000424007210 */ /* 0x000fc60007f1e0ff */
[----:B------:R-:W-:Y:S01]  /*6cd0*/  IMAD.IADD R50, R5, 0x1, R3 ;  /* 0x0000000105327824 */ /* 0x000fe200078e0203 */
[----:B-1234-:R-:W-:-:S03]  /*6ce0*/  LEA R6, P1, R0, R17, 0x3 ;  /* 0x0000001100067211 */ /* 0x01efc600078218ff */
[----:B------:R-:W-:-:S05]  /*6cf0*/  IMAD.X R3, R37, 0x1, R50, P0 ;  /* 0x0000000125037824 */ /* 0x000fca00000e0632 */
[----:B------:R-:W-:-:S06]  /*6d00*/  LEA.HI.X R7, R0, R18, R3, 0x3, P1 ;  /* 0x0000001200077211 */ /* 0x000fcc00008f1c03 */
[----:B------:R-:W2:Y:S01]  /*6d10*/  LD.E.64 R6, desc[UR4][R6.64] ;  /* 0x0000000406067980 */ /* 0x000ea2000c101b00 */
[----:B------:R-:W0:Y:S01]  /*6d20*/  LDCU.64 UR4, c[0x0][0x398] ;  /* 0x00007300ff0477ac */ /* 0x000e220008000a00 */
[----:B------:R-:W-:Y:S01]  /*6d30*/  ISETP.GE.U32.AND P1, PT, R24, 0x7, PT ;  /* 0x000000071800780c */ /* 0x000fe20003f26070 */
[----:B------:R-:W-:Y:S02]  /*6d40*/  IMAD.MOV.U32 R45, RZ, RZ, RZ ;  /* 0x000000ffff2d7224 */ /* 0x000fe400078e00ff */
[----:B------:R-:W-:Y:S01]  /*6d50*/  IMAD.MOV.U32 R21, RZ, RZ, RZ ;  /* 0x000000ffff157224 */ /* 0x000fe200078e00ff */
[----:B------:R-:W-:Y:S01]  /*6d60*/  ISETP.GE.U32.AND.EX P1, PT, R27, RZ, PT, P1 ;  /* 0x000000ff1b00720c */ /* 0x000fe20003f26110 */
[----:B0-----:R-:W-:Y:S01]  /*6d70*/  IMAD.U32 R0, RZ, RZ, UR4 ;  /* 0x00000004ff007e24 */ /* 0x001fe2000f8e00ff */
[----:B------:R-:W-:Y:S01]  /*6d80*/  R2UR UR4, R28 ;  /* 0x000000001c0472ca */ /* 0x000fe200000e0000 */
[----:B------:R-:W-:Y:S01]  /*6d90*/  IMAD.U32 R3, RZ, RZ, UR5 ;  /* 0x00000005ff037e24 */ /* 0x000fe2000f8e00ff */
[----:B------:R-:W-:Y:S01]  /*6da0*/  R2UR UR5, R29 ;  /* 0x000000001d0572ca */ /* 0x000fe200000e0000 */
[----:B------:R-:W-:-:S02]  /*6db0*/  IMAD R8, R48, R0, RZ ;  /* 0x0000000030087224 */ /* 0x000fc400078e02ff */
[----:B------:R-:W-:-:S04]  /*6dc0*/  IMAD.WIDE.U32 R10, R43, R0, R36 ;  /* 0x000000002b0a7225 */ /* 0x000fc800078e0024 */
[----:B------:R-:W-:Y:S01]  /*6dd0*/  IMAD R9, R43, R3, R8 ;  /* 0x000000032b097224 */ /* 0x000fe200078e0208 */
[----:B------:R-:W-:-:S03]  /*6de0*/  LEA R8, P0, R10, R2, 0x3 ;  /* 0x000000020a087211 */ /* 0x000fc600078018ff */
[----:B------:R-:W-:-:S05]  /*6df0*/  IMAD.IADD R9, R11, 0x1, R9 ;  /* 0x000000010b097824 */ /* 0x000fca00078e0209 */
[----:B------:R-:W-:Y:S02]  /*6e00*/  LEA.HI.X R9, R10, R16, R9, 0x3, P0 ;  /* 0x000000100a097211 */ /* 0x000fe400000f1c09 */
[----:B------:R-:W-:-:S05]  /*6e10*/  IADD3 R43, P0, PT, R43, 0x1, RZ ;  /* 0x000000012b2b7810 */ /* 0x000fca0007f1e0ff */
[----:B------:R-:W-:Y:S01]  /*6e20*/  IMAD.X R48, RZ, RZ, R48, P0 ;  /* 0x000000ffff307224 */ /* 0x000fe200000e0630 */
[----:B------:R-:W-:-:S04]  /*6e30*/  ISETP.GE.U32.AND P0, PT, R43, R0, PT ;  /* 0x000000002b00720c */ /* 0x000fc80003f06070 */
[----:B------:R-:W-:Y:S01]  /*6e40*/  ISETP.GE.AND.EX P0, PT, R48, R3, PT, P0 ;  /* 0x000000033000720c */ /* 0x000fe20003f06300 */
[----:B--2---:R0:W-:Y:S01]  /*6e50*/  ST.E.64 desc[UR4][R8.64], R6 ;  /* 0x0000000608007985 */ /* 0x0041e2000c101b04 */
[----:B------:R-:W-:Y:S11]  /*6e60*/  @!P1 BRA `(.L_x_144) ;  /* 0x0000000000e49947 */ /* 0x000ff60003800000 */
[----:B------:R-:W-:Y:S01]  /*6e70*/  BSSY.RECONVERGENT B1, `(.L_x_145) ;  /* 0x0000036000017945 */ /* 0x000fe20003800200 */
[----:B------:R-:W-:Y:S02]  /*6e80*/  IMAD.MOV.U32 R49, RZ, RZ, RZ ;  /* 0x000000ffff317224 */ /* 0x000fe400078e00ff */
[----:B------:R-:W-:-:S07]  /*6e90*/  IMAD.MOV.U32 R47, RZ, RZ, RZ ;  /* 0x000000ffff2f7224 */ /* 0x000fce00078e00ff */
.L_x_146:
[C---:B---3--:R-:W-:Y:S02]  /*6ea0*/  IADD3 R11, P1, PT, R49.reuse, R30, RZ ;  /* 0x0000001e310b7210 */ /* 0x048fe40007f3e0ff */
[----:B0-----:R-:W-:Y:S02]  /*6eb0*/  IADD3 R9, P2, PT, R49, R4, RZ ;  /* 0x0000000431097210 */ /* 0x001fe40007f5e0ff */
[C---:B------:R-:W-:Y:S01]  /*6ec0*/  R2UR UR4, R28.reuse ;  /* 0x000000001c0472ca */ /* 0x040fe200000e0000 */
[----:B------:R-:W-:Y:S01]  /*6ed0*/  IMAD.X R12, R47, 0x1, R46, P1 ;  /* 0x000000012f0c7824 */ /* 0x000fe200008e062e */
[----:B------:R-:W-:Y:S01]  /*6ee0*/  R2UR UR5, R29 ;  /* 0x000000001d0572ca */ /* 0x000fe200000e0000 */
[----:B------:R-:W-:Y:S01]  /*6ef0*/  IMAD.X R10, R47, 0x1, R50, P2 ;  /* 0x000000012f0a7824 */ /* 0x000fe200010e0632 */
[----:B------:R-:W-:Y:S02]  /*6f00*/  R2UR UR6, R28 ;  /* 0x000000001c0672ca */ /* 0x000fe400000e0000 */
[----:B------:R-:W-:-:S02]  /*6f10*/  R2UR UR7, R29 ;  /* 0x000000001d0772ca */ /* 0x000fc400000e0000 */
[-C--:B------:R-:W-:Y:S02]  /*6f20*/  LEA R14, P1, R11, R17.reuse, 0x3 ;  /* 0x000000110b0e7211 */ /* 0x080fe400078218ff */
[----:B------:R-:W-:Y:S02]  /*6f30*/  LEA R8, P2, R9, R17, 0x3 ;  /* 0x0000001109087211 */ /* 0x000fe400078418ff */
[-C--:B------:R-:W-:Y:S02]  /*6f40*/  LEA.HI.X R15, R11, R18.reuse, R12, 0x3, P1 ;  /* 0x000000120b0f7211 */ /* 0x080fe400008f1c0c */
[----:B------:R-:W-:-:S03]  /*6f50*/  LEA.HI.X R9, R9, R18, R10, 0x3, P2 ;  /* 0x0000001209097211 */ /* 0x000fc600010f1c0a */
[----:B------:R-:W2:Y:S04]  /*6f60*/  LD.E.64 R10, desc[UR4][R14.64] ;  /* 0x000000040e0a7980 */ /* 0x000ea8000c101b00 */
[----:B------:R-:W2:Y:S01]  /*6f70*/  LD.E.64 R12, desc[UR6][R8.64] ;  /* 0x00000006080c7980 */ /* 0x000ea2000c101b00 */
[----:B------:R-:W-:Y:S02]  /*6f80*/  R2UR UR8, R28 ;  /* 0x000000001c0872ca */ /* 0x000fe400000e0000 */
[----:B------:R-:W-:-:S13]  /*6f90*/  R2UR UR9, R29 ;  /* 0x000000001d0972ca */ /* 0x000fda00000e0000 */
[----:B------:R-:W3:Y:S04]  /*6fa0*/  LD.E.64 R44, desc[UR8][R8.64+0x8] ;  /* 0x00000808082c7980 */ /* 0x000ee8000c101b00 */
[----:B------:R-:W4:Y:S01]  /*6fb0*/  LD.E.64 R20, desc[UR8][R8.64+0x10] ;  /* 0x0000100808147980 */ /* 0x000f22000c101b00 */
[----:B--2---:R-:W-:-:S07]  /*6fc0*/  DFMA R12, -R6, R10, R12 ;  /* 0x0000000a060c722b */ /* 0x004fce000000010c */
[----:B------:R0:W-:Y:S04]  /*6fd0*/  ST.E.64 desc[UR4][R8.64], R12 ;  /* 0x0000000c08007985 */ /* 0x0001e8000c101b04 */
[----:B------:R-:W3:Y:S04]  /*6fe0*/  LD.E.64 R10, desc[UR6][R14.64+0x8] ;  /* 0x000008060e0a7980 */ /* 0x000ee8000c101b00 */
[----:B0-----:R-:W2:Y:S01]  /*6ff0*/  LD.E.64 R12, desc[UR8][R8.64+0x18] ;  /* 0x00001808080c7980 */ /* 0x001ea2000c101b00 */
[----:B---3--:R-:W-:-:S07]  /*7000*/  DFMA R44, -R6, R10, R44 ;  /* 0x0000000a062c722b */ /* 0x008fce000000012c */
[----:B------:R0:W-:Y:S04]  /*7010*/  ST.E.64 desc[UR4][R8.64+0x8], R44 ;  /* 0x0000082c08007985 */ /* 0x0001e8000c101b04 */
[----:B------:R-:W4:Y:S04]  /*7020*/  LD.E.64 R10, desc[UR6][R14.64+0x10] ;  /* 0x000010060e0a7980 */ /* 0x000f28000c101b00 */
[----:B0-----:R-:W3:Y:S01]  /*7030*/  LD.E.64 R44, desc[UR8][R8.64+0x20] ;  /* 0x00002008082c7980 */ /* 0x001ee2000c101b00 */
[----:B----4-:R-:W-:-:S07]  /*7040*/  DFMA R20, -R6, R10, R20 ;  /* 0x0000000a0614722b */ /* 0x010fce0000000114 */
[----:B------:R0:W-:Y:S04]  /*7050*/  ST.E.64 desc[UR4][R8.64+0x10], R20 ;  /* 0x0000101408007985 */ /* 0x0001e8000c101b04 */
[----:B------:R-:W2:Y:S04]  /*7060*/  LD.E.64 R10, desc[UR6][R14.64+0x18] ;  /* 0x000018060e0a7980 */ /* 0x000ea8000c101b00 */
[----:B0-----:R-:W4:Y:S01]  /*7070*/  LD.E.64 R20, desc[UR8][R8.64+0x28] ;  /* 0x0000280808147980 */ /* 0x001f22000c101b00 */
[----:B--2---:R-:W-:-:S07]  /*7080*/  DFMA R12, -R6, R10, R12 ;  /* 0x0000000a060c722b */ /* 0x004fce000000010c */
[----:B------:R0:W-:Y:S04]  /*7090*/  ST.E.64 desc[UR4][R8.64+0x18], R12 ;  /* 0x0000180c08007985 */ /* 0x0001e8000c101b04 */
[----:B------:R-:W3:Y:S02]  /*70a0*/  LD.E.64 R10, desc[UR6][R14.64+0x20] ;  /* 0x000020060e0a7980 */ /* 0x000ee4000c101b00 */
[----:B---3--:R-:W-:-:S07]  /*70b0*/  DFMA R44, -R6, R10, R44 ;  /* 0x0000000a062c722b */ /* 0x008fce000000012c */
[----:B------:R1:W-:Y:S04]  /*70c0*/  ST.E.64 desc[UR4][R8.64+0x20], R44 ;  /* 0x0000202c08007985 */ /* 0x0003e8000c101b04 */
[----:B------:R-:W4:Y:S02]  /*70d0*/  LD.E.64 R10, desc[UR6][R14.64+0x28] ;  /* 0x000028060e0a7980 */ /* 0x000f24000c101b00 */
[C---:B----4-:R-:W-:Y:S02]  /*70e0*/  DFMA R20, -R6.reuse, R10, R20 ;  /* 0x0000000a0614722b */ /* 0x050fe40000000114 */
[----:B------:R-:W2:Y:S05]  /*70f0*/  LD.E.64 R10, desc[UR8][R8.64+0x30] ;  /* 0x00003008080a7980 */ /* 0x000eaa000c101b00 */
[----:B------:R3:W-:Y:S04]  /*7100*/  ST.E.64 desc[UR4][R8.64+0x28], R20 ;  /* 0x0000281408007985 */ /* 0x0007e8000c101b04 */
[----:B0-----:R-:W2:Y:S01]  /*7110*/  LD.E.64 R12, desc[UR6][R14.64+0x30] ;  /* 0x000030060e0c7980 */ /* 0x001ea2000c101b00 */
[----:B------:R-:W-:Y:S01]  /*7120*/  IADD3 R49, P1, PT, R49, 0x8, RZ ;  /* 0x0000000831317810 */ /* 0x000fe20007f3e0ff */
[----:B--2---:R-:W-:-:S02]  /*7130*/  DFMA R10, -R6, R12, R10 ;  /* 0x0000000c060a722b */ /* 0x004fc4000000010a */
[----:B------:R-:W2:Y:S05]  /*7140*/  LD.E.64 R12, desc[UR8][R8.64+0x38] ;  /* 0x00003808080c7980 */ /* 0x000eaa000c101b00 */
[----:B------:R3:W-:Y:S04]  /*7150*/  ST.E.64 desc[UR4][R8.64+0x30], R10 ;  /* 0x0000300a08007985 */ /* 0x0007e8000c101b04 */
[----:B-1----:R-:W2:Y:S01]  /*7160*/  LD.E.64 R44, desc[UR6][R14.64+0x38] ;  /* 0x000038060e2c7980 */ /* 0x002ea2000c101b00 */
[----:B------:R-:W-:Y:S01]  /*7170*/  IMAD.X R47, RZ, RZ, R47, P1 ;  /* 0x000000ffff2f7224 */ /* 0x000fe200008e062f */
[----:B------:R-:W-:-:S04]  /*7180*/  ISETP.NE.U32.AND P1, PT, R49, R35, PT ;  /* 0x000000233100720c */ /* 0x000fc80003f25070 */
[----:B------:R-:W-:Y:S01]  /*7190*/  ISETP.NE.AND.EX P1, PT, R47, R33, PT, P1 ;  /* 0x000000212f00720c */ /* 0x000fe20003f25310 */
[----:B--2---:R-:W-:-:S07]  /*71a0*/  DFMA R12, -R6, R44, R12 ;  /* 0x0000002c060c722b */ /* 0x004fce000000010c */
[----:B------:R3:W-:Y:S05]  /*71b0*/  ST.E.64 desc[UR4][R8.64+0x38], R12 ;  /* 0x0000380c08007985 */ /* 0x0007ea000c101b04 */
[----:B------:R-:W-:Y:S05]  /*71c0*/  @P1 BRA `(.L_x_146) ;  /* 0xfffffffc00341947 */ /* 0x000fea000383ffff */
[----:B------:R-:W-:Y:S05]  /*71d0*/  BSYNC.RECONVERGENT B1 ;  /* 0x0000000000017941 */ /* 0x000fea0003800200 */
.L_x_145:
[----:B------:R-:W-:Y:S02]  /*71e0*/  IMAD.MOV.U32 R45, RZ, RZ, R35 ;  /* 0x000000ffff2d7224 */ /* 0x000fe400078e0023 */
[----:B---3--:R-:W-:-:S07]  /*71f0*/  IMAD.MOV.U32 R21, RZ, RZ, R33 ;  /* 0x000000ffff157224 */ /* 0x008fce00078e0021 */
.L_x_144:
[----:B------:R-:W-:-:S04]  /*7200*/  ISETP.NE.U32.AND P1, PT, R23, RZ, PT ;  /* 0x000000ff1700720c */ /* 0x000fc80003f25070 */
[----:B------:R-:W-:-:S13]  /*7210*/  ISETP.NE.AND.EX P1, PT, RZ, RZ, PT, P1 ;  /* 0x000000ffff00720c */ /* 0x000fda0003f25310 */
[----:B------:R-:W-:Y:S05]  /*7220*/  @!P1 BRA `(.L_x_147) ;  /* 0x0000000400549947 */ /* 0x000fea0003800000 */
[----:B0-----:R-:W-:Y:S02]  /*7230*/  IADD3 R8, P2, PT, R23, -0x1, RZ ;  /* 0xffffffff17087810 */ /* 0x001fe40007f5e0ff */
[----:B------:R-:W-:Y:S02]  /*7240*/  ISETP.NE.U32.AND P3, PT, R26, RZ, PT ;  /* 0x000000ff1a00720c */ /* 0x000fe40003f65070 */
[----:B------:R-:W-:Y:S01]  /*7250*/  ISETP.GE.U32.AND P1, PT, R8, 0x3, PT ;  /* 0x000000030800780c */ /* 0x000fe20003f26070 */
[----:B------:R-:W-:-:S05]  /*7260*/  IMAD.X R8, RZ, RZ, -0x1, P2 ;  /* 0xffffffffff087424 */ /* 0x000fca00010e06ff */
[----:B------:R-:W-:Y:S02]  /*7270*/  ISETP.GE.U32.AND.EX P2, PT, R8, RZ, PT, P1 ;  /* 0x000000ff0800720c */ /* 0x000fe40003f46110 */
[----:B------:R-:W-:-:S11]  /*7280*/  ISETP.NE.AND.EX P1, PT, RZ, RZ, PT, P3 ;  /* 0x000000ffff00720c */ /* 0x000fd60003f25330 */
[----:B------:R-:W-:Y:S05]  /*7290*/  @!P2 BRA `(.L_x_148) ;  /* 0x000000000080a947 */ /* 0x000fea0003800000 */
[C---:B------:R-:W-:Y:S02]  /*72a0*/  IADD3 R10, P2, PT, R45.reuse, R30, RZ ;  /* 0x0000001e2d0a7210 */ /* 0x040fe40007f5e0ff */
[----:B------:R-:W-:Y:S02]  /*72b0*/  IADD3 R8, P3, PT, R45, R4, RZ ;  /* 0x000000042d087210 */ /* 0x000fe40007f7e0ff */
[----:B------:R-:W-:Y:S01]  /*72c0*/  R2UR UR4, R28 ;  /* 0x000000001c0472ca */ /* 0x000fe200000e0000 */
[----:B------:R-:W-:Y:S01]  /*72d0*/  IMAD.X R11, R21, 0x1, R46, P2 ;  /* 0x00000001150b7824 */ /* 0x000fe200010e062e */
[C---:B------:R-:W-:Y:S01]  /*72e0*/  R2UR UR5, R29.reuse ;  /* 0x000000001d0572ca */ /* 0x040fe200000e0000 */
        /* <DEDUP_REMOVED lines=13> */
[----:B--2---:R-:W-:-:S07]  /*73c0*/  DFMA R54, R8, -R6, R54 ;  /* 0x800000060836722b */ /* 0x004fce0000000036 */
[----:B------:R0:W-:Y:S04]  /*73d0*/  ST.E.64 desc[UR4][R12.64], R54 ;  /* 0x000000360c007985 */ /* 0x0001e8000c101b04 */
[----:B------:R-:W3:Y:S02]  /*73e0*/  LD.E.64 R8, desc[UR6][R14.64+0x8] ;  /* 0x000008060e087980 */ /* 0x000ee4000c101b00 */
[----:B---3--:R-:W-:-:S07]  /*73f0*/  DFMA R52, R8, -R6, R52 ;  /* 0x800000060834722b */ /* 0x008fce0000000034 */
[----:B------:R1:W-:Y:S04]  /*7400*/  ST.E.64 desc[UR4][R12.64+0x8], R52 ;  /* 0x000008340c007985 */ /* 0x0003e8000c101b04 */
[----:B------:R-:W4:Y:S02]  /*7410*/  LD.E.64 R8, desc[UR6][R14.64+0x10] ;  /* 0x000010060e087980 */ /* 0x000f24000c101b00 */
[----:B----4-:R-:W-:Y:S02]  /*7420*/  DFMA R10, R8, -R6, R10 ;  /* 0x80000006080a722b */ /* 0x010fe4000000000a */
[----:B------:R-:W2:Y:S05]  /*7430*/  LD.E.64 R8, desc[UR8][R12.64+0x18] ;  /* 0x000018080c087980 */ /* 0x000eaa000c101b00 */
[----:B------:R1:W-:Y:S04]  /*7440*/  ST.E.64 desc[UR4][R12.64+0x10], R10 ;  /* 0x0000100a0c007985 */ /* 0x0003e8000c101b04 */
[----:B0-----:R-:W2:Y:S01]  /*7450*/  LD.E.64 R54, desc[UR6][R14.64+0x18] ;  /* 0x000018060e367980 */ /* 0x001ea2000c101b00 */
[----:B------:R-:W-:-:S05]  /*7460*/  IADD3 R45, P2, PT, R45, 0x4, RZ ;  /* 0x000000042d2d7810 */ /* 0x000fca0007f5e0ff */
[----:B------:R-:W-:Y:S01]  /*7470*/  IMAD.X R21, RZ, RZ, R21, P2 ;  /* 0x000000ffff157224 */ /* 0x000fe200010e0615 */
[----:B--2---:R-:W-:-:S07]  /*7480*/  DFMA R8, R54, -R6, R8 ;  /* 0x800000063608722b */ /* 0x004fce0000000008 */
[----:B------:R1:W-:Y:S04]  /*7490*/  ST.E.64 desc[UR4][R12.64+0x18], R8 ;  /* 0x000018080c007985 */ /* 0x0003e8000c101b04 */
.L_x_148:
[----:B------:R-:W-:Y:S05]  /*74a0*/  @!P1 BRA `(.L_x_147) ;  /* 0x0000000000b49947 */ /* 0x000fea0003800000 */
[----:B------:R-:W-:-:S04]  /*74b0*/  ISETP.NE.U32.AND P1, PT, R26, 0x1, PT ;  /* 0x000000011a00780c */ /* 0x000fc80003f25070 */
[----:B------:R-:W-:-:S13]  /*74c0*/  ISETP.NE.AND.EX P1, PT, RZ, RZ, PT, P1 ;  /* 0x000000ffff00720c */ /* 0x000fda0003f25310 */
[C---:B-1----:R-:W-:Y:S02]  /*74d0*/  @P1 IADD3 R9, P2, PT, R45.reuse, R30, RZ ;  /* 0x0000001e2d091210 */ /* 0x042fe40007f5e0ff */
[----:B------:R-:W-:Y:S02]  /*74e0*/  @P1 IADD3 R12, P3, PT, R45, R4, RZ ;  /* 0x000000042d0c1210 */ /* 0x000fe40007f7e0ff */
[----:B------:R-:W-:Y:S01]  /*74f0*/  @P1 R2UR UR4, R28 ;  /* 0x000000001c0412ca */ /* 0x000fe200000e0000 */
[----:B------:R-:W-:Y:S01]  /*7500*/  @P1 IMAD.X R11, R21, 0x1, R46, P2 ;  /* 0x00000001150b1824 */ /* 0x000fe200010e062e */
[C---:B------:R-:W-:Y:S01]  /*7510*/  @P1 R2UR UR5, R29.reuse ;  /* 0x000000001d0512ca */ /* 0x040fe200000e0000 */
[----:B------:R-:W-:Y:S01]  /*7520*/  @P1 IMAD.X R13, R50, 0x1, R21, P3 ;  /* 0x00000001320d1824 */ /* 0x000fe200018e0615 */
[----:B------:R-:W-:Y:S02]  /*7530*/  @P1 R2UR UR6, R28 ;  /* 0x000000001c0612ca */ /* 0x000fe400000e0000 */
[----:B------:R-:W-:-:S02]  /*7540*/  @P1 R2UR UR7, R29 ;  /* 0x000000001d0712ca */ /* 0x000fc400000e0000 */
[CC--:B------:R-:W-:Y:S02]  /*7550*/  @P1 LEA R10, P2, R9.reuse, R17.reuse, 0x3 ;  /* 0x00000011090a1211 */ /* 0x0c0fe400078418ff */
[C---:B------:R-:W-:Y:S02]  /*7560*/  @P1 LEA R8, P3, R12.reuse, R17, 0x3 ;  /* 0x000000110c081211 */ /* 0x040fe400078618ff */
[-C--:B------:R-:W-:Y:S02]  /*7570*/  @P1 LEA.HI.X R11, R9, R18.reuse, R11, 0x3, P2 ;  /* 0x00000012090b1211 */ /* 0x080fe400010f1c0b */
[----:B------:R-:W-:-:S03]  /*7580*/  @P1 LEA.HI.X R9, R12, R18, R13, 0x3, P3 ;  /* 0x000000120c091211 */ /* 0x000fc600018f1c0d */
[----:B------:R-:W2:Y:S04]  /*7590*/  @P1 LD.E.64 R12, desc[UR4][R10.64] ;  /* 0x000000040a0c1980 */ /* 0x000ea8000c101b00 */
[----:B------:R-:W2:Y:S01]  /*75a0*/  @P1 LD.E.64 R14, desc[UR6][R8.64] ;  /* 0x00000006080e1980 */ /* 0x000ea2000c101b00 */
[----:B------:R-:W-:Y:S02]  /*75b0*/  @P1 R2UR UR8, R28 ;  /* 0x000000001c0812ca */ /* 0x000fe400000e0000 */
[----:B------:R-:W-:Y:S01]  /*75c0*/  @P1 R2UR UR9, R29 ;  /* 0x000000001d0912ca */ /* 0x000fe200000e0000 */
[----:B--2---:R-:W-:-:S12]  /*75d0*/  @P1 DFMA R14, R12, -R6, R14 ;  /* 0x800000060c0e122b */ /* 0x004fd8000000000e */
[----:B------:R-:W2:Y:S04]  /*75e0*/  @P1 LD.E.64 R12, desc[UR8][R8.64+0x8] ;  /* 0x00000808080c1980 */ /* 0x000ea8000c101b00 */
[----:B------:R3:W-:Y:S04]  /*75f0*/  @P1 ST.E.64 desc[UR4][R8.64], R14 ;  /* 0x0000000e08001985 */ /* 0x0007e8000c101b04 */
[----:B------:R-:W2:Y:S01]  /*7600*/  @P1 LD.E.64 R52, desc[UR6][R10.64+0x8] ;  /* 0x000008060a341980 */ /* 0x000ea2000c101b00 */
[----:B------:R-:W-:Y:S02]  /*7610*/  ISETP.NE.U32.AND P2, PT, R34, RZ, PT ;  /* 0x000000ff2200720c */ /* 0x000fe40003f45070 */
[----:B------:R-:W-:-:S02]  /*7620*/  @P1 IADD3 R45, P3, PT, R45, 0x2, RZ ;  /* 0x000000022d2d1810 */ /* 0x000fc40007f7e0ff */
[----:B------:R-:W-:-:S03]  /*7630*/  ISETP.NE.AND.EX P2, PT, RZ, RZ, PT, P2 ;  /* 0x000000ffff00720c */ /* 0x000fc60003f45320 */
[----:B------:R-:W-:Y:S01]  /*7640*/  @P1 IMAD.X R21, RZ, RZ, R21, P3 ;  /* 0x000000ffff151224 */ /* 0x000fe200018e0615 */
[----:B--2---:R-:W-:-:S07]  /*7650*/  @P1 DFMA R12, R52, -R6, R12 ;  /* 0x80000006340c122b */ /* 0x004fce000000000c */
[----:B------:R3:W-:Y:S02]  /*7660*/  @P1 ST.E.64 desc[UR4][R8.64+0x8], R12 ;  /* 0x0000080c08001985 */ /* 0x0007e4000c101b04 */
[----:B------:R-:W-:Y:S05]  /*7670*/  @!P2 BRA `(.L_x_147) ;  /* 0x000000000040a947 */ /* 0x000fea0003800000 */
[C---:B---3--:R-:W-:Y:S02]  /*7680*/  IADD3 R9, P1, PT, R45.reuse, R30, RZ ;  /* 0x0000001e2d097210 */ /* 0x048fe40007f3e0ff */
[----:B------:R-:W-:Y:S02]  /*7690*/  IADD3 R4, P2, PT, R45, R4, RZ ;  /* 0x000000042d047210 */ /* 0x000fe40007f5e0ff */
[C---:B------:R-:W-:Y:S01]  /*76a0*/  R2UR UR4, R28.reuse ;  /* 0x000000001c0472ca */ /* 0x040fe200000e0000 */
[----:B------:R-:W-:Y:S01]  /*76b0*/  IMAD.X R11, R21, 0x1, R46, P1 ;  /* 0x00000001150b7824 */ /* 0x000fe200008e062e */
[----:B------:R-:W-:Y:S01]  /*76c0*/  R2UR UR5, R29 ;  /* 0x000000001d0572ca */ /* 0x000fe200000e0000 */
[----:B------:R-:W-:Y:S01]  /*76d0*/  IMAD.X R5, R21, 0x1, R50, P2 ;  /* 0x0000000115057824 */ /* 0x000fe200010e0632 */
[----:B------:R-:W-:Y:S02]  /*76e0*/  R2UR UR6, R28 ;  /* 0x000000001c0672ca */ /* 0x000fe400000e0000 */
[----:B------:R-:W-:-:S02]  /*76f0*/  R2UR UR7, R29 ;  /* 0x000000001d0772ca */ /* 0x000fc400000e0000 */
[CC--:B------:R-:W-:Y:S02]  /*7700*/  LEA R10, P1, R9.reuse, R17.reuse, 0x3 ;  /* 0x00000011090a7211 */ /* 0x0c0fe400078218ff */
[C---:B------:R-:W-:Y:S02]  /*7710*/  LEA R8, P2, R4.reuse, R17, 0x3 ;  /* 0x0000001104087211 */ /* 0x040fe400078418ff */
[-C--:B------:R-:W-:Y:S02]  /*7720*/  LEA.HI.X R11, R9, R18.reuse, R11, 0x3, P1 ;  /* 0x00000012090b7211 */ /* 0x080fe400008f1c0b */
[----:B------:R-:W-:-:S04]  /*7730*/  LEA.HI.X R9, R4, R18, R5, 0x3, P2 ;  /* 0x0000001204097211 */ /* 0x000fc800010f1c05 */
[----:B------:R-:W2:Y:S04]  /*7740*/  LD.E.64 R10, desc[UR4][R10.64] ;  /* 0x000000040a0a7980 */ /* 0x000ea8000c101b00 */
[----:B------:R-:W2:Y:S02]  /*7750*/  LD.E.64 R4, desc[UR6][R8.64] ;  /* 0x0000000608047980 */ /* 0x000ea4000c101b00 */
[----:B--2---:R-:W-:-:S07]  /*7760*/  DFMA R4, R10, -R6, R4 ;  /* 0x800000060a04722b */ /* 0x004fce0000000004 */
[----:B------:R2:W-:Y:S04]  /*7770*/  ST.E.64 desc[UR4][R8.64], R4 ;  /* 0x0000000408007985 */ /* 0x0005e8000c101b04 */
.L_x_147:
[----:B------:R-:W-:Y:S05]  /*7780*/  @!P0 BRA `(.L_x_149) ;  /* 0xfffffff400388947 */ /* 0x000fea000383ffff */
.L_x_143:
[----:B------:R-:W-:Y:S05]  /*7790*/  BSYNC.RECONVERGENT B0 ;  /* 0x0000000000007941 */ /* 0x000fea0003800200 */
.L_x_142:
[----:B------:R-:W-:Y:S01]  /*77a0*/  ISETP.NE.U32.AND P0, PT, R41, R0, PT ;  /* 0x000000002900720c */ /* 0x000fe20003f05070 */
[----:B------:R-:W-:Y:S02]  /*77b0*/  VIADD R40, R40, 0x1 ;  /* 0x0000000128287836 */ /* 0x000fe40000000000 */
[----:B------:R-:W-:Y:S01]  /*77c0*/  VIADD R39, R39, 0x1 ;  /* 0x0000000127277836 */ /* 0x000fe20000000000 */
[----:B------:R-:W-:Y:S01]  /*77d0*/  ISETP.NE.AND.EX P0, PT, R42, R3, PT, P0 ;  /* 0x000000032a00720c */ /* 0x000fe20003f05300 */
[----:B------:R-:W-:Y:S02]  /*77e0*/  VIADD R38, R38, 0x1 ;  /* 0x0000000126267836 */ /* 0x000fe40000000000 */
[----:B------:R-:W-:Y:S02]  /*77f0*/  IMAD.MOV.U32 R36, RZ, RZ, R41 ;  /* 0x000000ffff247224 */ /* 0x000fe400078e0029 */
[----:B------:R-:W-:-:S08]  /*7800*/  IMAD.MOV.U32 R37, RZ, RZ, R42 ;  /* 0x000000ffff257224 */ /* 0x000fd000078e002a */
[----:B------:R-:W-:Y:S05]  /*7810*/  @P0 BRA `(.L_x_150) ;  /* 0xffffff9800240947 */ /* 0x000fea000383ffff */
[----:B------:R-:W-:Y:S05]  /*7820*/  BSYNC.RECONVERGENT B6 ;  /* 0x0000000000067941 */ /* 0x000fea0003800200 */
.L_x_52:
[----:B------:R-:W-:Y:S01]  /*7830*/  BSSY.RECONVERGENT B1, `(.L_x_151) ;  /* 0x0000123000017945 */ /* 0x000fe20003800200 */
[----:B0-2---:R-:W-:Y:S02]  /*7840*/  CS2R R4, SRZ ;  /* 0x0000000000047805 */ /* 0x005fe4000001ff00 */
[----:B-1-34-:R-:W-:Y:S02]  /*7850*/  PRMT R7, RZ, 0x7610, R7 ;  /* 0x00007610ff077816 */ /* 0x01afe40000000007 */
[----:B------:R-:W-:-:S07]  /*7860*/  PRMT R6, RZ, 0x7610, R6 ;  /* 0x00007610ff067816 */ /* 0x000fce0000000006 */
.L_x_163:
[----:B0-----:R-:W0:Y:S01]  /*7870*/  LDCU.64 UR4, c[0x0][0x398] ;  /* 0x00007300ff0477ac */ /* 0x001e220008000a00 */
[----:B------:R-:W-:-:S04]  /*7880*/  IMAD R3, R5, R25, RZ ;  /* 0x0000001905037224 */ /* 0x000fc800078e02ff */
[-C--:B------:R-:W-:Y:S02]  /*7890*/  IMAD R3, R32, R4.reuse, R3 ;  /* 0x0000000420037224 */ /* 0x080fe400078e0203 */
[----:B0-----:R-:W-:Y:S01]  /*78a0*/  IMAD.WIDE.U32 R8, R25, R4, UR4 ;  /* 0x0000000419087e25 */ /* 0x001fe2000f8e0004 */
[----:B------:R-:W-:Y:S02]  /*78b0*/  R2UR UR4, R28 ;  /* 0x000000001c0472ca */ /* 0x000fe400000e0000 */
[----:B------:R-:W-:Y:S01]  /*78c0*/  R2UR UR5, R29 ;  /* 0x000000001d0572ca */ /* 0x000fe200000e0000 */
[----:B------:R-:W-:Y:S01]  /*78d0*/  IMAD.IADD R3, R9, 0x1, R3 ;  /* 0x0000000109037824 */ /* 0x000fe200078e0203 */
[----:B------:R-:W-:-:S04]  /*78e0*/  LEA R12, P0, R8, R17, 0x3 ;  /* 0x00000011080c7211 */ /* 0x000fc800078018ff */
[----:B------:R-:W-:Y:S02]  /*78f0*/  LEA.HI.X R13, R8, R18, R3, 0x3, P0 ;  /* 0x00000012080d7211 */ /* 0x000fe400000f1c03 */
[----:B------:R-:W-:-:S04]  /*7900*/  ISETP.NE.U32.AND P0, PT, R4, RZ, PT ;  /* 0x000000ff0400720c */ /* 0x000fc80003f05070 */
[----:B------:R-:W-:Y:S01]  /*7910*/  ISETP.NE.AND.EX P0, PT, R5, RZ, PT, P0 ;  /* 0x000000ff0500720c */ /* 0x000fe20003f05300 */
[----:B------:R-:W5:Y:S01]  /*7920*/  LD.E.64 R12, desc[UR4][R12.64] ;  /* 0x000000040c0c7980 */ /* 0x000f62000c101b00 */
[----:B------:R-:W-:Y:S11]  /*7930*/  BSSY.RECONVERGENT B0, `(.L_x_152) ;  /* 0x00000e3000007945 */ /* 0x000ff60003800200 */
[----:B------:R-:W-:Y:S05]  /*7940*/  @!P0 BRA `(.L_x_153) ;  /* 0x0000000c00848947 */ /* 0x000fea0003800000 */
[C---:B------:R-:W-:Y:S01]  /*7950*/  ISETP.GE.U32.AND P0, PT, R4.reuse, 0x10, PT ;  /* 0x000000100400780c */ /* 0x040fe20003f06070 */
[----:B------:R-:W-:Y:S01]  /*7960*/  BSSY.RECONVERGENT B2, `(.L_x_154) ;  /* 0x0000054000027945 */ /* 0x000fe20003800200 */
[----:B------:R-:W-:Y:S01]  /*7970*/  LOP3.LUT P1, RZ, R4, 0xf, RZ, 0xc0, !PT ;  /* 0x0000000f04ff7812 */ /* 0x000fe2000782c0ff */
[----:B------:R-:W-:Y:S01]  /*7980*/  IMAD.MOV.U32 R0, RZ, RZ, RZ ;  /* 0x000000ffff007224 */ /* 0x000fe200078e00ff */
[----:B------:R-:W-:Y:S01]  /*7990*/  ISETP.GE.U32.AND.EX P0, PT, R5, RZ, PT, P0 ;  /* 0x000000ff0500720c */ /* 0x000fe20003f06100 */
[----:B------:R-:W-:-:S12]  /*79a0*/  IMAD.MOV.U32 R23, RZ, RZ, RZ ;  /* 0x000000ffff177224 */ /* 0x000fd800078e00ff */
[----:B------:R-:W-:Y:S05]  /*79b0*/  @!P0 BRA `(.L_x_155) ;  /* 0x0000000400388947 */ /* 0x000fea0003800000 */
[----:B------:R-:W-:Y:S01]  /*79c0*/  LOP3.LUT R0, R4, 0xfffffff0, RZ, 0xc0, !PT ;  /* 0xfffffff004007812 */ /* 0x000fe200078ec0ff */
[----:B------:R-:W-:Y:S01]  /*79d0*/  IMAD.MOV.U32 R24, RZ, RZ, RZ ;  /* 0x000000ffff187224 */ /* 0x000fe200078e00ff */
[----:B------:R-:W-:Y:S01]  /*79e0*/  LOP3.LUT R23, R5, 0x7fffffff, RZ, 0xc0, !PT ;  /* 0x7fffffff05177812 */ /* 0x000fe200078ec0ff */
[----:B------:R-:W-:-:S07]  /*79f0*/  IMAD.MOV.U32 R3, RZ, RZ, RZ ;  /* 0x000000ffff037224 */ /* 0x000fce00078e00ff */
.L_x_156:
[----:B------:R-:W0:Y:S01]  /*7a00*/  LDCU.64 UR4, c[0x0][0x398] ;  /* 0x00007300ff0477ac */ /* 0x000e220008000a00 */
[----:B------:R-:W-:Y:S01]  /*7a10*/  IMAD.MOV.U32 R8, RZ, RZ, R24 ;  /* 0x000000ffff087224 */ /* 0x000fe200078e0018 */
[----:B------:R-:W-:Y:S01]  /*7a20*/  R2UR UR6, R28 ;  /* 0x000000001c0672ca */ /* 0x000fe200000e0000 */
[--C-:B------:R-:W-:Y:S01]  /*7a30*/  IMAD.MOV.U32 R9, RZ, RZ, R3.reuse ;  /* 0x000000ffff097224 */ /* 0x100fe200078e0003 */
[----:B------:R-:W-:Y:S02]  /*7a40*/  R2UR UR7, R29 ;  /* 0x000000001d0772ca */ /* 0x000fe400000e0000 */
[----:B------:R-:W-:Y:S02]  /*7a50*/  LEA R60, P2, R24, R19, 0x3 ;  /* 0x00000013183c7211 */ /* 0x000fe400078418ff */
[----:B------:R-:W-:Y:S02]  /*7a60*/  R2UR UR10, R28 ;  /* 0x000000001c0a72ca */ /* 0x000fe400000e0000 */
[----:B------:R-:W-:-:S02]  /*7a70*/  LEA.HI.X R61, R24, R22, R3, 0x3, P2 ;  /* 0x00000016183d7211 */ /* 0x000fc400010f1c03 */
[C---:B------:R-:W-:Y:S02]  /*7a80*/  R2UR UR11, R29.reuse ;  /* 0x000000001d0b72ca */ /* 0x040fe400000e0000 */
[----:B------:R-:W-:Y:S02]  /*7a90*/  R2UR UR8, R28 ;  /* 0x000000001c0872ca */ /* 0x000fe400000e0000 */
[----:B------:R-:W-:Y:S01]  /*7aa0*/  R2UR UR9, R29 ;  /* 0x000000001d0972ca */ /* 0x000fe200000e0000 */
[----:B------:R-:W2:Y:S01]  /*7ab0*/  LD.E.64 R30, desc[UR6][R60.64+0x10] ;  /* 0x000010063c1e7980 */ /* 0x000ea2000c101b00 */
[----:B0-----:R-:W-:Y:S02]  /*7ac0*/  IMAD R11, R5, UR4, RZ ;  /* 0x00000004050b7c24 */ /* 0x001fe4000f8e02ff */
[----:B------:R-:W-:Y:S01]  /*7ad0*/  IMAD.WIDE.U32 R8, R4, UR4, R8 ;  /* 0x0000000404087c25 */ /* 0x000fe2000f8e0008 */
[----:B------:R-:W-:Y:S01]  /*7ae0*/  R2UR UR4, R28 ;  /* 0x000000001c0472ca */ /* 0x000fe200000e0000 */
[----:B------:R-:W3:Y:S02]  /*7af0*/  LD.E.64 R40, desc[UR6][R60.64+0x20] ;  /* 0x000020063c287980 */ /* 0x000ee4000c101b00 */
[----:B------:R-:W-:Y:S01]  /*7b00*/  IMAD R11, R4, UR5, R11 ;  /* 0x00000005040b7c24 */ /* 0x000fe2000f8e020b */
[----:B------:R-:W-:Y:S01]  /*7b10*/  R2UR UR5, R29 ;  /* 0x000000001d0572ca */ /* 0x000fe200000e0000 */
[----:B------:R-:W4:Y:S01]  /*7b20*/  LD.E.64 R20, desc[UR10][R60.64+0x8] ;  /* 0x0000080a3c147980 */ /* 0x000f22000c101b00 */
[----:B------:R-:W-:Y:S01]  /*7b30*/  LEA R58, P0, R8, R2, 0x3 ;  /* 0x00000002083a7211 */ /* 0x000fe200078018ff */
[----:B------:R-:W-:-:S02]  /*7b40*/  IMAD.IADD R9, R9, 0x1, R11 ;  /* 0x0000000109097824 */ /* 0x000fc400078e020b */
[----:B------:R-:W3:Y:S03]  /*7b50*/  LD.E.64 R36, desc[UR10][R60.64+0x18] ;  /* 0x0000180a3c247980 */ /* 0x000ee6000c101b00 */
[----:B------:R-:W-:Y:S01]  /*7b60*/  LEA.HI.X R59, R8, R16, R9, 0x3, P0 ;  /* 0x00000010083b7211 */ /* 0x000fe200000f1c09 */
[----:B------:R-:W3:Y:S04]  /*7b70*/  LD.E.64 R48, desc[UR10][R60.64+0x28] ;  /* 0x0000280a3c307980 */ /* 0x000ee8000c101b00 */
[----:B------:R-:W2:Y:S04]  /*7b80*/  LD.E.64 R8, desc[UR6][R60.64] ;  /* 0x000000063c087980 */ /* 0x000ea8000c101b00 */
[----:B------:R-:W2:Y:S04]  /*7b90*/  LD.E.64 R42, desc[UR4][R58.64] ;  /* 0x000000043a2a7980 */ /* 0x000ea8000c101b00 */
[----:B------:R-:W4:Y:S04]  /*7ba0*/  LD.E.64 R10, desc[UR8][R58.64+0x8] ;  /* 0x000008083a0a7980 */ /* 0x000f28000c101b00 */
[----:B------:R-:W3:Y:S04]  /*7bb0*/  LD.E.64 R14, desc[UR4][R58.64+0x10] ;  /* 0x000010043a0e7980 */ /* 0x000ee8000c101b00 */
[----:B------:R-:W3:Y:S04]  /*7bc0*/  LD.E.64 R26, desc[UR8][R58.64+0x18] ;  /* 0x000018083a1a7980 */ /* 0x000ee8000c101b00 */
[----:B------:R-:W3:Y:S04]  /*7bd0*/  LD.E.64 R34, desc[UR4][R58.64+0x20] ;  /* 0x000020043a227980 */ /* 0x000ee8000c101b00 */
[----:B------:R-:W3:Y:S04]  /*7be0*/  LD.E.64 R38, desc[UR8][R58.64+0x28] ;  /* 0x000028083a267980 */ /* 0x000ee8000c101b00 */
[----:B------:R-:W3:Y:S04]  /*7bf0*/  LD.E.64 R56, desc[UR6][R60.64+0x30] ;  /* 0x000030063c387980 */ /* 0x000ee8000c101b00 */
[----:B------:R-:W3:Y:S04]  /*7c00*/  LD.E.64 R46, desc[UR4][R58.64+0x30] ;  /* 0x000030043a2e7980 */ /* 0x000ee8000c101b00 */
[----:B------:R-:W3:Y:S01]  /*7c10*/  LD.E.64 R54, desc[UR4][R58.64+0x38] ;  /* 0x000038043a367980 */ /* 0x000ee2000c101b00 */
[----:B------:R-:W-:-:S03]  /*7c20*/  R2UR UR12, R28 ;  /* 0x000000001c0c72ca */ /* 0x000fc600000e0000 */
[----:B------:R-:W3:Y:S01]  /*7c30*/  LD.E.64 R44, desc[UR4][R58.64+0x68] ;  /* 0x000068043a2c7980 */ /* 0x000ee2000c101b00 */
[----:B------:R-:W-:-:S03]  /*7c40*/  R2UR UR13, R29 ;  /* 0x000000001d0d72ca */ /* 0x000fc600000e0000 */
[----:B------:R-:W3:Y:S10]  /*7c50*/  LD.E.64 R52, desc[UR4][R58.64+0x78] ;  /* 0x000078043a347980 */ /* 0x000ef4000c101b00 */
[----:B------:R-:W3:Y:S01]  /*7c60*/  LD.E.64 R50, desc[UR12][R60.64+0x78] ;  /* 0x0000780c3c327980 */ /* 0x000ee2000c101b00 */
[----:B--2--5:R-:W-:-:S03]  /*7c70*/  DFMA R12, -R42, R8, R12 ;  /* 0x000000082a0c722b */ /* 0x024fc6000000010c */
[----:B------:R-:W2:Y:S04]  /*7c80*/  LD.E.64 R8, desc[UR6][R60.64+0x38] ;  /* 0x000038063c087980 */ /* 0x000ea8000c101b00 */
[----:B------:R-:W2:Y:S01]  /*7c90*/  LD.E.64 R42, desc[UR6][R60.64+0x68] ;  /* 0x000068063c2a7980 */ /* 0x000ea2000c101b00 */
[----:B----4-:R-:W-:-:S03]  /*7ca0*/  DFMA R20, -R10, R20, R12 ;  /* 0x000000140a14722b */ /* 0x010fc6000000010c */
[----:B------:R-:W4:Y:S04]  /*7cb0*/  LD.E.64 R10, desc[UR10][R60.64+0x40] ;  /* 0x0000400a3c0a7980 */ /* 0x000f28000c101b00 */
[----:B------:R-:W4:Y:S01]  /*7cc0*/  LD.E.64 R12, desc[UR8][R58.64+0x40] ;  /* 0x000040083a0c7980 */ /* 0x000f22000c101b00 */
[----:B---3--:R-:W-:-:S03]  /*7cd0*/  DFMA R30, -R14, R30, R20 ;  /* 0x0000001e0e1e722b */ /* 0x008fc60000000114 */
[----:B------:R-:W3:Y:S04]  /*7ce0*/  LD.E.64 R14, desc[UR6][R60.64+0x48] ;  /* 0x000048063c0e7980 */ /* 0x000ee8000c101b00 */
[----:B------:R-:W3:Y:S01]  /*7cf0*/  LD.E.64 R20, desc[UR4][R58.64+0x48] ;  /* 0x000048043a147980 */ /* 0x000ee2000c101b00 */
[----:B------:R-:W-:-:S03]  /*7d00*/  DFMA R36, -R26, R36, R30 ;  /* 0x000000241a24722b */ /* 0x000fc6000000011e */
        /* <DEDUP_REMOVED lines=11> */
[----:B------:R-:W-:-:S05]  /*7dc0*/  IADD3 R24, P0, PT, R24, 0x10, RZ ;  /* 0x0000001018187810 */ /* 0x000fca0007f1e0ff */
[----:B------:R-:W-:Y:S01]  /*7dd0*/  IMAD.X R3, RZ, RZ, R3, P0 ;  /* 0x000000ffff037224 */ /* 0x000fe200000e0603 */
[----:B------:R-:W-:-:S04]  /*7de0*/  ISETP.NE.U32.AND P0, PT, R24, R0, PT ;  /* 0x000000001800720c */ /* 0x000fc80003f05070 */
[----:B------:R-:W-:Y:S01]  /*7df0*/  ISETP.NE.AND.EX P0, PT, R3, R23, PT, P0 ;  /* 0x000000170300720c */ /* 0x000fe20003f05300 */
[----:B--2---:R-:W-:-:S08]  /*7e00*/  DFMA R8, -R54, R8, R56 ;  /* 0x000000083608722b */ /* 0x004fd00000000138 */
[----:B----4-:R-:W-:-:S08]  /*7e10*/  DFMA R8, -R12, R10, R8 ;  /* 0x0000000a0c08722b */ /* 0x010fd00000000108 */
[----:B---3--:R-:W-:-:S08]  /*7e20*/  DFMA R8, -R20, R14, R8 ;  /* 0x0000000e1408722b */ /* 0x008fd00000000108 */
[----:B------:R-:W-:-:S08]  /*7e30*/  DFMA R8, -R30, R26, R8 ;  /* 0x0000001a1e08722b */ /* 0x000fd00000000108 */
[----:B------:R-:W-:-:S08]  /*7e40*/  DFMA R8, -R36, R34, R8 ;  /* 0x000000222408722b */ /* 0x000fd00000000108 */
[----:B------:R-:W-:-:S08]  /*7e50*/  DFMA R8, -R40, R38, R8 ;  /* 0x000000262808722b */ /* 0x000fd00000000108 */
[----:B------:R-:W-:-:S08]  /*7e60*/  DFMA R8, -R44, R42, R8 ;  /* 0x0000002a2c08722b */ /* 0x000fd00000000108 */
[----:B------:R-:W-:-:S08]  /*7e70*/  DFMA R8, -R48, R46, R8 ;  /* 0x0000002e3008722b */ /* 0x000fd00000000108 */
[----:B------:R-:W-:Y:S01]  /*7e80*/  DFMA R12, -R52, R50, R8 ;  /* 0x00000032340c722b */ /* 0x000fe20000000108 */
[----:B------:R-:W-:Y:S10]  /*7e90*/  @P0 BRA `(.L_x_156) ;  /* 0xfffffff800d80947 */ /* 0x000ff4000383ffff */
.L_x_155:
[----:B------:R-:W-:Y:S05]  /*7ea0*/  BSYNC.RECONVERGENT B2 ;  /* 0x0000000000027941 */ /* 0x000fea0003800200 */
.L_x_154:
[----:B------:R-:W-:Y:S05]  /*7eb0*/  @!P1 BRA `(.L_x_153) ;  /* 0x0000000800289947 */ /* 0x000fea0003800000 */
[----:B------:R-:W-:Y:S01]  /*7ec0*/  LOP3.LUT R8, R6, 0xf, RZ, 0xc0, !PT ;  /* 0x0000000f06087812 */ /* 0x000fe200078ec0ff */
[----:B------:R-:W-:Y:S03]  /*7ed0*/  BSSY.RECONVERGENT B2, `(.L_x_157) ;  /* 0x0000034000027945 */ /* 0x000fe60003800200 */
[----:B------:R-:W-:-:S04]  /*7ee0*/  IADD3 R3, P1, PT, R8, -0x1, RZ ;  /* 0xffffffff08037810 */ /* 0x000fc80007f3e0ff */
[----:B------:R-:W-:Y:S01]  /*7ef0*/  ISETP.GE.U32.AND P0, PT, R3, 0x7, PT ;  /* 0x000000070300780c */ /* 0x000fe20003f06070 */
[----:B------:R-:W-:Y:S01]  /*7f00*/  IMAD.X R3, RZ, RZ, -0x1, P1 ;  /* 0xffffffffff037424 */ /* 0x000fe200008e06ff */
[----:B------:R-:W-:-:S04]  /*7f10*/  LOP3.LUT P1, RZ, R8, 0x7, RZ, 0xc0, !PT ;  /* 0x0000000708ff7812 */ /* 0x000fc8000782c0ff */
[----:B------:R-:W-:-:S13]  /*7f20*/  ISETP.GE.U32.AND.EX P0, PT, R3, RZ, PT, P0 ;  /* 0x000000ff0300720c */ /* 0x000fda0003f06100 */
[----:B------:R-:W-:Y:S05]  /*7f30*/  @!P0 BRA `(.L_x_158) ;  /* 0x0000000000b48947 */ /* 0x000fea0003800000 */
        /* <DEDUP_REMOVED lines=21> */
[----:B------:R-:W4:Y:S03]  /*8090*/  LD.E.64 R34, desc[UR6][R56.64+0x20] ;  /* 0x0000200638227980 */ /* 0x000f26000c101b00 */
[----:B------:R-:W-:Y:S01]  /*80a0*/  LEA.HI.X R55, R8, R16, R3, 0x3, P0 ;  /* 0x0000001008377211 */ /* 0x000fe200000f1c03 */
[----:B------:R-:W4:Y:S04]  /*80b0*/  LD.E.64 R38, desc[UR10][R56.64+0x28] ;  /* 0x0000280a38267980 */ /* 0x000f28000c101b00 */
[----:B------:R-:W2:Y:S04]  /*80c0*/  LD.E.64 R52, desc[UR4][R54.64] ;  /* 0x0000000436347980 */ /* 0x000ea8000c101b00 */
[----:B------:R-:W3:Y:S04]  /*80d0*/  LD.E.64 R8, desc[UR10][R56.64+0x8] ;  /* 0x0000080a38087980 */ /* 0x000ee8000c101b00 */
[----:B------:R-:W3:Y:S04]  /*80e0*/  LD.E.64 R10, desc[UR8][R54.64+0x8] ;  /* 0x00000808360a7980 */ /* 0x000ee8000c101b00 */
[----:B------:R-:W4:Y:S04]  /*80f0*/  LD.E.64 R20, desc[UR4][R54.64+0x10] ;  /* 0x0000100436147980 */ /* 0x000f28000c101b00 */
[----:B------:R-:W4:Y:S04]  /*8100*/  LD.E.64 R30, desc[UR8][R54.64+0x18] ;  /* 0x00001808361e7980 */ /* 0x000f28000c101b00 */
[----:B------:R-:W4:Y:S04]  /*8110*/  LD.E.64 R36, desc[UR4][R54.64+0x20] ;  /* 0x0000200436247980 */ /* 0x000f28000c101b00 */
[----:B------:R-:W4:Y:S04]  /*8120*/  LD.E.64 R40, desc[UR8][R54.64+0x28] ;  /* 0x0000280836287980 */ /* 0x000f28000c101b00 */
[----:B------:R-:W4:Y:S04]  /*8130*/  LD.E.64 R42, desc[UR6][R56.64+0x30] ;  /* 0x00003006382a7980 */ /* 0x000f28000c101b00 */
[----:B------:R-:W4:Y:S04]  /*8140*/  LD.E.64 R44, desc[UR4][R54.64+0x30] ;  /* 0x00003004362c7980 */ /* 0x000f28000c101b00 */
[----:B------:R-:W4:Y:S04]  /*8150*/  LD.E.64 R46, desc[UR10][R56.64+0x38] ;  /* 0x0000380a382e7980 */ /* 0x000f28000c101b00 */
[----:B------:R-:W4:Y:S01]  /*8160*/  LD.E.64 R48, desc[UR8][R54.64+0x38] ;  /* 0x0000380836307980 */ /* 0x000f22000c101b00 */
[----:B------:R-:W-:-:S05]  /*8170*/  IADD3 R0, P0, PT, R0, 0x8, RZ ;  /* 0x0000000800007810 */ /* 0x000fca0007f1e0ff */
[----:B------:R-:W-:Y:S01]  /*8180*/  IMAD.X R23, RZ, RZ, R23, P0 ;  /* 0x000000ffff177224 */ /* 0x000fe200000e0617 */
[----:B--2--5:R-:W-:-:S08]  /*8190*/  DFMA R50, -R52, R50, R12 ;  /* 0x000000323432722b */ /* 0x024fd0000000010c */
[----:B---3--:R-:W-:-:S08]  /*81a0*/  DFMA R8, -R10, R8, R50 ;  /* 0x000000080a08722b */ /* 0x008fd00000000132 */
[----:B----4-:R-:W-:-:S08]  /*81b0*/  DFMA R8, -R20, R14, R8 ;  /* 0x0000000e1408722b */ /* 0x010fd00000000108 */
[----:B------:R-:W-:-:S08]  /*81c0*/  DFMA R8, -R30, R26, R8 ;  /* 0x0000001a1e08722b */ /* 0x000fd00000000108 */
[----:B------:R-:W-:-:S08]  /*81d0*/  DFMA R8, -R36, R34, R8 ;  /* 0x000000222408722b */ /* 0x000fd00000000108 */
[----:B------:R-:W-:-:S08]  /*81e0*/  DFMA R8, -R40, R38, R8 ;  /* 0x000000262808722b */ /* 0x000fd00000000108 */
[----:B------:R-:W-:-:S08]  /*81f0*/  DFMA R8, -R44, R42, R8 ;  /* 0x0000002a2c08722b */ /* 0x000fd00000000108 */
[----:B------:R-:W-:-:S11]  /*8200*/  DFMA R12, -R48, R46, R8 ;  /* 0x0000002e300c722b */ /* 0x000fd60000000108 */
.L_x_158:
[----:B------:R-:W-:Y:S05]  /*8210*/  BSYNC.RECONVERGENT B2 ;  /* 0x0000000000027941 */ /* 0x000fea0003800200 */
.L_x_157:
[----:B------:R-:W-:Y:S05]  /*8220*/  @!P1 BRA `(.L_x_153) ;  /* 0x00000004004c9947 */ /* 0x000fea0003800000 */
[----:B------:R-:W-:Y:S01]  /*8230*/  LOP3.LUT R3, R7, 0xffff, RZ, 0xc0, !PT ;  /* 0x0000ffff07037812 */ /* 0x000fe200078ec0ff */
[----:B------:R-:W-:Y:S03]  /*8240*/  BSSY.RECONVERGENT B2, `(.L_x_159) ;  /* 0x000002b000027945 */ /* 0x000fe60003800200 */
[C---:B------:R-:W-:Y:S02]  /*8250*/  LOP3.LUT R8, R3.reuse, 0x7, RZ, 0xc0, !PT ;  /* 0x0000000703087812 */ /* 0x040fe400078ec0ff */
[----:B------:R-:W-:Y:S02]  /*8260*/  LOP3.LUT R3, R3, 0x3, RZ, 0xc0, !PT ;  /* 0x0000000303037812 */ /* 0x000fe400078ec0ff */
[----:B------:R-:W-:-:S04]  /*8270*/  IADD3 R8, P1, PT, R8, -0x1, RZ ;  /* 0xffffffff08087810 */ /* 0x000fc80007f3e0ff */
[----:B------:R-:W-:Y:S01]  /*8280*/  ISETP.GE.U32.AND P0, PT, R8, 0x3, PT ;  /* 0x000000030800780c */ /* 0x000fe20003f06070 */
[----:B------:R-:W-:Y:S01]  /*8290*/  IMAD.X R8, RZ, RZ, -0x1, P1 ;  /* 0xffffffffff087424 */ /* 0x000fe200008e06ff */
[----:B------:R-:W-:-:S04]  /*82a0*/  ISETP.NE.U32.AND P1, PT, R3, RZ, PT ;  /* 0x000000ff0300720c */ /* 0x000fc80003f25070 */
[----:B------:R-:W-:Y:S02]  /*82b0*/  ISETP.GE.U32.AND.EX P0, PT, R8, RZ, PT, P0 ;  /* 0x000000ff0800720c */ /* 0x000fe40003f06100 */
[----:B------:R-:W-:-:S11]  /*82c0*/  ISETP.NE.AND.EX P1, PT, RZ, RZ, PT, P1 ;  /* 0x000000ffff00720c */ /* 0x000fd60003f25310 */
        /* <DEDUP_REMOVED lines=23> */
[----:B------:R-:W-:-:S05]  /*8440*/  LEA.HI.X R11, R8, R16, R11, 0x3, P0 ;  /* 0x00000010080b7211 */ /* 0x000fca00000f1c0b */
[----:B------:R-:W2:Y:S04]  /*8450*/  LD.E.64 R8, desc[UR4][R10.64] ;  /* 0x000000040a087980 */ /* 0x000ea8000c101b00 */
[----:B------:R-:W4:Y:S04]  /*8460*/  LD.E.64 R26, desc[UR8][R10.64+0x8] ;  /* 0x000008080a1a7980 */ /* 0x000f28000c101b00 */
[----:B------:R-:W3:Y:S04]  /*8470*/  LD.E.64 R34, desc[UR4][R10.64+0x10] ;  /* 0x000010040a227980 */ /* 0x000ee8000c101b00 */
[----:B------:R-:W3:Y:S01]  /*8480*/  LD.E.64 R38, desc[UR8][R10.64+0x18] ;  /* 0x000018080a267980 */ /* 0x000ee2000c101b00 */
[----:B------:R-:W-:-:S05]  /*8490*/  IADD3 R0, P0, PT, R0, 0x4, RZ ;  /* 0x0000000400007810 */ /* 0x000fca0007f1e0ff */
[----:B------:R-:W-:Y:S01]  /*84a0*/  IMAD.X R23, RZ, RZ, R23, P0 ;  /* 0x000000ffff177224 */ /* 0x000fe200000e0617 */
[----:B--2--5:R-:W-:-:S08]  /*84b0*/  DFMA R8, -R8, R20, R12 ;  /* 0x000000140808722b */ /* 0x024fd0000000010c */
[----:B----4-:R-:W-:-:S08]  /*84c0*/  DFMA R8, -R26, R30, R8 ;  /* 0x0000001e1a08722b */ /* 0x010fd00000000108 */
[----:B---3--:R-:W-:-:S08]  /*84d0*/  DFMA R8, -R34, R36, R8 ;  /* 0x000000242208722b */ /* 0x008fd00000000108 */
[----:B------:R-:W-:-:S11]  /*84e0*/  DFMA R12, -R38, R40, R8 ;  /* 0x00000028260c722b */ /* 0x000fd60000000108 */
.L_x_160:
[----:B------:R-:W-:Y:S05]  /*84f0*/  BSYNC.RECONVERGENT B2 ;  /* 0x0000000000027941 */ /* 0x000fea0003800200 */
.L_x_159:
[----:B------:R-:W-:Y:S05]  /*8500*/  @!P1 BRA `(.L_x_153) ;  /* 0x0000000000949947 */ /* 0x000fea0003800000 */
[----:B------:R-:W0:Y:S01]  /*8510*/  LDCU.64 UR4, c[0x0][0x398] ;  /* 0x00007300ff0477ac */ /* 0x000e220008000a00 */
[----:B------:R-:W-:Y:S01]  /*8520*/  IMAD.MOV.U32 R8, RZ, RZ, R0 ;  /* 0x000000ffff087224 */ /* 0x000fe200078e0000 */
[----:B------:R-:W-:Y:S01]  /*8530*/  R2UR UR6, R28 ;  /* 0x000000001c0672ca */ /* 0x000fe200000e0000 */
[----:B------:R-:W-:Y:S01]  /*8540*/  IMAD.MOV.U32 R9, RZ, RZ, R23 ;  /* 0x000000ffff097224 */ /* 0x000fe200078e0017 */
[----:B------:R-:W-:Y:S02]  /*8550*/  R2UR UR7, R29 ;  /* 0x000000001d0772ca */ /* 0x000fe400000e0000 */
[----:B------:R-:W-:-:S04]  /*8560*/  LEA R30, P1, R0, R19, 0x3 ;  /* 0x00000013001e7211 */ /* 0x000fc800078218ff */
[----:B------:R-:W-:Y:S01]  /*8570*/  LEA.HI.X R31, R0, R22, R23, 0x3, P1 ;  /* 0x00000016001f7211 */ /* 0x000fe200008f1c17 */
[----:B0-----:R-:W-:Y:S02]  /*8580*/  IMAD R11, R5, UR4, RZ ;  /* 0x00000004050b7c24 */ /* 0x001fe4000f8e02ff */
[----:B------:R-:W-:Y:S01]  /*8590*/  IMAD.WIDE.U32 R8, R4, UR4, R8 ;  /* 0x0000000404087c25 */ /* 0x000fe2000f8e0008 */
[----:B------:R-:W-:-:S03]  /*85a0*/  R2UR UR4, R28 ;  /* 0x000000001c0472ca */ /* 0x000fc600000e0000 */
[----:B------:R-:W-:Y:S01]  /*85b0*/  IMAD R11, R4, UR5, R11 ;  /* 0x00000005040b7c24 */ /* 0x000fe2000f8e020b */
[----:B------:R-:W-:Y:S02]  /*85c0*/  R2UR UR5, R29 ;  /* 0x000000001d0572ca */ /* 0x000fe400000e0000 */
[C---:B------:R-:W-:Y:S01]  /*85d0*/  LEA R26, P0, R8.reuse, R2, 0x3 ;  /* 0x00000002081a7211 */ /* 0x040fe200078018ff */
[----:B------:R-:W-:Y:S02]  /*85e0*/  IMAD.IADD R9, R11, 0x1, R9 ;  /* 0x000000010b097824 */ /* 0x000fe400078e0209 */
[----:B------:R-:W2:Y:S03]  /*85f0*/  LD.E.64 R10, desc[UR6][R30.64] ;  /* 0x000000061e0a7980 */ /* 0x000ea6000c101b00 */
[----:B------:R-:W-:-:S05]  /*8600*/  LEA.HI.X R27, R8, R16, R9, 0x3, P0 ;  /* 0x00000010081b7211 */ /* 0x000fca00000f1c09 */
[----:B------:R-:W2:Y:S01]  /*8610*/  LD.E.64 R8, desc[UR4][R26.64] ;  /* 0x000000041a087980 */ /* 0x000ea2000c101b00 */
[----:B------:R-:W-:-:S04]  /*8620*/  ISETP.NE.U32.AND P0, PT, R3, 0x1, PT ;  /* 0x000000010300780c */ /* 0x000fc80003f05070 */
[----:B------:R-:W-:Y:S01]  /*8630*/  ISETP.NE.AND.EX P0, PT, RZ, RZ, PT, P0 ;  /* 0x000000ffff00720c */ /* 0x000fe20003f05300 */
[----:B--2--5:R-:W-:-:S12]  /*8640*/  DFMA R12, -R8, R10, R12 ;  /* 0x0000000a080c722b */ /* 0x024fd8000000010c */
[----:B------:R-:W-:Y:S05]  /*8650*/  @!P0 BRA `(.L_x_153) ;  /* 0x0000000000408947 */ /* 0x000fea0003800000 */
[----:B------:R-:W-:Y:S02]  /*8660*/  ISETP.NE.U32.AND P0, PT, R3, 0x2, PT ;  /* 0x000000020300780c */ /* 0x000fe40003f05070 */
[C---:B------:R-:W-:Y:S02]  /*8670*/  R2UR UR4, R28.reuse ;  /* 0x000000001c0472ca */ /* 0x040fe400000e0000 */
[----:B------:R-:W-:Y:S02]  /*8680*/  ISETP.NE.AND.EX P0, PT, RZ, RZ, PT, P0 ;  /* 0x000000ffff00720c */ /* 0x000fe40003f05300 */
[C---:B------:R-:W-:Y:S02]  /*8690*/  R2UR UR5, R29.reuse ;  /* 0x000000001d0572ca */ /* 0x040fe400000e0000 */
[----:B------:R-:W-:Y:S02]  /*86a0*/  R2UR UR6, R28 ;  /* 0x000000001c0672ca */ /* 0x000fe400000e0000 */
[----:B------:R-:W-:-:S07]  /*86b0*/  R2UR UR7, R29 ;  /* 0x000000001d0772ca */ /* 0x000fce00000e0000 */
[C---:B------:R-:W-:Y:S02]  /*86c0*/  @P0 R2UR UR8, R28.reuse ;  /* 0x000000001c0802ca */ /* 0x040fe400000e0000 */
[C---:B------:R-:W-:Y:S01]  /*86d0*/  @P0 R2UR UR9, R29.reuse ;  /* 0x000000001d0902ca */ /* 0x040fe200000e0000 */
[----:B------:R-:W2:Y:S01]  /*86e0*/  LD.E.64 R8, desc[UR4][R26.64+0x8] ;  /* 0x000008041a087980 */ /* 0x000ea2000c101b00 */
[----:B------:R-:W-:Y:S02]  /*86f0*/  @P0 R2UR UR10, R28 ;  /* 0x000000001c0a02ca */ /* 0x000fe400000e0000 */
[----:B------:R-:W-:Y:S01]  /*8700*/  @P0 R2UR UR11, R29 ;  /* 0x000000001d0b02ca */ /* 0x000fe200000e0000 */
[----:B------:R-:W2:Y:S08]  /*8710*/  LD.E.64 R10, desc[UR6][R30.64+0x8] ;  /* 0x000008061e0a7980 */ /* 0x000eb0000c101b00 */
[----:B------:R-:W3:Y:S04]  /*8720*/  @P0 LD.E.64 R14, desc[UR8][R26.64+0x10] ;  /* 0x000010081a0e0980 */ /* 0x000ee8000c101b00 */
[----:B------:R-:W3:Y:S01]  /*8730*/  @P0 LD.E.64 R20, desc[UR10][R30.64+0x10] ;  /* 0x0000100a1e140980 */ /* 0x000ee2000c101b00 */
[----:B--2---:R-:W-:-:S08]  /*8740*/  DFMA R12, -R8, R10, R12 ;  /* 0x0000000a080c722b */ /* 0x004fd0000000010c */
[----:B---3--:R-:W-:-:S11]  /*8750*/  @P0 DFMA R12, -R14, R20, R12 ;  /* 0x000000140e0c022b */ /* 0x008fd6000000010c */
.L_x_153:
[----:B------:R-:W-:Y:S05]  /*8760*/  BSYNC.RECONVERGENT B0 ;  /* 0x0000000000007941 */ /* 0x000fea0003800200 */
.L_x_152:
[----:B------:R-:W0:Y:S02]  /*8770*/  LDCU.64 UR4, c[0x0][0x398] ;  /* 0x00007300ff0477ac */ /* 0x000e240008000a00 */
[----:B0-----:R-:W-:Y:S02]  /*8780*/  IMAD R3, R5, UR4, RZ ;  /* 0x0000000405037c24 */ /* 0x001fe4000f8e02ff */
[----:B------:R-:W-:Y:S01]  /*8790*/  IMAD.WIDE.U32 R8, R4, UR4, R4 ;  /* 0x0000000404087c25 */ /* 0x000fe2000f8e0004 */
[----:B------:R-:W-:-:S03]  /*87a0*/  R2UR UR4, R28 ;  /* 0x000000001c0472ca */ /* 0x000fc600000e0000 */
[----:B------:R-:W-:Y:S01]  /*87b0*/  IMAD R3, R4, UR5, R3 ;  /* 0x0000000504037c24 */ /* 0x000fe2000f8e0203 */
[----:B------:R-:W-:Y:S02]  /*87c0*/  R2UR UR5, R29 ;  /* 0x000000001d0572ca */ /* 0x000fe400000e0000 */
[----:B------:R-:W-:Y:S01]  /*87d0*/  LEA R20, P0, R8, R2, 0x3 ;  /* 0x0000000208147211 */ /* 0x000fe200078018ff */
[----:B------:R-:W-:-:S05]  /*87e0*/  IMAD.IADD R3, R3, 0x1, R9 ;  /* 0x0000000103037824 */ /* 0x000fca00078e0209 */
[----:B------:R-:W-:-:S06]  /*87f0*/  LEA.HI.X R21, R8, R16, R3, 0x3, P0 ;  /* 0x0000001008157211 */ /* 0x000fcc00000f1c03 */
[----:B------:R-:W2:Y:S01]  /*8800*/  LD.E.64 R20, desc[UR4][R20.64] ;  /* 0x0000000414147980 */ /* 0x000ea2000c101b00 */
[----:B------:R-:W-:Y:S01]  /*8810*/  IMAD.MOV.U32 R8, RZ, RZ, 0x1 ;  /* 0x00000001ff087424 */ /* 0x000fe200078e00ff */
[----:B-----5:R-:W-:Y:S01]  /*8820*/  FSETP.GEU.AND P1, PT, |R13|, 6.5827683646048100446e-37, PT ;  /* 0x036000000d00780b */ /* 0x020fe20003f2e200 */
[----:B------:R-:W-:Y:S01]  /*8830*/  BSSY.RECONVERGENT B2, `(.L_x_161) ;  /* 0x0000015000027945 */ /* 0x000fe20003800200 */
[----:B--2---:R-:W0:Y:S03]  /*8840*/  MUFU.RCP64H R9, R21 ;  /* 0x0000001500097308 */ /* 0x004e260000001800 */
        /* <DEDUP_REMOVED lines=16> */
[----:B------:R-:W-:Y:S05]  /*8950*/  CALL.REL.NOINC `($__internal_1_$__cuda_sm20_div_rn_f64_full) ;  /* 0x0000001400207944 */ /* 0x000fea0003c00000 */
[----:B------:R-:W-:Y:S02]  /*8960*/  IMAD.MOV.U32 R8, RZ, RZ, R12 ;  /* 0x000000ffff087224 */ /* 0x000fe400078e000c */
[----:B------:R-:W-:-:S07]  /*8970*/  IMAD.MOV.U32 R9, RZ, RZ, R13 ;  /* 0x000000ffff097224 */ /* 0x000fce00078e000d */
.L_x_162:
[----:B------:R-:W-:Y:S05]  /*8980*/  BSYNC.RECONVERGENT B2 ;  /* 0x0000000000027941 */ /* 0x000fea0003800200 */
.L_x_161:
[----:B------:R-:W0:Y:S01]  /*8990*/  LDCU.64 UR4, c[0x0][0x398] ;  /* 0x00007300ff0477ac */ /* 0x000e220008000a00 */
[----:B------:R-:W-:Y:S01]  /*89a0*/  LEA R10, P0, R4, R19, 0x3 ;  /* 0x00000013040a7211 */ /* 0x000fe200078018ff */
[----:B------:R-:W-:Y:S01]  /*89b0*/  VIADD R6, R6, 0x1 ;  /* 0x0000000106067836 */ /* 0x000fe20000000000 */
[----:B------:R-:W-:Y:S01]  /*89c0*/  R2UR UR6, R28 ;  /* 0x000000001c0672ca */ /* 0x000fe200000e0000 */
[----:B------:R-:W-:Y:S01]  /*89d0*/  VIADD R7, R7, 0x1 ;  /* 0x0000000107077836 */ /* 0x000fe20000000000 */
[C---:B------:R-:W-:Y:S02]  /*89e0*/  LEA.HI.X R11, R4.reuse, R22, R5, 0x3, P0 ;  /* 0x00000016040b7211 */ /* 0x040fe400000f1c05 */
[----:B------:R-:W-:Y:S02]  /*89f0*/  IADD3 R4, P0, PT, R4, 0x1, RZ ;  /* 0x0000000104047810 */ /* 0x000fe40007f1e0ff */
[----:B------:R-:W-:-:S03]  /*8a00*/  R2UR UR7, R29 ;  /* 0x000000001d0772ca */ /* 0x000fc600000e0000 */
[----:B------:R-:W-:Y:S01]  /*8a10*/  IMAD.X R5, RZ, RZ, R5, P0 ;  /* 0x000000ffff057224 */ /* 0x000fe200000e0605 */
[----:B0-----:R-:W-:-:S04]  /*8a20*/  ISETP.NE.U32.AND P0, PT, R4, UR4, PT ;  /* 0x0000000404007c0c */ /* 0x001fc8000bf05070 */
[----:B------:R-:W-:-:S05]  /*8a30*/  ISETP.NE.AND.EX P0, PT, R5, UR5, PT, P0 ;  /* 0x0000000505007c0c */ /* 0x000fca000bf05300 */
[----:B------:R0:W-:Y:S08]  /*8a40*/  ST.E.64 desc[UR6][R10.64], R8 ;  /* 0x000000080a007985 */ /* 0x0001f0000c101b06 */
[----:B------:R-:W-:Y:S05]  /*8a50*/  @P0 BRA `(.L_x_163) ;  /* 0xffffffec00840947 */ /* 0x000fea000383ffff */
[----:B------:R-:W-:Y:S05]  /*8a60*/  BSYNC.RECONVERGENT B1 ;  /* 0x0000000000017941 */ /* 0x000fea0003800200 */
.L_x_151:
[----:B------:R-:W1:Y:S01]  /*8a70*/  LDCU.64 UR4, c[0x0][0x398] ;  /* 0x00007300ff0477ac */ /* 0x000e620008000a00 */
[----:B------:R-:W-:Y:S01]  /*8a80*/  IADD3 R31, P0, PT, R17, 0x40, RZ ;  /* 0x00000040111f7810 */ /* 0x000fe20007f1e0ff */
[----:B------:R-:W-:Y:S01]  /*8a90*/  BSSY.RECONVERGENT B1, `(.L_x_43) ;  /* 0x0000123000017945 */ /* 0x000fe20003800200 */
[C---:B------:R-:W-:Y:S01]  /*8aa0*/  SHF.L.U64.HI R26, R25.reuse, 0x3, R32 ;  /* 0x00000003191a7819 */ /* 0x040fe20000010220 */
[----:B------:R-:W-:Y:S01]  /*8ab0*/  IMAD.SHL.U32 R24, R25, 0x8, RZ ;  /* 0x0000000819187824 */ /* 0x000fe200078e00ff */
[----:B------:R-:W-:Y:S01]  /*8ac0*/  PRMT R6, RZ, 0x7610, R6 ;  /* 0x00007610ff067816 */ /* 0x000fe20000000006 */
[----:B------:R-:W-:Y:S01]  /*8ad0*/  IMAD.MOV.U32 R23, RZ, RZ, RZ ;  /* 0x000000ffff177224 */ /* 0x000fe200078e00ff */
[----:B------:R-:W-:Y:S01]  /*8ae0*/  PRMT R5, RZ, 0x7610, R5 ;  /* 0x00007610ff057816 */ /* 0x000fe20000000005 */
[----:B------:R-:W-:Y:S02]  /*8af0*/  IMAD.MOV.U32 R7, RZ, RZ, RZ ;  /* 0x000000ffff077224 */ /* 0x000fe400078e00ff */
[----:B------:R-:W-:-:S02]  /*8b00*/  IMAD.X R4, RZ, RZ, R18, P0 ;  /* 0x000000ffff047224 */ /* 0x000fc400000e0612 */
[----:B-1----:R-:W-:Y:S02]  /*8b10*/  IMAD.U32 R27, RZ, RZ, UR4 ;  /* 0x00000004ff1b7e24 */ /* 0x002fe4000f8e00ff */
[----:B------:R-:W-:-:S07]  /*8b20*/  IMAD.U32 R30, RZ, RZ, UR5 ;  /* 0x00000005ff1e7e24 */ /* 0x000fce000f8e00ff */
.L_x_175:
[----:B------:R-:W-:Y:S01]  /*8b30*/  IMAD.SHL.U32 R36, R27, 0x8, RZ ;  /* 0x000000081b247824 */ /* 0x000fe200078e00ff */
[----:B------:R-:W-:Y:S02]  /*8b40*/  R2UR UR4, R28 ;  /* 0x000000001c0472ca */ /* 0x000fe400000e0000 */
[----:B------:R-:W-:Y:S02]  /*8b50*/  R2UR UR5, R29 ;  /* 0x000000001d0572ca */ /* 0x000fe400000e0000 */
[----:B------:R-:W-:Y:S02]  /*8b60*/  SHF.L.U64.HI R37, R27, 0x3, R30 ;  /* 0x000000031b257819 */ /* 0x000fe4000001021e */
[----:B------:R-:W-:-:S05]  /*8b70*/  IADD3 R42, P0, PT, R36, R19, RZ ;  /* 0x00000013242a7210 */ /* 0x000fca0007f1e0ff */
[----:B------:R-:W-:-:S06]  /*8b80*/  IMAD.X R43, R37, 0x1, R22, P0 ;  /* 0x00000001252b7824 */ /* 0x000fcc00000e0616 */
[----:B------:R-:W5:Y:S01]  /*8b90*/  LD.E.64 R42, desc[UR4][R42.64+-0x8] ;  /* 0xfffff8042a2a7980 */ /* 0x000f62000c101b00 */
[----:B------:R-:W1:Y:S01]  /*8ba0*/  LDCU.64 UR4, c[0x0][0x398] ;  /* 0x00007300ff0477ac */ /* 0x000e620008000a00 */
[C---:B------:R-:W-:Y:S01]  /*8bb0*/  IADD3 R0, P1, PT, R27.reuse, -0x1, RZ ;  /* 0xffffffff1b007810 */ /* 0x040fe20007f3e0ff */
[----:B------:R-:W-:Y:S01]  /*8bc0*/  BSSY.RECONVERGENT B0, `(.L_x_164) ;  /* 0x00000e5000007945 */ /* 0x000fe20003800200 */
[----:B------:R-:W-:Y:S02]  /*8bd0*/  IMAD.MOV.U32 R35, RZ, RZ, R30 ;  /* 0x000000ffff237224 */ /* 0x000fe400078e001e */
[----:B------:R-:W-:Y:S01]  /*8be0*/  IADD3.X R3, PT, PT, R30, -0x1, RZ, P1, !PT ;  /* 0xffffffff1e037810 */ /* 0x000fe20000ffe4ff */
[----:B------:R-:W-:Y:S01]  /*8bf0*/  IMAD.MOV.U32 R34, RZ, RZ, R27 ;  /* 0x000000ffff227224 */ /* 0x000fe200078e001b */
[----:B-1----:R-:W-:Y:S01]  /*8c00*/  ISETP.GE.U32.AND P0, PT, R27, UR4, PT ;  /* 0x000000041b007c0c */ /* 0x002fe2000bf06070 */
[----:B------:R-:W-:-:S03]  /*8c10*/  IMAD.MOV.U32 R27, RZ, RZ, R0 ;  /* 0x000000ffff1b7224 */ /* 0x000fc600078e0000 */
[----:B------:R-:W-:Y:S01]  /*8c20*/  ISETP.GE.AND.EX P0, PT, R30, UR5, PT, P0 ;  /* 0x000000051e007c0c */ /* 0x000fe2000bf06300 */
[----:B------:R-:W-:-:S12]  /*8c30*/  IMAD.MOV.U32 R30, RZ, RZ, R3 ;  /* 0x000000ffff1e7224 */ /* 0x000fd800078e0003 */
[----:B------:R-:W-:Y:S05]  /*8c40*/  @P0 BRA `(.L_x_165) ;  /* 0x0000000c00700947 */ /* 0x000fea0003800000 */
[----:B------:R-:W-:Y:S01]  /*8c50*/  IADD3 R0, P1, PT, R23, -0x1, RZ ;  /* 0xffffffff17007810 */ /* 0x000fe20007f3e0ff */
[-C--:B------:R-:W-:Y:S01]  /*8c60*/  IMAD R3, R30, R25.reuse, RZ ;  /* 0x000000191e037224 */ /* 0x080fe200078e02ff */
[----:B------:R-:W-:Y:S01]  /*8c70*/  BSSY.RECONVERGENT B2, `(.L_x_166) ;  /* 0x0000059000027945 */ /* 0x000fe20003800200 */
[----:B------:R-:W-:Y:S01]  /*8c80*/  IMAD.MOV.U32 R33, RZ, RZ, R34 ;  /* 0x000000ffff217224 */ /* 0x000fe200078e0022 */
[----:B------:R-:W-:Y:S01]  /*8c90*/  ISETP.GE.U32.AND P0, PT, R0, 0xf, PT ;  /* 0x0000000f0000780c */ /* 0x000fe20003f06070 */
[----:B0-----:R-:W-:Y:S01]  /*8ca0*/  IMAD.WIDE.U32 R10, R27, R25, RZ ;  /* 0x000000191b0a7225 */ /* 0x001fe200078e00ff */
[----:B------:R-:W-:Y:S02]  /*8cb0*/  IADD3.X R0, PT, PT, R7, -0x1, RZ, P1, !PT ;  /* 0xffffffff07007810 */ /* 0x000fe40000ffe4ff */
[----:B------:R-:W-:Y:S01]  /*8cc0*/  LOP3.LUT P1, RZ, R23, 0xf, RZ, 0xc0, !PT ;  /* 0x0000000f17ff7812 */ /* 0x000fe2000782c0ff */
[----:B------:R-:W-:Y:S01]  /*8cd0*/  IMAD R3, R32, R27, R3 ;  /* 0x0000001b20037224 */ /* 0x000fe200078e0203 */
[----:B------:R-:W-:Y:S01]  /*8ce0*/  ISETP.GE.U32.AND.EX P0, PT, R0, RZ, PT, P0 ;  /* 0x000000ff0000720c */ /* 0x000fe20003f06100 */
[----:B------:R-:W-:-:S12]  /*8cf0*/  IMAD.MOV.U32 R56, RZ, RZ, R35 ;  /* 0x000000ffff387224 */ /* 0x000fd800078e0023 */
[----:B------:R-:W-:Y:S05]  /*8d00*/  @!P0 BRA `(.L_x_167) ;  /* 0x00000004003c8947 */ /* 0x000fea0003800000 */
[----:B------:R-:W0:Y:S01]  /*8d10*/  LDC.64 R20, c[0x0][0x390] ;  /* 0x0000e400ff147b82 */ /* 0x000e220000000a00 */
[----:B------:R-:W-:Y:S01]  /*8d20*/  IMAD R13, R26, R27, RZ ;  /* 0x0000001b1a0d7224 */ /* 0x000fe200078e02ff */
[----:B------:R-:W-:Y:S01]  /*8d30*/  LOP3.LUT R57, R23, 0xfffffff0, RZ, 0xc0, !PT ;  /* 0xfffffff017397812 */ /* 0x000fe200078ec0ff */
[----:B------:R-:W-:-:S04]  /*8d40*/  IMAD.WIDE.U32 R8, R27, R24, R36 ;  /* 0x000000181b087225 */ /* 0x000fc800078e0024 */
[----:B------:R-:W-:Y:S01]  /*8d50*/  IMAD R15, R30, R24, R13 ;  /* 0x000000181e0f7224 */ /* 0x000fe200078e020d */
[----:B------:R-:W-:Y:S01]  /*8d60*/  IADD3 R8, P0, PT, R31, R8, RZ ;  /* 0x000000081f087210 */ /* 0x000fe20007f1e0ff */
[----:B------:R-:W-:Y:S02]  /*8d70*/  IMAD.MOV.U32 R0, RZ, RZ, R7 ;  /* 0x000000ffff007224 */ /* 0x000fe400078e0007 */
[----:B------:R-:W-:Y:S01]  /*8d80*/  IMAD.MOV.U32 R33, RZ, RZ, R34 ;  /* 0x000000ffff217224 */ /* 0x000fe200078e0022 */
[----:B------:R-:W-:Y:S01]  /*8d90*/  IADD3.X R9, PT, PT, R4, R9, R15, P0, !PT ;  /* 0x0000000904097210 */ /* 0x000fe200007fe40f */
[----:B------:R-:W-:Y:S01]  /*8da0*/  IMAD.MOV.U32 R56, RZ, RZ, R35 ;  /* 0x000000ffff387224 */ /* 0x000fe200078e0023 */
[----:B0-----:R-:W-:-:S04]  /*8db0*/  IADD3 R12, P2, P3, R36, 0x40, R20 ;  /* 0x00000040240c7810 */ /* 0x001fc80007b5e014 */
[----:B------:R-:W-:-:S09]  /*8dc0*/  IADD3.X R13, PT, PT, R37, R21, RZ, P2, P3 ;  /* 0x00000015250d7210 */ /* 0x000fd200017e64ff */
.L_x_168:
[C---:B------:R-:W-:Y:S02]  /*8dd0*/  R2UR UR4, R28.reuse ;  /* 0x000000001c0472ca */ /* 0x040fe400000e0000 */
[C---:B------:R-:W-:Y:S02]  /*8de0*/  R2UR UR5, R29.reuse ;  /* 0x000000001d0572ca */ /* 0x040fe400000e0000 */
[----:B------:R-:W-:Y:S02]  /*8df0*/  R2UR UR6, R28 ;  /* 0x000000001c0672ca */ /* 0x000fe400000e0000 */
[----:B------:R-:W-:-:S09]  /*8e00*/  R2UR UR7, R29 ;  /* 0x000000001d0772ca */ /* 0x000fd200000e0000 */
[----:B------:R-:W2:Y:S04]  /*8e10*/  LD.E.64 R52, desc[UR4][R8.64+-0x40] ;  /* 0xffffc00408347980 */ /* 0x000ea8000c101b00 */
[----:B------:R-:W2:Y:S01]  /*8e20*/  LDG.E.64 R50, desc[UR6][R12.64+-0x40] ;  /* 0xffffc0060c327981 */ /* 0x000ea2000c1e1b00 */
[C---:B------:R-:W-:Y:S02]  /*8e30*/  R2UR UR8, R28.reuse ;  /* 0x000000001c0872ca */ /* 0x040fe400000e0000 */
[C---:B------:R-:W-:Y:S01]  /*8e40*/  R2UR UR9, R29.reuse ;  /* 0x000000001d0972ca */ /* 0x040fe200000e0000 */
[----:B------:R-:W3:Y:S01]  /*8e50*/  LD.E.64 R48, desc[UR4][R8.64+-0x38] ;  /* 0xffffc80408307980 */ /* 0x000ee2000c101b00 */
[----:B------:R-:W-:Y:S02]  /*8e60*/  R2UR UR10, R28 ;  /* 0x000000001c0a72ca */ /* 0x000fe400000e0000 */
[----:B------:R-:W-:Y:S01]  /*8e70*/  R2UR UR11, R29 ;  /* 0x000000001d0b72ca */ /* 0x000fe200000e0000 */
[----:B------:R-:W3:Y:S04]  /*8e80*/  LDG.E.64 R46, desc[UR6][R12.64+-0x38] ;  /* 0xffffc8060c2e7981 */ /* 0x000ee8000c1e1b00 */
[----:B------:R-:W4:Y:S04]  /*8e90*/  LD.E.64 R38, desc[UR4][R8.64+-0x28] ;  /* 0xffffd80408267980 */ /* 0x000f28000c101b00 */
[----:B------:R-:W4:Y:S04]  /*8ea0*/  LD.E.64 R44, desc[UR8][R8.64+-0x30] ;  /* 0xffffd008082c7980 */ /* 0x000f28000c101b00 */
[----:B------:R-:W4:Y:S04]  /*8eb0*/  LDG.E.64 R40, desc[UR10][R12.64+-0x30] ;  /* 0xffffd00a0c287981 */ /* 0x000f28000c1e1b00 */
[----:B------:R-:W4:Y:S04]  /*8ec0*/  LDG.E.64 R20, desc[UR6][R12.64+-0x28] ;  /* 0xffffd8060c147981 */ /* 0x000f28000c1e1b00 */
[----:B------:R-:W4:Y:S04]  /*8ed0*/  LD.E.64 R14, desc[UR8][R8.64+-0x20] ;  /* 0xffffe008080e7980 */ /* 0x000f28000c101b00 */
[----:B------:R-:W4:Y:S01]  /*8ee0*/  LDG.E.64 R54, desc[UR10][R12.64+-0x20] ;  /* 0xffffe00a0c367981 */ /* 0x000f22000c1e1b00 */
[----:B--2--5:R-:W-:-:S03]  /*8ef0*/  DFMA R50, -R52, R50, R42 ;  /* 0x000000323432722b */ /* 0x024fc6000000012a */
[----:B------:R-:W2:Y:S04]  /*8f00*/  LD.E.64 R42, desc[UR4][R8.64+-0x18] ;  /* 0xffffe804082a7980 */ /* 0x000ea8000c101b00 */
[----:B------:R-:W2:Y:S01]  /*8f10*/  LDG.E.64 R52, desc[UR6][R12.64+-0x18] ;  /* 0xffffe8060c347981 */ /* 0x000ea2000c1e1b00 */
[----:B---3--:R-:W-:-:S03]  /*8f20*/  DFMA R46, -R48, R46, R50 ;  /* 0x0000002e302e722b */ /* 0x008fc60000000132 */
[----:B------:R-:W3:Y:S04]  /*8f30*/  LD.E.64 R50, desc[UR4][R8.64+-0x10] ;  /* 0xfffff00408327980 */ /* 0x000ee8000c101b00 */
[----:B------:R-:W3:Y:S01]  /*8f40*/  LDG.E.64 R48, desc[UR6][R12.64+-0x10] ;  /* 0xfffff0060c307981 */ /* 0x000ee2000c1e1b00 */
[----:B----4-:R-:W-:-:S03]  /*8f50*/  DFMA R40, -R44, R40, R46 ;  /* 0x000000282c28722b */ /* 0x010fc6000000012e */
[----:B------:R-:W4:Y:S04]  /*8f60*/  LD.E.64 R46, desc[UR8][R8.64+-0x8] ;  /* 0xfffff808082e7980 */ /* 0x000f28000c101b00 */
[----:B------:R-:W4:Y:S01]  /*8f70*/  LDG.E.64 R44, desc[UR10][R12.64+0x8] ;  /* 0x0000080a0c2c7981 */ /* 0x000f22000c1e1b00 */
[----:B------:R-:W-:-:S03]  /*8f80*/  DFMA R20, -R38, R20, R40 ;  /* 0x000000142614722b */ /* 0x000fc60000000128 */
[----:B------:R-:W4:Y:S04]  /*8f90*/  LDG.E.64 R40, desc[UR10][R12.64+-0x8] ;  /* 0xfffff80a0c287981 */ /* 0x000f28000c1e1b00 */
[----:B------:R-:W4:Y:S01]  /*8fa0*/  LD.E.64 R38, desc[UR4][R8.64] ;  /* 0x0000000408267980 */ /* 0x000f22000c101b00 */
[----:B------:R-:W-:-:S03]  /*8fb0*/  DFMA R54, -R14, R54, R20 ;  /* 0x000000360e36722b */ /* 0x000fc60000000114 */
[----:B------:R-:W4:Y:S04]  /*8fc0*/  LDG.E.64 R20, desc[UR6][R12.64] ;  /* 0x000000060c147981 */ /* 0x000f28000c1e1b00 */
[----:B------:R-:W4:Y:S01]  /*8fd0*/  LD.E.64 R14, desc[UR8][R8.64+0x8] ;  /* 0x00000808080e7980 */ /* 0x000f22000c101b00 */
[----:B--2---:R-:W-:-:S03]  /*8fe0*/  DFMA R52, -R42, R52, R54 ;  /* 0x000000342a34722b */ /* 0x004fc60000000136 */
        /* <DEDUP_REMOVED lines=9> */
[----:B------:R-:W4:Y:S04]  /*9080*/  LD.E.64 R38, desc[UR8][R8.64+0x30] ;  /* 0x0000300808267980 */ /* 0x000f28000c101b00 */
[----:B------:R-:W4:Y:S01]  /*9090*/  LDG.E.64 R40, desc[UR10][R12.64+0x30] ;  /* 0x0000300a0c287981 */ /* 0x000f22000c1e1b00 */
[----:B------:R-:W-:-:S03]  /*90a0*/  DFMA R44, -R14, R44, R20 ;  /* 0x0000002c0e2c722b */ /* 0x000fc60000000114 */
[----:B------:R-:W4:Y:S04]  /*90b0*/  LD.E.64 R14, desc[UR4][R8.64+0x28] ;  /* 0x00002804080e7980 */ /* 0x000f28000c101b00 */
[----:B------:R-:W4:Y:S01]  /*90c0*/  LDG.E.64 R20, desc[UR6][R12.64+0x28] ;  /* 0x000028060c147981 */ /* 0x000f22000c1e1b00 */
[----:B--2---:R-:W-:-:S03]  /*90d0*/  DFMA R54, -R42, R54, R44 ;  /* 0x000000362a36722b */ /* 0x004fc6000000012c */
[----:B------:R0:W2:Y:S04]  /*90e0*/  LD.E.64 R42, desc[UR4][R8.64+0x38] ;  /* 0x00003804082a7980 */ /* 0x0000a8000c101b00 */
[----:B------:R1:W2:Y:S01]  /*90f0*/  LDG.E.64 R44, desc[UR6][R12.64+0x38] ;  /* 0x000038060c2c7981 */ /* 0x0002a2000c1e1b00 */
[----:B---3--:R-:W-:Y:S01]  /*9100*/  DFMA R50, -R52, R50, R54 ;  /* 0x000000323432722b */ /* 0x008fe20000000136 */
[----:B------:R-:W-:-:S04]  /*9110*/  IADD3 R57, P0, PT, R57, -0x10, RZ ;  /* 0xfffffff039397810 */ /* 0x000fc80007f1e0ff */
[----:B------:R-:W-:Y:S02]  /*9120*/  IADD3.X R0, PT, PT, R0, -0x1, RZ, P0, !PT ;  /* 0xffffffff00007810 */ /* 0x000fe400007fe4ff */
[----:B------:R-:W-:Y:S01]  /*9130*/  ISETP.NE.U32.AND P0, PT, R57, RZ, PT ;  /* 0x000000ff3900720c */ /* 0x000fe20003f05070 */
[----:B----4-:R-:W-:-:S03]  /*9140*/  DFMA R46, -R48, R46, R50 ;  /* 0x0000002e302e722b */ /* 0x010fc60000000132 */
[----:B------:R-:W-:Y:S02]  /*9150*/  ISETP.NE.AND.EX P0, PT, R0, RZ, PT, P0 ;  /* 0x000000ff0000720c */ /* 0x000fe40003f05300 */
[----:B------:R-:W-:-:S03]  /*9160*/  IADD3 R33, P2, PT, R33, 0x10, RZ ;  /* 0x0000001021217810 */ /* 0x000fc60007f5e0ff */
[----:B------:R-:W-:Y:S01]  /*9170*/  DFMA R14, -R14, R20, R46 ;  /* 0x000000140e0e722b */ /* 0x000fe2000000012e */
[----:B0-----:R-:W-:Y:S02]  /*9180*/  IADD3 R8, P3, PT, R8, 0x80, RZ ;  /* 0x0000008008087810 */ /* 0x001fe40007f7e0ff */
[----:B-1----:R-:W-:-:S05]  /*9190*/  IADD3 R12, P4, PT, R12, 0x80, RZ ;  /* 0x000000800c0c7810 */ /* 0x002fca0007f9e0ff */
[----:B------:R-:W-:Y:S01]  /*91a0*/  DFMA R14, -R38, R40, R14 ;  /* 0x00000028260e722b */ /* 0x000fe2000000010e */
[----:B------:R-:W-:Y:S02]  /*91b0*/  IMAD.X R9, RZ, RZ, R9, P3 ;  /* 0x000000ffff097224 */ /* 0x000fe400018e0609 */
[----:B------:R-:W-:Y:S02]  /*91c0*/  IMAD.X R13, RZ, RZ, R13, P4 ;  /* 0x000000ffff0d7224 */ /* 0x000fe400020e060d */
[----:B------:R-:W-:-:S03]  /*91d0*/  IMAD.X R56, RZ, RZ, R56, P2 ;  /* 0x000000ffff387224 */ /* 0x000fc600010e0638 */
[----:B--2---:R-:W-:Y:S01]  /*91e0*/  DFMA R42, -R42, R44, R14 ;  /* 0x0000002c2a2a722b */ /* 0x004fe2000000010e */
[----:B------:R-:W-:Y:S10]  /*91f0*/  @P0 BRA `(.L_x_168) ;  /* 0xfffffff800f40947 */ /* 0x000ff4000383ffff */
.L_x_167:
[----:B------:R-:W-:Y:S05]  /*9200*/  BSYNC.RECONVERGENT B2 ;  /* 0x0000000000027941 */ /* 0x000fea0003800200 */
.L_x_166:
[----:B------:R-:W-:Y:S01]  /*9210*/  IMAD.IADD R3, R11, 0x1, R3 ;  /* 0x000000010b037824 */ /* 0x000fe200078e0203 */
[----:B------:R-:W-:Y:S06]  /*9220*/  @!P1 BRA `(.L_x_165) ;  /* 0x0000000400f89947 */ /* 0x000fec0003800000 */
        /* <DEDUP_REMOVED lines=9> */
[----:B------:R-:W-:Y:S02]  /*92c0*/  IADD3 R0, P0, PT, R33, R10, RZ ;  /* 0x0000000a21007210 */ /* 0x000fe40007f1e0ff */
[----:B------:R-:W-:Y:S02]  /*92d0*/  R2UR UR6, R28 ;  /* 0x000000001c0672ca */ /* 0x000fe400000e0000 */
[C---:B------:R-:W-:Y:S01]  /*92e0*/  R2UR UR7, R29.reuse ;  /* 0x000000001d0772ca */ /* 0x040fe200000e0000 */
[----:B------:R-:W-:Y:S01]  /*92f0*/  IMAD.X R9, R56, 0x1, R3, P0 ;  /* 0x0000000138097824 */ /* 0x000fe200000e0603 */
[----:B------:R-:W-:Y:S02]  /*9300*/  R2UR UR8, R28 ;  /* 0x000000001c0872ca */ /* 0x000fe400000e0000 */
[----:B------:R-:W-:Y:S02]  /*9310*/  R2UR UR9, R29 ;  /* 0x000000001d0972ca */ /* 0x000fe400000e0000 */
[----:B------:R-:W-:-:S02]  /*9320*/  LEA R46, P0, R0, R17, 0x3 ;  /* 0x00000011002e7211 */ /* 0x000fc400078018ff */
[----:B------:R-:W-:Y:S02]  /*9330*/  R2UR UR10, R28 ;  /* 0x000000001c0a72ca */ /* 0x000fe400000e0000 */
[----:B------:R-:W-:Y:S02]  /*9340*/  LEA.HI.X R47, R0, R18, R9, 0x3, P0 ;  /* 0x00000012002f7211 */ /* 0x000fe400000f1c09 */
[----:B------:R-:W-:Y:S02]  /*9350*/  R2UR UR11, R29 ;  /* 0x000000001d0b72ca */ /* 0x000fe400000e0000 */
[C---:B0-----:R-:W-:Y:S01]  /*9360*/  LEA R44, P2, R33.reuse, UR4, 0x3 ;  /* 0x00000004212c7c11 */ /* 0x041fe2000f8418ff */
[----:B------:R-:W2:Y:S01]  /*9370*/  LD.E.64 R52, desc[UR6][R46.64] ;  /* 0x000000062e347980 */ /* 0x000ea2000c101b00 */
[----:B------:R-:W-:Y:S02]  /*9380*/  R2UR UR4, R28 ;  /* 0x000000001c0472ca */ /* 0x000fe400000e0000 */
[----:B------:R-:W-:Y:S01]  /*9390*/  LEA.HI.X R45, R33, UR5, R56, 0x3, P2 ;  /* 0x00000005212d7c11 */ /* 0x000fe200090f1c38 */
[----:B------:R-:W3:Y:S01]  /*93a0*/  LD.E.64 R12, desc[UR8][R46.64+0x18] ;  /* 0x000018082e0c7980 */ /* 0x000ee2000c101b00 */
[----:B------:R-:W-:-:S03]  /*93b0*/  R2UR UR5, R29 ;  /* 0x000000001d0572ca */ /* 0x000fc600000e0000 */
[----:B------:R-:W2:Y:S04]  /*93c0*/  LDG.E.64 R50, desc[UR8][R44.64] ;  /* 0x000000082c327981 */ /* 0x000ea8000c1e1b00 */
[----:B------:R-:W4:Y:S04]  /*93d0*/  LDG.E.64 R54, desc[UR10][R44.64+0x8] ;  /* 0x0000080a2c367981 */ /* 0x000f28000c1e1b00 */
[----:B------:R-:W3:Y:S04]  /*93e0*/  LDG.E.64 R8, desc[UR6][R44.64+0x10] ;  /* 0x000010062c087981 */ /* 0x000ee8000c1e1b00 */
[----:B------:R-:W4:Y:S04]  /*93f0*/  LD.E.64 R48, desc[UR4][R46.64+0x8] ;  /* 0x000008042e307980 */ /* 0x000f28000c101b00 */
[----:B------:R-:W3:Y:S04]  /*9400*/  LD.E.64 R40, desc[UR4][R46.64+0x10] ;  /* 0x000010042e287980 */ /* 0x000ee8000c101b00 */
[----:B------:R-:W3:Y:S04]  /*9410*/  LDG.E.64 R14, desc[UR10][R44.64+0x18] ;  /* 0x0000180a2c0e7981 */ /* 0x000ee8000c1e1b00 */
[----:B------:R-:W3:Y:S04]  /*9420*/  LD.E.64 R20, desc[UR4][R46.64+0x20] ;  /* 0x000020042e147980 */ /* 0x000ee8000c101b00 */
[----:B------:R-:W3:Y:S04]  /*9430*/  LDG.E.64 R38, desc[UR6][R44.64+0x20] ;  /* 0x000020062c267981 */ /* 0x000ee8000c1e1b00 */
[----:B------:R-:W3:Y:S04]  /*9440*/  LD.E.64 R58, desc[UR8][R46.64+0x38] ;  /* 0x000038082e3a7980 */ /* 0x000ee8000c101b00 */
[----:B------:R-:W3:Y:S01]  /*9450*/  LDG.E.64 R60, desc[UR10][R44.64+0x38] ;  /* 0x0000380a2c3c7981 */ /* 0x000ee2000c1e1b00 */
[----:B--2--5:R-:W-:-:S03]  /*9460*/  DFMA R42, -R52, R50, R42 ;  /* 0x00000032342a722b */ /* 0x024fc6000000012a */
[----:B------:R-:W2:Y:S04]  /*9470*/  LD.E.64 R52, desc[UR8][R46.64+0x28] ;  /* 0x000028082e347980 */ /* 0x000ea8000c101b00 */
[----:B------:R-:W2:Y:S01]  /*9480*/  LDG.E.64 R50, desc[UR10][R44.64+0x28] ;  /* 0x0000280a2c327981 */ /* 0x000ea2000c1e1b00 */
[----:B----4-:R-:W-:-:S03]  /*9490*/  DFMA R54, -R48, R54, R42 ;  /* 0x000000363036722b */ /* 0x010fc6000000012a */
[----:B------:R-:W4:Y:S04]  /*94a0*/  LD.E.64 R48, desc[UR4][R46.64+0x30] ;  /* 0x000030042e307980 */ /* 0x000f28000c101b00 */
[----:B------:R-:W4:Y:S01]  /*94b0*/  LDG.E.64 R42, desc[UR6][R44.64+0x30] ;  /* 0x000030062c2a7981 */ /* 0x000f22000c1e1b00 */
[----:B---3--:R-:W-:-:S08]  /*94c0*/  DFMA R8, -R40, R8, R54 ;  /* 0x000000082808722b */ /* 0x008fd00000000136 */
[----:B------:R-:W-:-:S08]  /*94d0*/  DFMA R8, -R12, R14, R8 ;  /* 0x0000000e0c08722b */ /* 0x000fd00000000108 */
[----:B------:R-:W-:Y:S01]  /*94e0*/  DFMA R8, -R20, R38, R8 ;  /* 0x000000261408722b */ /* 0x000fe20000000108 */
[----:B------:R-:W-:-:S05]  /*94f0*/  IADD3 R33, P0, PT, R33, 0x8, RZ ;  /* 0x0000000821217810 */ /* 0x000fca0007f1e0ff */
[----:B------:R-:W-:Y:S02]  /*9500*/  IMAD.X R56, RZ, RZ, R56, P0 ;  /* 0x000000ffff387224 */ /* 0x000fe400000e0638 */
[----:B--2---:R-:W-:-:S08]  /*9510*/  DFMA R8, -R52, R50, R8 ;  /* 0x000000323408722b */ /* 0x004fd00000000108 */
[----:B----4-:R-:W-:-:S08]  /*9520*/  DFMA R42, -R48, R42, R8 ;  /* 0x0000002a302a722b */ /* 0x010fd00000000108 */
[----:B------:R-:W-:-:S11]  /*9530*/  DFMA R42, -R58, R60, R42 ;  /* 0x0000003c3a2a722b */ /* 0x000fd6000000012a */
.L_x_170:
[----:B------:R-:W-:Y:S05]  /*9540*/  BSYNC.RECONVERGENT B2 ;  /* 0x0000000000027941 */ /* 0x000fea0003800200 */
.L_x_169:
        /* <DEDUP_REMOVED lines=34> */
[----:B------:R-:W3:Y:S01]  /*9770*/  LDG.E.64 R20, desc[UR10][R48.64+0x18] ;  /* 0x0000180a30147981 */ /* 0x000ee2000c1e1b00 */
[----:B------:R-:W-:-:S05]  /*9780*/  IADD3 R33, P0, PT, R33, 0x4, RZ ;  /* 0x0000000421217810 */ /* 0x000fca0007f1e0ff */
[----:B------:R-:W-:Y:S01]  /*9790*/  IMAD.X R56, RZ, RZ, R56, P0 ;  /* 0x000000ffff387224 */ /* 0x000fe200000e0638 */
[----:B--2--5:R-:W-:-:S08]  /*97a0*/  DFMA R44, -R46, R44, R42 ;  /* 0x0000002c2e2c722b */ /* 0x024fd0000000012a */
[----:B----4-:R-:W-:-:S08]  /*97b0*/  DFMA R38, -R40, R38, R44 ;  /* 0x000000262826722b */ /* 0x010fd0000000012c */
[----:B---3--:R-:W-:-:S08]  /*97c0*/  DFMA R8, -R8, R12, R38 ;  /* 0x0000000c0808722b */ /* 0x008fd00000000126 */
[----:B------:R-:W-:-:S11]  /*97d0*/  DFMA R42, -R14, R20, R8 ;  /* 0x000000140e2a722b */ /* 0x000fd60000000108 */
.L_x_172:
[----:B------:R-:W-:Y:S05]  /*97e0*/  BSYNC.RECONVERGENT B2 ;  /* 0x0000000000027941 */ /* 0x000fea0003800200 */
.L_x_171:
        /* <DEDUP_REMOVED lines=8> */
[----:B------:R-:W-:-:S04]  /*9870*/  LEA R10, P0, R11, R17, 0x3 ;  /* 0x000000110b0a7211 */ /* 0x000fc800078018ff */
[----:B------:R-:W-:Y:S02]  /*9880*/  LEA.HI.X R11, R11, R18, R3, 0x3, P0 ;  /* 0x000000120b0b7211 */ /* 0x000fe400000f1c03 */
[----:B0-----:R-:W-:-:S03]  /*9890*/  LEA R8, P1, R33, UR4, 0x3 ;  /* 0x0000000421087c11 */ /* 0x001fc6000f8218ff */
[----:B------:R-:W2:Y:S01]  /*98a0*/  LD.E.64 R12, desc[UR6][R10.64] ;  /* 0x000000060a0c7980 */ /* 0x000ea2000c101b00 */
[----:B------:R-:W-:-:S05]  /*98b0*/  LEA.HI.X R9, R33, UR5, R56, 0x3, P1 ;  /* 0x0000000521097c11 */ /* 0x000fca00088f1c38 */
[----:B------:R-:W2:Y:S01]  /*98c0*/  LDG.E.64 R14, desc[UR8][R8.64] ;  /* 0x00000008080e7981 */ /* 0x000ea2000c1e1b00 */
        /* <DEDUP_REMOVED lines=15> */
[----:B------:R-:W2:Y:S08]  /*99c0*/  LDG.E.64 R14, desc[UR6][R8.64+0x8] ;  /* 0x00000806080e7981 */ /* 0x000eb0000c1e1b00 */
[----:B------:R-:W3:Y:S04]  /*99d0*/  @P0 LD.E.64 R20, desc[UR8][R10.64+0x10] ;  /* 0x000010080a140980 */ /* 0x000ee8000c101b00 */
[----:B------:R-:W3:Y:S01]  /*99e0*/  @P0 LDG.E.64 R38, desc[UR10][R8.64+0x10] ;  /* 0x0000100a08260981 */ /* 0x000ee2000c1e1b00 */
[----:B--2---:R-:W-:-:S08]  /*99f0*/  DFMA R42, -R12, R14, R42 ;  /* 0x0000000e0c2a722b */ /* 0x004fd0000000012a */
[----:B---3--:R-:W-:-:S11]  /*9a00*/  @P0 DFMA R42, -R20, R38, R42 ;  /* 0x00000026142a022b */ /* 0x008fd6000000012a */
.L_x_165:
[----:B------:R-:W-:Y:S05]  /*9a10*/  BSYNC.RECONVERGENT B0 ;  /* 0x0000000000007941 */ /* 0x000fea0003800200 */
.L_x_164:
[----:B------:R-:W-:Y:S01]  /*9a20*/  IMAD R0, R30, R25, RZ ;  /* 0x000000191e007224 */ /* 0x000fe200078e02ff */
[----:B------:R-:W-:Y:S01]  /*9a30*/  R2UR UR4, R28 ;  /* 0x000000001c0472ca */ /* 0x000fe200000e0000 */
[----:B0-----:R-:W-:Y:S01]  /*9a40*/  IMAD.WIDE.U32 R8, R25, R27, R34 ;  /* 0x0000001b19087225 */ /* 0x001fe200078e0022 */
[----:B------:R-:W-:-:S03]  /*9a50*/  R2UR UR5, R29 ;  /* 0x000000001d0572ca */ /* 0x000fc600000e0000 */
[----:B------:R-:W-:Y:S01]  /*9a60*/  IMAD R3, R32, R27, R0 ;  /* 0x0000001b20037224 */ /* 0x000fe200078e0200 */
[----:B------:R-:W-:-:S03]  /*9a70*/  LEA R20, P0, R8, R17, 0x3 ;  /* 0x0000001108147211 */ /* 0x000fc600078018ff */
[----:B------:R-:W-:-:S05]  /*9a80*/  IMAD.IADD R3, R3, 0x1, R9 ;  /* 0x0000000103037824 */ /* 0x000fca00078e0209 */
[----:B------:R-:W-:-:S05]  /*9a90*/  LEA.HI.X R21, R8, R18, R3, 0x3, P0 ;  /* 0x0000001208157211 */ /* 0x000fca00000f1c03 */
        /* <DEDUP_REMOVED lines=20> */
.L_x_174:
[----:B------:R-:W-:Y:S05]  /*9be0*/  BSYNC.RECONVERGENT B2 ;  /* 0x0000000000027941 */ /* 0x000fea0003800200 */
.L_x_173:
[----:B------:R-:W0:Y:S01]  /*9bf0*/  LDCU.64 UR4, c[0x0][0x390] ;  /* 0x00007200ff0477ac */ /* 0x000e220008000a00 */
[----:B------:R-:W-:Y:S01]  /*9c00*/  R2UR UR6, R28 ;  /* 0x000000001c0672ca */ /* 0x000fe200000e0000 */
[----:B------:R-:W-:Y:S01]  /*9c10*/  VIADD R5, R5, 0x1 ;  /* 0x0000000105057836 */ /* 0x000fe20000000000 */
[----:B------:R-:W-:Y:S01]  /*9c20*/  R2UR UR7, R29 ;  /* 0x000000001d0772ca */ /* 0x000fe200000e0000 */
[----:B------:R-:W-:Y:S01]  /*9c30*/  VIADD R6, R6, 0x1 ;  /* 0x0000000106067836 */ /* 0x000fe20000000000 */
[----:B------:R-:W-:-:S05]  /*9c40*/  IADD3 R23, P1, PT, R23, 0x1, RZ ;  /* 0x0000000117177810 */ /* 0x000fca0007f3e0ff */
[----:B------:R-:W-:Y:S01]  /*9c50*/  IMAD.X R7, RZ, RZ, R7, P1 ;  /* 0x000000ffff077224 */ /* 0x000fe200008e0607 */
[----:B0-----:R-:W-:-:S04]  /*9c60*/  IADD3 R8, P0, PT, R36, UR4, RZ ;  /* 0x0000000424087c10 */ /* 0x001fc8000ff1e0ff */
[----:B------:R-:W-:Y:S02]  /*9c70*/  IADD3.X R9, PT, PT, R37, UR5, RZ, P0, !PT ;  /* 0x0000000525097c10 */ /* 0x000fe400087fe4ff */
[----:B------:R-:W-:-:S03]  /*9c80*/  ISETP.GT.U32.AND P0, PT, R34, 0x1, PT ;  /* 0x000000012200780c */ /* 0x000fc60003f04070 */
[----:B------:R1:W-:Y:S01]  /*9c90*/  STG.E.64 desc[UR6][R8.64+-0x8], R12 ;  /* 0xfffff80c08007986 */ /* 0x0003e2000c101b06 */
[----:B------:R-:W-:-:S13]  /*9ca0*/  ISETP.GT.U32.AND.EX P0, PT, R35, RZ, PT, P0 ;  /* 0x000000ff2300720c */ /* 0x000fda0003f04100 */
[----:B-1----:R-:W-:Y:S05]  /*9cb0*/  @P0 BRA `(.L_x_175) ;  /* 0xffffffec009c0947 */ /* 0x002fea000383ffff */
[----:B------:R-:W-:Y:S05]  /*9cc0*/  BSYNC.RECONVERGENT B1 ;  /* 0x0000000000017941 */ /* 0x000fea0003800200 */
.L_x_43:
[----:B------:R-:W-:Y:S01]  /*9cd0*/  MOV R23, 0x8 ;  /* 0x0000000800177802 */ /* 0x000fe20000000f00 */
[----:B------:R-:W-:Y:S02]  /*9ce0*/  IMAD.MOV.U32 R4, RZ, RZ, R2 ;  /* 0x000000ffff047224 */ /* 0x000fe400078e0002 */
[----:B------:R-:W-:Y:S01]  /*9cf0*/  IMAD.MOV.U32 R5, RZ, RZ, R16 ;  /* 0x000000ffff057224 */ /* 0x000fe200078e0010 */
[----:B------:R0:W1:Y:S06]  /*9d00*/  LDC.64 R6, c[0x4][R23] ;  /* 0x0100000017067b82 */ /* 0x00006c0000000a00 */
[----:B------:R-:W-:-:S07]  /*9d10*/  LEPC R20, `(.L_x_176) ;  /* 0x000000001014794e */ /* 0x000fce0000000000 */
[----:B01----:R-:W-:Y:S05]  /*9d20*/  CALL.ABS.NOINC R6 ;  /* 0x0000000006007343 */ /* 0x003fea0003c00000 */
.L_x_176:
[----:B------:R0:W1:Y:S01]  /*9d30*/  LDC.64 R2, c[0x4][R23] ;  /* 0x0100000017027b82 */ /* 0x0000620000000a00 */
[----:B------:R-:W-:Y:S02]  /*9d40*/  IMAD.MOV.U32 R4, RZ, RZ, R17 ;  /* 0x000000ffff047224 */ /* 0x000fe400078e0011 */
[----:B------:R-:W-:-:S07]  /*9d50*/  IMAD.MOV.U32 R5, RZ, RZ, R18 ;  /* 0x000000ffff057224 */ /* 0x000fce00078e0012 */
[----:B------:R-:W-:-:S07]  /*9d60*/  LEPC R20, `(.L_x_177) ;  /* 0x000000001014794e */ /* 0x000fce0000000000 */
[----:B01----:R-:W-:Y:S05]  /*9d70*/  CALL.ABS.NOINC R2 ;  /* 0x0000000002007343 */ /* 0x003fea0003c00000 */
.L_x_177:
[----:B------:R0:W1:Y:S01]  /*9d80*/  LDC.64 R2, c[0x4][R23] ;  /* 0x0100000017027b82 */ /* 0x0000620000000a00 */
[----:B------:R-:W-:Y:S02]  /*9d90*/  IMAD.MOV.U32 R4, RZ, RZ, R19 ;  /* 0x000000ffff047224 */ /* 0x000fe400078e0013 */
[----:B------:R-:W-:-:S07]  /*9da0*/  IMAD.MOV.U32 R5, RZ, RZ, R22 ;  /* 0x000000ffff057224 */ /* 0x000fce00078e0016 */
[----:B------:R-:W-:-:S07]  /*9db0*/  LEPC R20, `(.L_x_178) ;  /* 0x000000001014794e */ /* 0x000fce0000000000 */
[----:B01----:R-:W-:Y:S05]  /*9dc0*/  CALL.ABS.NOINC R2 ;  /* 0x0000000002007343 */ /* 0x003fea0003c00000 */
.L_x_178:
[----:B------:R-:W-:Y:S05]  /*9dd0*/  EXIT ;  /* 0x000000000000794d */ /* 0x000fea0003800000 */
        .weak           $__internal_1_$__cuda_sm20_div_rn_f64_full
        .type           $__internal_1_$__cuda_sm20_div_rn_f64_full,@function
        .size           $__internal_1_$__cuda_sm20_div_rn_f64_full,(.L_x_442 - $__internal_1_$__cuda_sm20_div_rn_f64_full)
$__internal_1_$__cuda_sm20_div_rn_f64_full:
[C---:B------:R-:W-:Y:S01]  /*9de0*/  FSETP.GEU.AND P0, PT, |R9|.reuse, 1.469367938527859385e-39, PT ;  /* 0x001000000900780b */ /* 0x040fe20003f0e200 */
[----:B------:R-:W-:Y:S01]  /*9df0*/  IMAD.MOV.U32 R20, RZ, RZ, 0x1 ;  /* 0x00000001ff147424 */ /* 0x000fe200078e00ff */
[----:B------:R-:W-:Y:S01]  /*9e00*/  LOP3.LUT R50, R9, 0x800fffff, RZ, 0xc0, !PT ;  /* 0x800fffff09327812 */ /* 0x000fe200078ec0ff */
[----:B------:R-:W-:Y:S01]  /*9e10*/  IMAD.MOV.U32 R48, RZ, RZ, R10 ;  /* 0x000000ffff307224 */ /* 0x000fe200078e000a */
[C---:B------:R-:W-:Y:S01]  /*9e20*/  FSETP.GEU.AND P2, PT, |R11|.reuse, 1.469367938527859385e-39, PT ;  /* 0x001000000b00780b */ /* 0x040fe20003f4e200 */
[----:B------:R-:W-:Y:S01]  /*9e30*/  BSSY.RECONVERGENT B0, `(.L_x_179) ;  /* 0x0000052000007945 */ /* 0x000fe20003800200 */
[----:B------:R-:W-:Y:S01]  /*9e40*/  LOP3.LUT R51, R50, 0x3ff00000, RZ, 0xfc, !PT ;  /* 0x3ff0000032337812 */ /* 0x000fe200078efcff */
[----:B------:R-:W-:Y:S01]  /*9e50*/  IMAD.MOV.U32 R50, RZ, RZ, R8 ;  /* 0x000000ffff327224 */ /* 0x000fe200078e0008 */
[----:B------:R-:W-:Y:S02]  /*9e60*/  LOP3.LUT R3, R11, 0x7ff00000, RZ, 0xc0, !PT ;  /* 0x7ff000000b037812 */ /* 0x000fe400078ec0ff */
[----:B------:R-:W-:-:S03]  /*9e70*/  LOP3.LUT R54, R9, 0x7ff00000, RZ, 0xc0, !PT ;  /* 0x7ff0000009367812 */ /* 0x000fc600078ec0ff */
[----:B------:R-:W-:Y:S01]  /*9e80*/  @!P0 DMUL R50, R8, 8.98846567431157953865e+307 ;  /* 0x7fe0000008328828 */ /* 0x000fe20000000000 */
[----:B------:R-:W-:Y:S01]  /*9e90*/  ISETP.GE.U32.AND P1, PT, R3, R54, PT ;  /* 0x000000360300720c */ /* 0x000fe20003f26070 */
[----:B------:R-:W-:Y:S02]  /*9ea0*/  IMAD.MOV.U32 R53, RZ, RZ, R3 ;  /* 0x000000ffff357224 */ /* 0x000fe400078e0003 */
[----:B------:R-:W-:Y:S02]  /*9eb0*/  @!P2 LOP3.LUT R0, R9, 0x7ff00000, RZ, 0xc0, !PT ;  /* 0x7ff000000900a812 */ /* 0x000fe400078ec0ff */
[----:B------:R-:W0:Y:S02]  /*9ec0*/  MUFU.RCP64H R21, R51 ;  /* 0x0000003300157308 */ /* 0x000e240000001800 */
[----:B------:R-:W-:Y:S01]  /*9ed0*/  @!P2 ISETP.GE.U32.AND P3, PT, R3, R0, PT ;  /* 0x000000000300a20c */ /* 0x000fe20003f66070 */
[----:B------:R-:W-:Y:S01]  /*9ee0*/  IMAD.MOV.U32 R0, RZ, RZ, 0x1ca00000 ;  /* 0x1ca00000ff007424 */ /* 0x000fe200078e00ff */
[----:B------:R-:W-:-:S04]  /*9ef0*/  @!P0 LOP3.LUT R54, R51, 0x7ff00000, RZ, 0xc0, !PT ;  /* 0x7ff0000033368812 */ /* 0x000fc800078ec0ff */
[----:B------:R-:W-:Y:S01]  /*9f00*/  @!P2 SEL R13, R0, 0x63400000, !P3 ;  /* 0x63400000000da807 */ /* 0x000fe20005800000 */
[----:B------:R-:W-:Y:S01]  /*9f10*/  VIADD R57, R54, 0xffffffff ;  /* 0xffffffff36397836 */ /* 0x000fe20000000000 */
[----:B------:R-:W-:Y:S02]  /*9f20*/  SEL R49, R0, 0x63400000, !P1 ;  /* 0x6340000000317807 */ /* 0x000fe40004800000 */
[--C-:B------:R-:W-:Y:S02]  /*9f30*/  @!P2 LOP3.LUT R13, R13, 0x80000000, R11.reuse, 0xf8, !PT ;  /* 0x800000000d0da812 */ /* 0x100fe400078ef80b */
[----:B------:R-:W-:Y:S01]  /*9f40*/  LOP3.LUT R49, R49, 0x800fffff, R11, 0xf8, !PT ;  /* 0x800fffff31317812 */ /* 0x000fe200078ef80b */
[----:B0-----:R-:W-:-:S08]  /*9f50*/  DFMA R14, R20, -R50, 1 ;  /* 0x3ff00000140e742b */ /* 0x001fd00000000832 */
[----:B------:R-:W-:-:S08]  /*9f60*/  DFMA R14, R14, R14, R14 ;  /* 0x0000000e0e0e722b */ /* 0x000fd0000000000e */
[----:B------:R-:W-:Y:S01]  /*9f70*/  DFMA R20, R20, R14, R20 ;  /* 0x0000000e1414722b */ /* 0x000fe20000000014 */
[----:B------:R-:W-:Y:S01]  /*9f80*/  @!P2 LOP3.LUT R15, R13, 0x100000, RZ, 0xfc, !PT ;  /* 0x001000000d0fa812 */ /* 0x000fe200078efcff */
[----:B------:R-:W-:-:S06]  /*9f90*/  @!P2 IMAD.MOV.U32 R14, RZ, RZ, RZ ;  /* 0x000000ffff0ea224 */ /* 0x000fcc00078e00ff */
[----:B------:R-:W-:Y:S02]  /*9fa0*/  DFMA R12, R20, -R50, 1 ;  /* 0x3ff00000140c742b */ /* 0x000fe40000000832 */
[----:B------:R-:W-:-:S06]  /*9fb0*/  @!P2 DFMA R48, R48, 2, -R14 ;  /* 0x400000003030a82b */ /* 0x000fcc000000080e */
[----:B------:R-:W-:-:S04]  /*9fc0*/  DFMA R20, R20, R12, R20 ;  /* 0x0000000c1414722b */ /* 0x000fc80000000014 */
[----:B------:R-:W-:-:S04]  /*9fd0*/  @!P2 LOP3.LUT R53, R49, 0x7ff00000, RZ, 0xc0, !PT ;  /* 0x7ff000003135a812 */ /* 0x000fc800078ec0ff */
[----:B------:R-:W-:Y:S01]  /*9fe0*/  DMUL R12, R20, R48 ;  /* 0x00000030140c7228 */ /* 0x000fe20000000000 */
[----:B------:R-:W-:-:S05]  /*9ff0*/  VIADD R14, R53, 0xffffffff ;  /* 0xffffffff350e7836 */ /* 0x000fca0000000000 */
[----:B------:R-:W-:Y:S02]  /*a000*/  ISETP.GT.U32.AND P0, PT, R14, 0x7feffffe, PT ;  /* 0x7feffffe0e00780c */ /* 0x000fe40003f04070 */
[----:B------:R-:W-:Y:S02]  /*a010*/  DFMA R14, R12, -R50, R48 ;  /* 0x800000320c0e722b */ /* 0x000fe40000000030 */
[----:B------:R-:W-:-:S06]  /*a020*/  ISETP.GT.U32.OR P0, PT, R57, 0x7feffffe, P0 ;  /* 0x7feffffe3900780c */ /* 0x000fcc0000704470 */
[----:B------:R-:W-:-:S07]  /*a030*/  DFMA R14, R20, R14, R12 ;  /* 0x0000000e140e722b */ /* 0x000fce000000000c */
[----:B------:R-:W-:Y:S05]  /*a040*/  @P0 BRA `(.L_x_180) ;  /* 0x00000000006c0947 */ /* 0x000fea0003800000 */
[----:B------:R-:W-:-:S04]  /*a050*/  LOP3.LUT R10, R9, 0x7ff00000, RZ, 0xc0, !PT ;  /* 0x7ff00000090a7812 */ /* 0x000fc800078ec0ff */
[CC--:B------:R-:W-:Y:S02]  /*a060*/  VIADDMNMX R11, R3.reuse, -R10.reuse, 0xb9600000, !PT ;  /* 0xb9600000030b7446 */ /* 0x0c0fe4000780090a */
[----:B------:R-:W-:Y:S01]  /*a070*/  ISETP.GE.U32.AND P0, PT, R3, R10, PT ;  /* 0x0000000a0300720c */ /* 0x000fe20003f06070 */
[----:B------:R-:W-:Y:S01]  /*a080*/  IMAD.MOV.U32 R10, RZ, RZ, RZ ;  /* 0x000000ffff0a7224 */ /* 0x000fe200078e00ff */
[----:B------:R-:W-:Y:S02]  /*a090*/  VIMNMX R11, PT, PT, R11, 0x46a00000, PT ;  /* 0x46a000000b0b7848 */ /* 0x000fe40003fe0100 */
[----:B------:R-:W-:-:S05]  /*a0a0*/  SEL R0, R0, 0x63400000, !P0 ;  /* 0x6340000000007807 */ /* 0x000fca0004000000 */
[----:B------:R-:W-:-:S04]  /*a0b0*/  IMAD.IADD R0, R11, 0x1, -R0 ;  /* 0x000000010b007824 */ /* 0x000fc800078e0a00 */
        /* <DEDUP_REMOVED lines=11> */
[----:B------:R-:W-:Y:S01]  /*a170*/  IADD3 R0, PT, PT, -R0, -0x43300000, RZ ;  /* 0xbcd0000000007810 */ /* 0x000fe20007ffe1ff */
[----:B------:R-:W-:-:S06]  /*a180*/  IMAD.MOV.U32 R10, RZ, RZ, RZ ;  /* 0x000000ffff0a7224 */ /* 0x000fcc00078e00ff */
[----:B------:R-:W-:Y:S02]  /*a190*/  DFMA R10, R12, -R10, R14 ;  /* 0x8000000a0c0a722b */ /* 0x000fe4000000000e */
[----:B------:R-:W-:-:S08]  /*a1a0*/  DMUL.RP R14, R14, R20 ;  /* 0x000000140e0e7228 */ /* 0x000fd00000008000 */
[----:B------:R-:W-:Y:S02]  /*a1b0*/  FSETP.NEU.AND P0, PT, |R11|, R0, PT ;  /* 0x000000000b00720b */ /* 0x000fe40003f0d200 */
[----:B------:R-:W-:Y:S02]  /*a1c0*/  LOP3.LUT R3, R15, R8, RZ, 0x3c, !PT ;  /* 0x000000080f037212 */ /* 0x000fe400078e3cff */
[----:B------:R-:W-:Y:S02]  /*a1d0*/  FSEL R12, R14, R12, !P0 ;  /* 0x0000000c0e0c7208 */ /* 0x000fe40004000000 */
[----:B------:R-:W-:Y:S01]  /*a1e0*/  FSEL R13, R3, R13, !P0 ;  /* 0x0000000d030d7208 */ /* 0x000fe20004000000 */
[----:B------:R-:W-:Y:S06]  /*a1f0*/  BRA `(.L_x_181) ;  /* 0x0000000000547947 */ /* 0x000fec0003800000 */
.L_x_180:
        /* <DEDUP_REMOVED lines=16> */
.L_x_183:
[----:B------:R-:W-:Y:S01]  /*a300*/  LOP3.LUT R13, R9, 0x80000, RZ, 0xfc, !PT ;  /* 0x00080000090d7812 */ /* 0x000fe200078efcff */
[----:B------:R-:W-:Y:S01]  /*a310*/  IMAD.MOV.U32 R12, RZ, RZ, R8 ;  /* 0x000000ffff0c7224 */ /* 0x000fe200078e0008 */
[----:B------:R-:W-:Y:S06]  /*a320*/  BRA `(.L_x_181) ;  /* 0x0000000000087947 */ /* 0x000fec0003800000 */
.L_x_182:
[----:B------:R-:W-:Y:S01]  /*a330*/  LOP3.LUT R13, R11, 0x80000, RZ, 0xfc, !PT ;  /* 0x000800000b0d7812 */ /* 0x000fe200078efcff */
[----:B------:R-:W-:-:S07]  /*a340*/  IMAD.MOV.U32 R12, RZ, RZ, R10 ;  /* 0x000000ffff0c7224 */ /* 0x000fce00078e000a */
.L_x_181:
[----:B------:R-:W-:Y:S05]  /*a350*/  BSYNC.RECONVERGENT B0 ;  /* 0x0000000000007941 */ /* 0x000fea0003800200 */
.L_x_179:
[----:B------:R-:W-:-:S04]  /*a360*/  IMAD.MOV.U32 R53, RZ, RZ, 0x0 ;  /* 0x00000000ff357424 */ /* 0x000fc800078e00ff */
[----:B------:R-:W-:Y:S05]  /*a370*/  RET.REL.NODEC R52 `(_Z5croutPdS_S_l) ;  /* 0xffffff5c34207950 */ /* 0x000fea0003c3ffff */
.L_x_184:
        /* <DEDUP_REMOVED lines=16> */
.L_x_442:


//--------------------- .text._Z9doolittlePdS_S_l --------------------------
	.section	.text._Z9doolittlePdS_S_l,"ax",@progbits
	.align	128
        .global         _Z9doolittlePdS_S_l
        .type           _Z9doolittlePdS_S_l,@function
        .size           _Z9doolittlePdS_S_l,(.L_x_443 - _Z9doolittlePdS_S_l)
        .other          _Z9doolittlePdS_S_l,@"STO_CUDA_ENTRY STV_DEFAULT"
_Z9doolittlePdS_S_l:
.text._Z9doolittlePdS_S_l:
[----:B------:R-:W0:Y:S08]  /*0000*/  LDC R1, c[0x0][0x37c] ;  /* 0x0000df00ff017b82 */ /* 0x000e300000000800 */
[----:B------:R-:W1:Y:S01]  /*0010*/  LDC.64 R4, c[0x0][0x398] ;  /* 0x0000e600ff047b82 */ /* 0x000e620000000a00 */
[----:B------:R-:W-:-:S07]  /*0020*/  MOV R2, 0x0 ;  /* 0x0000000000027802 */ /* 0x000fce0000000f00 */
[----:B------:R2:W3:Y:S01]  /*0030*/  LDC.64 R6, c[0x4][R2] ;  /* 0x0100000002067b82 */ /* 0x0004e20000000a00 */
[C---:B-1----:R-:W-:Y:S01]  /*0040*/  SHF.L.U64.HI R27, R4.reuse, 0x3, R5 ;  /* 0x00000003041b7819 */ /* 0x042fe20000010205 */
[----:B------:R-:W-:-:S04]  /*0050*/  IMAD.SHL.U32 R16, R4, 0x8, RZ ;  /* 0x0000000804107824 */ /* 0x000fc800078e00ff */
[-C--:B------:R-:W-:Y:S02]  /*0060*/  IMAD R0, R27, R4.reuse, RZ ;  /* 0x000000041b007224 */ /* 0x080fe400078e02ff */
[----:B------:R-:W-:-:S04]  /*0070*/  IMAD.WIDE.U32 R18, R16, R4, RZ ;  /* 0x0000000410127225 */ /* 0x000fc800078e00ff */
[----:B------:R-:W-:Y:S02]  /*0080*/  IMAD R3, R16, R5, R0 ;  /* 0x0000000510037224 */ /* 0x000fe400078e0200 */
[----:B------:R-:W-:Y:S02]  /*0090*/  IMAD.MOV.U32 R4, RZ, RZ, R18 ;  /* 0x000000ffff047224 */ /* 0x000fe400078e0012 */
[----:B------:R-:W-:-:S04]  /*00a0*/  IMAD.IADD R22, R19, 0x1, R3 ;  /* 0x0000000113167824 */ /* 0x000fc800078e0203 */
[----:B0-23--:R-:W-:-:S07]  /*00b0*/  IMAD.MOV.U32 R5, RZ, RZ, R22 ;  /* 0x000000ffff057224 */ /* 0x00dfce00078e0016 */
[----:B------:R-:W-:-:S07]  /*00c0*/  LEPC R20, `(.L_x_185) ;  /* 0x000000001014794e */ /* 0x000fce0000000000 */
[----:B------:R-:W-:Y:S05]  /*00d0*/  CALL.ABS.NOINC R6 ;  /* 0x0000000006007343 */ /* 0x000fea0003c00000 */
.L_x_185:
[----:B------:R0:W1:Y:S01]  /*00e0*/  LDC.64 R6, c[0x4][R2] ;  /* 0x0100000002067b82 */ /* 0x0000620000000a00 */
[----:B------:R-:W-:Y:S01]  /*00f0*/  IMAD.MOV.U32 R30, RZ, RZ, R4 ;  /* 0x000000ffff1e7224 */ /* 0x000fe200078e0004 */
[----:B------:R-:W-:Y:S01]  /*0100*/  IADD3 R4, P0, PT, R16, R18, RZ ;  /* 0x0000001210047210 */ /* 0x000fe20007f1e0ff */
[----:B------:R-:W-:-:S04]  /*0110*/  IMAD.MOV.U32 R23, RZ, RZ, R5 ;  /* 0x000000ffff177224 */ /* 0x000fc800078e0005 */
[----:B------:R-:W-:-:S08]  /*0120*/  IMAD.X R5, R22, 0x1, R27, P0 ;  /* 0x0000000116057824 */ /* 0x000fd000000e061b */
[----:B------:R-:W-:-:S07]  /*0130*/  LEPC R20, `(.L_x_186) ;  /* 0x000000001014794e */ /* 0x000fce0000000000 */
[----:B01----:R-:W-:Y:S05]  /*0140*/  CALL.ABS.NOINC R6 ;  /* 0x0000000006007343 */ /* 0x003fea0003c00000 */
.L_x_186:
[----:B------:R-:W0:Y:S01]  /*0150*/  LDC.64 R2, c[0x4][R2] ;  /* 0x0100000002027b82 */ /* 0x000e220000000a00 */
[----:B------:R-:W-:Y:S02]  /*0160*/  IMAD.MOV.U32 R22, RZ, RZ, R4 ;  /* 0x000000ffff167224 */ /* 0x000fe400078e0004 */
[----:B------:R-:W-:Y:S02]  /*0170*/  IMAD.MOV.U32 R19, RZ, RZ, R5 ;  /* 0x000000ffff137224 */ /* 0x000fe400078e0005 */
[----:B------:R-:W-:Y:S02]  /*0180*/  IMAD.MOV.U32 R4, RZ, RZ, R16 ;  /* 0x000000ffff047224 */ /* 0x000fe400078e0010 */
[----:B------:R-:W-:-:S07]  /*0190*/  IMAD.MOV.U32 R5, RZ, RZ, R27 ;  /* 0x000000ffff057224 */ /* 0x000fce00078e001b */
[----:B------:R-:W-:-:S07]  /*01a0*/  LEPC R20, `(.L_x_187) ;  /* 0x000000001014794e */ /* 0x000fce0000000000 */
[----:B0-----:R-:W-:Y:S05]  /*01b0*/  CALL.ABS.NOINC R2 ;  /* 0x0000000002007343 */ /* 0x001fea0003c00000 */
.L_x_187:
        /* <DEDUP_REMOVED lines=18> */
[----:B------:R-:W-:-:S02]  /*02e0*/  IADD3 R41, P2, PT, R38, -0x1, RZ ;  /* 0xffffffff26297810 */ /* 0x000fc40007f5e0ff */
[----:B------:R-:W-:Y:S02]  /*02f0*/  IADD3 R42, P3, PT, R38, 0x1, RZ ;  /* 0x00000001262a7810 */ /* 0x000fe40007f7e0ff */
[----:B------:R-:W-:Y:S02]  /*0300*/  ISETP.GE.U32.AND.EX P1, PT, R0, RZ, PT, P1 ;  /* 0x000000ff0000720c */ /* 0x000fe40003f26110 */
[C---:B------:R-:W-:Y:S02]  /*0310*/  LOP3.LUT R0, R38.reuse, 0xfffffff0, RZ, 0xc0, !PT ;  /* 0xfffffff026007812 */ /* 0x040fe400078ec0ff */
[----:B------:R-:W-:Y:S02]  /*0320*/  LOP3.LUT R40, R38, 0x3, RZ, 0xc0, !PT ;  /* 0x0000000326287812 */ /* 0x000fe400078ec0ff */
[C---:B------:R-:W-:Y:S02]  /*0330*/  LOP3.LUT R4, R39.reuse, 0x7fffffff, RZ, 0xc0, !PT ;  /* 0x7fffffff27047812 */ /* 0x040fe400078ec0ff */
[----:B------:R-:W-:Y:S01]  /*0340*/  IADD3.X R38, PT, PT, R39, -0x1, RZ, P2, !PT ;  /* 0xffffffff27267810 */ /* 0x000fe200017fe4ff */
[----:B------:R-:W-:Y:S01]  /*0350*/  IMAD.X R39, RZ, RZ, R39, P3 ;  /* 0x000000ffff277224 */ /* 0x000fe200018e0627 */
[----:B------:R-:W-:-:S13]  /*0360*/  ISETP.GE.U32.AND.EX P0, PT, R2, RZ, PT, P0 ;  /* 0x000000ff0200720c */ /* 0x000fda0003f06100 */
.L_x_196:
[----:B------:R-:W-:Y:S01]  /*0370*/  ISETP.GE.U32.AND P2, PT, R41, 0xf, PT ;  /* 0x0000000f2900780c */ /* 0x000fe20003f46070 */
[----:B-1----:R-:W-:Y:S02]  /*0380*/  IMAD.MOV.U32 R10, RZ, RZ, RZ ;  /* 0x000000ffff0a7224 */ /* 0x002fe400078e00ff */
[----:B------:R-:W-:Y:S01]  /*0390*/  IMAD.MOV.U32 R7, RZ, RZ, RZ ;  /* 0x000000ffff077224 */ /* 0x000fe200078e00ff */
[----:B------:R-:W-:-:S13]  /*03a0*/  ISETP.GE.U32.AND.EX P2, PT, R38, RZ, PT, P2 ;  /* 0x000000ff2600720c */ /* 0x000fda0003f46120 */
[----:B------:R-:W-:Y:S05]  /*03b0*/  @!P2 BRA `(.L_x_190) ;  /* 0x0000000000f0a947 */ /* 0x000fea0003800000 */
[----:B------:R-:W-:Y:S01]  /*03c0*/  BSSY.RECONVERGENT B1, `(.L_x_191) ;  /* 0x0000039000017945 */ /* 0x000fe20003800200 */
[----:B------:R-:W-:Y:S02]  /*03d0*/  IMAD.MOV.U32 R10, RZ, RZ, RZ ;  /* 0x000000ffff0a7224 */ /* 0x000fe400078e00ff */
[----:B------:R-:W-:-:S07]  /*03e0*/  IMAD.MOV.U32 R7, RZ, RZ, RZ ;  /* 0x000000ffff077224 */ /* 0x000fce00078e00ff */
.L_x_192:
[----:B------:R-:W1:Y:S01]  /*03f0*/  LDCU.64 UR6, c[0x0][0x398] ;  /* 0x00007300ff0677ac */ /* 0x000e620008000a00 */
[----:B------:R-:W-:Y:S01]  /*0400*/  IMAD.MOV.U32 R11, RZ, RZ, R7 ;  /* 0x000000ffff0b7224 */ /* 0x000fe200078e0007 */
        /* <DEDUP_REMOVED lines=53> */
.L_x_191:
[----:B------:R-:W-:Y:S02]  /*0760*/  IMAD.MOV.U32 R10, RZ, RZ, R0 ;  /* 0x000000ffff0a7224 */ /* 0x000fe400078e0000 */
[----:B------:R-:W-:-:S07]  /*0770*/  IMAD.MOV.U32 R7, RZ, RZ, R4 ;  /* 0x000000ffff077224 */ /* 0x000fce00078e0004 */
.L_x_190:
[----:B------:R-:W-:-:S04]  /*0780*/  ISETP.NE.U32.AND P2, PT, R26, RZ, PT ;  /* 0x000000ff1a00720c */ /* 0x000fc80003f45070 */
[----:B------:R-:W-:-:S13]  /*0790*/  ISETP.NE.AND.EX P2, PT, RZ, RZ, PT, P2 ;  /* 0x000000ffff00720c */ /* 0x000fda0003f45320 */
[----:B------:R-:W-:Y:S05]  /*07a0*/  @!P2 BRA `(.L_x_193) ;  /* 0x000000040098a947 */ /* 0x000fea0003800000 */
[----:B------:R-:W-:-:S04]  /*07b0*/  ISETP.NE.U32.AND P2, PT, R43, RZ, PT ;  /* 0x000000ff2b00720c */ /* 0x000fc80003f45070 */
[----:B------:R-:W-:Y:S01]  /*07c0*/  ISETP.NE.AND.EX P2, PT, RZ, RZ, PT, P2 ;  /* 0x000000ffff00720c */ /* 0x000fe20003f45320 */
[----:B------:R-:W-:-:S12]  /*07d0*/  @!P0 BRA `(.L_x_194) ;  /* 0x00000000008c8947 */ /* 0x000fd80003800000 */
        /* <DEDUP_REMOVED lines=31> */
[----:B---3--:R-:W2:Y:S01]  /*09d0*/  LDG.E.64 R28, desc[UR6][R2.64+0x38] ;  /* 0x00003806021c7981 */ /* 0x008ea2000c1e1b00 */
[----:B------:R-:W-:-:S05]  /*09e0*/  IADD3 R10, P3, PT, R10, 0x8, RZ ;  /* 0x000000080a0a7810 */ /* 0x000fca0007f7e0ff */
[----:B------:R-:W-:Y:S01]  /*09f0*/  IMAD.X R7, RZ, RZ, R7, P3 ;  /* 0x000000ffff077224 */ /* 0x000fe200018e0607 */
[----:B--2---:R0:W-:Y:S07]  /*0a00*/  ST.E.64 desc[UR4][R8.64+0x38], R28 ;  /* 0x0000381c08007985 */ /* 0x0041ee000c101b04 */
.L_x_194:
        /* <DEDUP_REMOVED lines=8> */
[----:B0---4-:R-:W-:Y:S01]  /*0a90*/  IMAD.WIDE.U32 R8, R5, UR4, R10 ;  /* 0x0000000405087c25 */ /* 0x011fe2000f8e000a */
[----:B------:R-:W-:-:S03]  /*0aa0*/  R2UR UR4, R24 ;  /* 0x00000000180472ca */ /* 0x000fc600000e0000 */
        /* <DEDUP_REMOVED lines=21> */
.L_x_195:
[----:B------:R-:W-:Y:S05]  /*0c00*/  @!P2 BRA `(.L_x_193) ;  /* 0x000000000080a947 */ /* 0x000fea0003800000 */
[----:B------:R-:W2:Y:S01]  /*0c10*/  LDCU.64 UR4, c[0x0][0x398] ;  /* 0x00007300ff0477ac */ /* 0x000ea20008000a00 */
[----:B------:R-:W-:Y:S01]  /*0c20*/  IMAD.MOV.U32 R11, RZ, RZ, R7 ;  /* 0x000000ffff0b7224 */ /* 0x000fe200078e0007 */
[----:B------:R-:W3:Y:S01]  /*0c30*/  LDCU.64 UR6, c[0x0][0x380] ;  /* 0x00007000ff0677ac */ /* 0x000ee20008000a00 */
[----:B--2---:R-:W-:Y:S02]  /*0c40*/  IMAD R2, R6, UR4, RZ ;  /* 0x0000000406027c24 */ /* 0x004fe4000f8e02ff */
[----:B01--4-:R-:W-:Y:S01]  /*0c50*/  IMAD.WIDE.U32 R8, R5, UR4, R10 ;  /* 0x0000000405087c25 */ /* 0x013fe2000f8e000a */
[----:B------:R-:W-:-:S03]  /*0c60*/  R2UR UR4, R24 ;  /* 0x00000000180472ca */ /* 0x000fc600000e0000 */
[----:B------:R-:W-:Y:S01]  /*0c70*/  IMAD R7, R5, UR5, R2 ;  /* 0x0000000505077c24 */ /* 0x000fe2000f8e0202 */
[----:B------:R-:W-:Y:S02]  /*0c80*/  R2UR UR5, R25 ;  /* 0x00000000190572ca */ /* 0x000fe400000e0000 */
[----:B---3--:R-:W-:Y:S01]  /*0c90*/  LEA R2, P2, R8, UR6, 0x3 ;  /* 0x0000000608027c11 */ /* 0x008fe2000f8418ff */
        /* <DEDUP_REMOVED lines=23> */
.L_x_193:
[----:B------:R-:W2:Y:S01]  /*0e10*/  LDCU.64 UR4, c[0x0][0x388] ;  /* 0x00007100ff0477ac */ /* 0x000ea20008000a00 */
[----:B01-34-:R-:W-:Y:S01]  /*0e20*/  IMAD.SHL.U32 R13, R5, 0x8, RZ ;  /* 0x00000008050d7824 */ /* 0x01bfe200078e00ff */
[----:B------:R-:W-:Y:S01]  /*0e30*/  R2UR UR6, R24 ;  /* 0x00000000180672ca */ /* 0x000fe200000e0000 */
[----:B------:R-:W0:Y:S01]  /*0e40*/  LDC.64 R2, c[0x0][0x398] ;  /* 0x0000e600ff027b82 */ /* 0x000e220000000a00 */
[----:B------:R-:W-:Y:S02]  /*0e50*/  R2UR UR7, R25 ;  /* 0x00000000190772ca */ /* 0x000fe400000e0000 */
[----:B------:R-:W-:Y:S02]  /*0e60*/  SHF.L.U64.HI R32, R5, 0x3, R6 ;  /* 0x0000000305207819 */ /* 0x000fe40000010206 */
[----:B--2---:R-:W-:-:S04]  /*0e70*/  IADD3 R8, P2, PT, R13, UR4, RZ ;  /* 0x000000040d087c10 */ /* 0x004fc8000ff5e0ff */
[----:B------:R-:W-:-:S06]  /*0e80*/  IADD3.X R9, PT, PT, R32, UR5, RZ, P2, !PT ;  /* 0x0000000520097c10 */ /* 0x000fcc00097fe4ff */
[----:B------:R-:W2:Y:S01]  /*0e90*/  LDG.E.64 R8, desc[UR6][R8.64] ;  /* 0x0000000608087981 */ /* 0x000ea2000c1e1b00 */
[----:B------:R-:W-:Y:S01]  /*0ea0*/  IMAD.MOV.U32 R10, RZ, RZ, R5 ;  /* 0x000000ffff0a7224 */ /* 0x000fe200078e0005 */
[----:B------:R-:W-:Y:S01]  /*0eb0*/  R2UR UR4, R24 ;  /* 0x00000000180472ca */ /* 0x000fe200000e0000 */
[----:B------:R-:W-:Y:S01]  /*0ec0*/  IMAD.MOV.U32 R11, RZ, RZ, R6 ;  /* 0x000000ffff0b7224 */ /* 0x000fe200078e0006 */
[----:B------:R-:W-:Y:S01]  /*0ed0*/  R2UR UR5, R25 ;  /* 0x00000000190572ca */ /* 0x000fe200000e0000 */
[-C--:B0-----:R-:W-:Y:S01]  /*0ee0*/  IMAD R12, R6, R2.reuse, RZ ;  /* 0x00000002060c7224 */ /* 0x081fe200078e02ff */
[----:B------:R-:W-:Y:S01]  /*0ef0*/  R2UR UR8, R24 ;  /* 0x00000000180872ca */ /* 0x000fe200000e0000 */
[----:B------:R-:W-:Y:S01]  /*0f00*/  IMAD.WIDE.U32 R20, R5, R2, R10 ;  /* 0x0000000205147225 */ /* 0x000fe200078e000a */
[----:B------:R-:W-:Y:S02]  /*0f10*/  IADD3 R10, P4, PT, R13, R18, RZ ;  /* 0x000000120d0a7210 */ /* 0x000fe40007f9e0ff */
[----:B------:R-:W-:Y:S01]  /*0f20*/  R2UR UR9, R25 ;  /* 0x00000000190972ca */ /* 0x000fe200000e0000 */
[----:B------:R-:W-:Y:S01]  /*0f30*/  IMAD R11, R5, R3, R12 ;  /* 0x00000003050b7224 */ /* 0x000fe200078e020c */
[----:B------:R-:W-:-:S03]  /*0f40*/  IADD3 R7, P2, PT, R20, R2, RZ ;  /* 0x0000000214077210 */ /* 0x000fc60007f5e0ff */
[----:B------:R-:W-:Y:S01]  /*0f50*/  IMAD.IADD R34, R11, 0x1, R21 ;  /* 0x000000010b227824 */ /* 0x000fe200078e0215 */
[----:B------:R-:W-:Y:S01]  /*0f60*/  LEA R14, P3, R7, R22, 0x3 ;  /* 0x00000016070e7211 */ /* 0x000fe200078618ff */
[----:B------:R-:W-:Y:S02]  /*0f70*/  IMAD.MOV.U32 R21, RZ, RZ, 0x3ff00000 ;  /* 0x3ff00000ff157424 */ /* 0x000fe400078e00ff */
[----:B------:R-:W-:Y:S01]  /*0f80*/  IMAD.X R28, R34, 0x1, R3, P2 ;  /* 0x00000001221c7824 */ /* 0x000fe200010e0603 */
[----:B------:R-:W-:Y:S01]  /*0f90*/  LEA R12, P2, R20, R30, 0x3 ;  /* 0x0000001e140c7211 */ /* 0x000fe200078418ff */
[----:B------:R-:W-:-:S03]  /*0fa0*/  IMAD.X R11, R32, 0x1, R17, P4 ;  /* 0x00000001200b7824 */ /* 0x000fc600020e0611 */
[----:B------:R-:W-:Y:S01]  /*0fb0*/  LEA.HI.X R13, R20, R23, R34, 0x3, P2 ;  /* 0x00000017140d7211 */ /* 0x000fe200010f1c22 */
[----:B------:R-:W-:Y:S01]  /*0fc0*/  IMAD.MOV.U32 R20, RZ, RZ, 0x0 ;  /* 0x00000000ff147424 */ /* 0x000fe200078e00ff */
[----:B------:R-:W-:Y:S02]  /*0fd0*/  IADD3 R5, P2, PT, R5, 0x1, RZ ;  /* 0x0000000105057810 */ /* 0x000fe40007f5e0ff */
[----:B------:R-:W-:-:S03]  /*0fe0*/  LEA.HI.X R15, R7, R19, R28, 0x3, P3 ;  /* 0x00000013070f7211 */ /* 0x000fc600018f1c1c */
        /* <DEDUP_REMOVED lines=8> */
.L_x_189:
[----:B------:R-:W-:Y:S01]  /*1070*/  IADD3 R16, P0, PT, R16, 0x8, RZ ;  /* 0x0000000810107810 */ /* 0x000fe20007f1e0ff */
[----:B------:R-:W-:Y:S01]  /*1080*/  BSSY.RECONVERGENT B6, `(.L_x_197) ;  /* 0x000031b000067945 */ /* 0x000fe20003800200 */
[C---:B------:R-:W-:Y:S01]  /*1090*/  LOP3.LUT R36, R2.reuse, 0x1, RZ, 0xc0, !PT ;  /* 0x0000000102247812 */ /* 0x040fe200078ec0ff */
[----:B------:R-:W-:Y:S01]  /*10a0*/  IMAD.MOV.U32 R34, RZ, RZ, RZ ;  /* 0x000000ffff227224 */ /* 0x000fe200078e00ff */
[----:B------:R-:W-:Y:S01]  /*10b0*/  LOP3.LUT R35, R2, 0xfffffff8, RZ, 0xc0, !PT ;  /* 0xfffffff802237812 */ /* 0x000fe200078ec0ff */
[----:B------:R-:W-:Y:S01]  /*10c0*/  IMAD.MOV.U32 R33, RZ, RZ, RZ ;  /* 0x000000ffff217224 */ /* 0x000fe200078e00ff */
[----:B------:R-:W-:Y:S01]  /*10d0*/  LOP3.LUT R37, R3, 0x7fffffff, RZ, 0xc0, !PT ;  /* 0x7fffffff03257812 */ /* 0x000fe200078ec0ff */
[----:B------:R-:W-:Y:S01]  /*10e0*/  IMAD.X R2, RZ, RZ, R27, P0 ;  /* 0x000000ffff027224 */ /* 0x000fe200000e061b */
[----:B------:R-:W-:Y:S02]  /*10f0*/  PRMT R32, RZ, 0x7610, R32 ;  /* 0x00007610ff207816 */ /* 0x000fe40000000020 */
[----:B------:R-:W-:-:S07]  /*1100*/  PRMT R31, RZ, 0x7610, R31 ;  /* 0x00007610ff1f7816 */ /* 0x000fce000000001f */
.L_x_226:
[----:B--2---:R-:W-:Y:S01]  /*1110*/  MOV R6, 0x0 ;  /* 0x0000000000067802 */ /* 0x004fe20000000f00 */
[----:B0-----:R-:W0:Y:S01]  /*1120*/  LDCU.64 UR4, c[0x0][0x398] ;  /* 0x00007300ff0477ac */ /* 0x001e220008000a00 */
[----:B------:R-:W-:Y:S01]  /*1130*/  LOP3.LUT R48, RZ, R34, RZ, 0x33, !PT ;  /* 0x00000022ff307212 */ /* 0x000fe200078e33ff */
[----:B-1-3--:R-:W-:Y:S01]  /*1140*/  IMAD.MOV.U32 R4, RZ, RZ, R16 ;  /* 0x000000ffff047224 */ /* 0x00afe200078e0010 */
[----:B------:R-:W-:Y:S01]  /*1150*/  LOP3.LUT R46, RZ, R33, RZ, 0x33, !PT ;  /* 0x00000021ff2e7212 */ /* 0x000fe200078e33ff */
[----:B------:R-:W-:Y:S01]  /*1160*/  IMAD.MOV.U32 R5, RZ, RZ, R2 ;  /* 0x000000ffff057224 */ /* 0x000fe200078e0002 */
[----:B------:R-:W2:Y:S01]  /*1170*/  LDC.64 R6, c[0x4][R6] ;  /* 0x0100000006067b82 */ /* 0x000ea20000000a00 */
[----:B0-----:R-:W-:-:S04]  /*1180*/  IADD3 R47, P0, PT, R48, UR4, RZ ;  /* 0x00000004302f7c10 */ /* 0x001fc8000ff1e0ff */
[----:B------:R-:W-:-:S09]  /*1190*/  IADD3.X R45, PT, PT, R46, UR5, RZ, P0, !PT ;  /* 0x000000052e2d7c10 */ /* 0x000fd200087fe4ff */
[----:B-1----:R-:W-:-:S07]  /*11a0*/  LEPC R20, `(.L_x_198) ;  /* 0x000000001014794e */ /* 0x002fce0000000000 */
[----:B--2---:R-:W-:Y:S05]  /*11b0*/  CALL.ABS.NOINC R6 ;  /* 0x0000000006007343 */ /* 0x004fea0003c00000 */
.L_x_198:
        /* <DEDUP_REMOVED lines=9> */
[----:B------:R-:W-:-:S05]  /*1250*/  LEA.HI.X R29, R0, R19, R3, 0x3, P1 ;  /* 0x00000013001d7211 */ /* 0x000fca00008f1c03 */
[----:B------:R-:W2:Y:S01]  /*1260*/  LD.E.64 R6, desc[UR4][R28.64] ;  /* 0x000000041c067980 */ /* 0x000ea2000c101b00 */
[----:B------:R-:W-:Y:S01]  /*1270*/  BSSY.RECONVERGENT B0, `(.L_x_199) ;  /* 0x000021d000007945 */ /* 0x000fe20003800200 */
[----:B--2---:R-:W-:-:S14]  /*1280*/  DSETP.NEU.AND P0, PT, R6, RZ, PT ;  /* 0x000000ff0600722a */ /* 0x004fdc0003f0d000 */
[----:B------:R-:W-:Y:S05]  /*1290*/  @P0 BRA `(.L_x_200) ;  /* 0x0000002000680947 */ /* 0x000fea0003800000 */
[----:B------:R-:W0:Y:S01]  /*12a0*/  LDC.64 R6, c[0x0][0x398] ;  /* 0x0000e600ff067b82 */ /* 0x000e220000000a00 */
[----:B------:R-:W-:Y:S01]  /*12b0*/  IADD3 R51, P0, PT, R34, 0x1, RZ ;  /* 0x0000000122337810 */ /* 0x000fe20007f1e0ff */
[----:B------:R-:W-:Y:S01]  /*12c0*/  BSSY.RECONVERGENT B1, `(.L_x_201) ;  /* 0x000015a000017945 */ /* 0x000fe20003800200 */
[----:B------:R-:W-:Y:S02]  /*12d0*/  IMAD.MOV.U32 R0, RZ, RZ, R34 ;  /* 0x000000ffff007224 */ /* 0x000fe400078e0022 */
[--C-:B------:R-:W-:Y:S02]  /*12e0*/  IMAD.MOV.U32 R3, RZ, RZ, R33.reuse ;  /* 0x000000ffff037224 */ /* 0x100fe400078e0021 */
[----:B------:R-:W-:Y:S01]  /*12f0*/  IMAD.X R49, RZ, RZ, R33, P0 ;  /* 0x000000ffff317224 */ /* 0x000fe200000e0621 */
[----:B0-----:R-:W-:-:S04]  /*1300*/  ISETP.GE.U32.AND P0, PT, R51, R6, PT ;  /* 0x000000063300720c */ /* 0x001fc80003f06070 */
[----:B------:R-:W-:-:S13]  /*1310*/  ISETP.GE.AND.EX P0, PT, R49, R7, PT, P0 ;  /* 0x000000073100720c */ /* 0x000fda0003f06300 */
[----:B------:R-:W-:Y:S05]  /*1320*/  @P0 BRA `(.L_x_202) ;  /* 0x00000014004c0947 */ /* 0x000fea0003800000 */
[----:B------:R-:W-:Y:S01]  /*1330*/  IADD3 R6, P1, P2, -R34, -0x2, R6 ;  /* 0xfffffffe22067810 */ /* 0x000fe20007a3e106 */
[----:B------:R-:W-:Y:S01]  /*1340*/  BSSY.RECONVERGENT B2, `(.L_x_203) ;  /* 0x0000091000027945 */ /* 0x000fe20003800200 */
[----:B------:R-:W-:Y:S02]  /*1350*/  IMAD.MOV.U32 R0, RZ, RZ, R34 ;  /* 0x000000ffff007224 */ /* 0x000fe400078e0022 */
[----:B------:R-:W-:Y:S01]  /*1360*/  ISETP.GE.U32.AND P0, PT, R6, 0x7, PT ;  /* 0x000000070600780c */ /* 0x000fe20003f06070 */
[----:B------:R-:W-:Y:S01]  /*1370*/  IMAD.MOV.U32 R3, RZ, RZ, R33 ;  /* 0x000000ffff037224 */ /* 0x000fe200078e0021 */
[----:B------:R-:W-:Y:S02]  /*1380*/  IADD3.X R7, PT, PT, ~R33, -0x1, R7, P1, P2 ;  /* 0xffffffff21077810 */ /* 0x000fe40000fe4507 */
[----:B------:R-:W-:Y:S02]  /*1390*/  LOP3.LUT P2, RZ, R47, 0x7, RZ, 0xc0, !PT ;  /* 0x000000072fff7812 */ /* 0x000fe4000784c0ff */
[----:B------:R-:W-:-:S02]  /*13a0*/  ISETP.GE.U32.AND.EX P0, PT, R7, RZ, PT, P0 ;  /* 0x000000ff0700720c */ /* 0x000fc40003f06100 */
[----:B------:R-:W-:-:S11]  /*13b0*/  CS2R R6, SRZ ;  /* 0x0000000000067805 */ /* 0x000fd6000001ff00 */
[----:B------:R-:W-:Y:S05]  /*13c0*/  @!P0 BRA `(.L_x_204) ;  /* 0x0000000800208947 */ /* 0x000fea0003800000 */
[----:B------:R-:W-:Y:S01]  /*13d0*/  IMAD.MOV.U32 R0, RZ, RZ, R34 ;  /* 0x000000ffff007224 */ /* 0x000fe200078e0022 */
[C---:B------:R-:W-:Y:S01]  /*13e0*/  SHF.L.U64.HI R53, R42.reuse, 0x3, R39 ;  /* 0x000000032a357819 */ /* 0x040fe20000010227 */
[----:B------:R-:W-:Y:S01]  /*13f0*/  IMAD.MOV.U32 R3, RZ, RZ, R33 ;  /* 0x000000ffff037224 */ /* 0x000fe200078e0021 */
[----:B------:R-:W-:Y:S01]  /*1400*/  CS2R R6, SRZ ;  /* 0x0000000000067805 */ /* 0x000fe2000001ff00 */
[----:B------:R-:W-:-:S07]  /*1410*/  IMAD.SHL.U32 R21, R42, 0x8, RZ ;  /* 0x000000082a157824 */ /* 0x000fce00078e00ff */
.L_x_205:
[----:B------:R-:W-:Y:S01]  /*1420*/  IMAD R10, R49, R42, RZ ;  /* 0x0000002a310a7224 */ /* 0x000fe200078e02ff */
[C---:B------:R-:W-:Y:S01]  /*1430*/  R2UR UR4, R24.reuse ;  /* 0x00000000180472ca */ /* 0x040fe200000e0000 */
[----:B------:R-:W-:Y:S01]  /*1440*/  IMAD.MOV.U32 R8, RZ, RZ, R34 ;  /* 0x000000ffff087224 */ /* 0x000fe200078e0022 */
[----:B------:R-:W-:Y:S01]  /*1450*/  R2UR UR5, R25 ;  /* 0x00000000190572ca */ /* 0x000fe200000e0000 */
[----:B------:R-:W-:Y:S01]  /*1460*/  IMAD.MOV.U32 R9, RZ, RZ, R33 ;  /* 0x000000ffff097224 */ /* 0x000fe200078e0021 */
[----:B------:R-:W-:Y:S01]  /*1470*/  R2UR UR6, R24 ;  /* 0x00000000180672ca */ /* 0x000fe200000e0000 */
[-C--:B------:R-:W-:Y:S01]  /*1480*/  IMAD R11, R39, R51.reuse, R10 ;  /* 0x00000033270b7224 */ /* 0x080fe200078e020a */
[----:B------:R-:W-:Y:S01]  /*1490*/  R2UR UR7, R25 ;  /* 0x00000000190772ca */ /* 0x000fe200000e0000 */
[----:B------:R-:W-:-:S04]  /*14a0*/  IMAD.WIDE.U32 R8, R42, R51, R8 ;  /* 0x000000332a087225 */ /* 0x000fc800078e0008 */
[----:B------:R-:W-:Y:S01]  /*14b0*/  IMAD.IADD R9, R9, 0x1, R11 ;  /* 0x0000000109097824 */ /* 0x000fe200078e020b */
[----:B------:R-:W-:-:S04]  /*14c0*/  LEA R56, P0, R8, R22, 0x3 ;  /* 0x0000001608387211 */ /* 0x000fc800078018ff */
[----:B------:R-:W-:Y:S02]  /*14d0*/  LEA.HI.X R57, R8, R19, R9, 0x3, P0 ;  /* 0x0000001308397211 */ /* 0x000fe400000f1c09 */
[----:B------:R-:W-:-:S03]  /*14e0*/  IADD3 R9, P0, PT, R51, R26, RZ ;  /* 0x0000001a33097210 */ /* 0x000fc60007f1e0ff */
[----:B------:R-:W2:Y:S02]  /*14f0*/  LD.E.64 R14, desc[UR4][R56.64] ;  /* 0x00000004380e7980 */ /* 0x000ea4000c101b00 */
[----:B------:R-:W-:Y:S01]  /*1500*/  IMAD.X R10, R49, 0x1, R44, P0 ;  /* 0x00000001310a7824 */ /* 0x000fe200000e062c */
[----:B------:R-:W-:-:S04]  /*1510*/  LEA R8, P0, R9, R22, 0x3 ;  /* 0x0000001609087211 */ /* 0x000fc800078018ff */
[----:B------:R-:W-:-:S05]  /*1520*/  LEA.HI.X R9, R9, R19, R10, 0x3, P0 ;  /* 0x0000001309097211 */ /* 0x000fca00000f1c0a */
[----:B------:R-:W3:Y:S01]  /*1530*/  LD.E.64 R10, desc[UR6][R8.64] ;  /* 0x00000006080a7980 */ /* 0x000ee2000c101b00 */
[----:B------:R-:W-:-:S05]  /*1540*/  IADD3 R12, P1, PT, R21, R56, RZ ;  /* 0x00000038150c7210 */ /* 0x000fca0007f3e0ff */
[----:B------:R-:W-:-:S05]  /*1550*/  IMAD.X R13, R53, 0x1, R57, P1 ;  /* 0x00000001350d7824 */ /* 0x000fca00008e0639 */
[----:B------:R-:W4:Y:S01]  /*1560*/  LD.E.64 R54, desc[UR4][R12.64] ;  /* 0x000000040c367980 */ /* 0x000f22000c101b00 */
[C---:B--2---:R-:W-:Y:S02]  /*1570*/  DSETP.GE.AND P0, PT, |R14|.reuse, R6, PT ;  /* 0x000000060e00722a */ /* 0x044fe40003f06200 */
[----:B---3--:R-:W-:-:S08]  /*1580*/  DMUL R10, |R14|, R10 ;  /* 0x0000000a0e0a7228 */ /* 0x008fd00000000200 */
[----:B------:R-:W-:Y:S02]  /*1590*/  DSETP.NEU.AND P0, PT, R10, RZ, P0 ;  /* 0x000000ff0a00722a */ /* 0x000fe4000070d000 */
[----:B------:R-:W2:Y:S01]  /*15a0*/  LD.E.64 R10, desc[UR6][R8.64+0x8] ;  /* 0x00000806080a7980 */ /* 0x000ea2000c101b00 */
[----:B------:R-:W-:-:S10]  /*15b0*/  DADD R14, -RZ, |R14| ;  /* 0x00000000ff0e7229 */ /* 0x000fd4000000050e */
[----:B------:R-:W-:Y:S02]  /*15c0*/  FSEL R6, R14, R6, P0 ;  /* 0x000000060e067208 */ /* 0x000fe40000000000 */
[----:B------:R-:W-:-:S06]  /*15d0*/  FSEL R7, R15, R7, P0 ;  /* 0x000000070f077208 */ /* 0x000fcc0000000000 */
[C---:B----4-:R-:W-:Y:S02]  /*15e0*/  DSETP.GE.AND P1, PT, |R54|.reuse, R6, PT ;  /* 0x000000063600722a */ /* 0x050fe40003f26200 */
[----:B--2---:R-:W-:-:S08]  /*15f0*/  DMUL R10, |R54|, R10 ;  /* 0x0000000a360a7228 */ /* 0x004fd00000000200 */
[----:B------:R-:W-:Y:S01]  /*1600*/  DSETP.NEU.AND P1, PT, R10, RZ, P1 ;  /* 0x000000ff0a00722a */ /* 0x000fe20000f2d000 */
[----:B------:R-:W-:-:S05]  /*1610*/  IADD3 R10, P3, PT, R12, R21, RZ ;  /* 0x000000150c0a7210 */ /* 0x000fca0007f7e0ff */
[----:B------:R-:W-:Y:S02]  /*1620*/  IMAD.X R11, R13, 0x1, R53, P3 ;  /* 0x000000010d0b7824 */ /* 0x000fe400018e0635 */
[----:B------:R-:W2:Y:S04]  /*1630*/  LD.E.64 R12, desc[UR6][R8.64+0x10] ;  /* 0x00001006080c7980 */ /* 0x000ea8000c101b00 */
[----:B------:R0:W2:Y:S01]  /*1640*/  LD.E.64 R14, desc[UR4][R10.64] ;  /* 0x000000040a0e7980 */ /* 0x0000a2000c101b00 */
[----:B------:R-:W-:Y:S01]  /*1650*/  DADD R54, -RZ, |R54| ;  /* 0x00000000ff367229 */ /* 0x000fe20000000536 */
[C---:B------:R-:W-:Y:S02]  /*1660*/  IADD3 R20, P3, PT, R51.reuse, 0x1, RZ ;  /* 0x0000000133147810 */ /* 0x040fe40007f7e0ff */
[----:B------:R-:W-:-:S03]  /*1670*/  @!P1 SEL R20, R51, R0, P0 ;  /* 0x0000000033149207 */ /* 0x000fc60000000000 */
[----:B------:R-:W-:Y:S01]  /*1680*/  IMAD.X R0, RZ, RZ, R49, P3 ;  /* 0x000000ffff007224 */ /* 0x000fe200018e0631 */
[----:B------:R-:W-:-:S03]  /*1690*/  @!P1 SEL R0, R49, R3, P0 ;  /* 0x0000000331009207 */ /* 0x000fc60000000000 */
[----:B------:R-:W-:Y:S02]  /*16a0*/  FSEL R6, R54, R6, P1 ;  /* 0x0000000636067208 */ /* 0x000fe40000800000 */
[----:B------:R-:W-:Y:S02]  /*16b0*/  FSEL R7, R55, R7, P1 ;  /* 0x0000000737077208 */ /* 0x000fe40000800000 */
[----:B0-----:R-:W-:-:S05]  /*16c0*/  IADD3 R10, P1, PT, R10, R21, RZ ;  /* 0x000000150a0a7210 */ /* 0x001fca0007f3e0ff */
[----:B------:R-:W-:-:S05]  /*16d0*/  IMAD.X R11, R11, 0x1, R53, P1 ;  /* 0x000000010b0b7824 */ /* 0x000fca00008e0635 */
[----:B------:R-:W3:Y:S01]  /*16e0*/  LD.E.64 R54, desc[UR4][R10.64] ;  /* 0x000000040a367980 */ /* 0x000ee2000c101b00 */
[C---:B--2---:R-:W-:Y:S02]  /*16f0*/  DMUL R12, |R14|.reuse, R12 ;  /* 0x0000000c0e0c7228 */ /* 0x044fe40000000200 */
[----:B------:R-:W-:-:S06]  /*1700*/  DSETP.GE.AND P0, PT, |R14|, R6, PT ;  /* 0x000000060e00722a */ /* 0x000fcc0003f06200 */
[----:B------:R-:W-:Y:S02]  /*1710*/  DSETP.NEU.AND P0, PT, R12, RZ, P0 ;  /* 0x000000ff0c00722a */ /* 0x000fe4000070d000 */
[----:B------:R-:W2:Y:S01]  /*1720*/  LD.E.64 R12, desc[UR6][R8.64+0x18] ;  /* 0x00001806080c7980 */ /* 0x000ea2000c101b00 */
[----:B------:R-:W-:-:S10]  /*1730*/  DADD R14, -RZ, |R14| ;  /* 0x00000000ff0e7229 */ /* 0x000fd4000000050e */
[----:B------:R-:W-:Y:S02]  /*1740*/  FSEL R6, R14, R6, P0 ;  /* 0x000000060e067208 */ /* 0x000fe40000000000 */
[----:B------:R-:W-:-:S06]  /*1750*/  FSEL R7, R15, R7, P0 ;  /* 0x000000070f077208 */ /* 0x000fcc0000000000 */
[----:B---3--:R-:W-:Y:S01]  /*1760*/  DSETP.GE.AND P1, PT, |R54|, R6, PT ;  /* 0x000000063600722a */ /* 0x008fe20003f26200 */
[----:B------:R-:W-:Y:S02]  /*1770*/  IADD3 R10, P5, PT, R10, R21, RZ ;  /* 0x000000150a0a7210 */ /* 0x000fe40007fbe0ff */
[----:B------:R-:W-:-:S03]  /*1780*/  IADD3 R3, P4, PT, R51, 0x3, RZ ;  /* 0x0000000333037810 */ /* 0x000fc60007f9e0ff */
[----:B------:R-:W-:-:S05]  /*1790*/  IMAD.X R11, R11, 0x1, R53, P5 ;  /* 0x000000010b0b7824 */ /* 0x000fca00028e0635 */
[----:B------:R0:W3:Y:S01]  /*17a0*/  LD.E.64 R14, desc[UR4][R10.64] ;  /* 0x000000040a0e7980 */ /* 0x0000e2000c101b00 */
[----:B--2---:R-:W-:-:S08]  /*17b0*/  DMUL R12, |R54|, R12 ;  /* 0x0000000c360c7228 */ /* 0x004fd00000000200 */
[----:B------:R-:W-:Y:S01]  /*17c0*/  DSETP.NEU.AND P1, PT, R12, RZ, P1 ;  /* 0x000000ff0c00722a */ /* 0x000fe20000f2d000 */
[----:B------:R-:W-:-:S13]  /*17d0*/  IADD3 R13, P3, PT, R51, 0x2, RZ ;  /* 0x00000002330d7810 */ /* 0x000fda0007f7e0ff */
[----:B------:R-:W-:Y:S02]  /*17e0*/  @!P1 SEL R3, R13, R20, P0 ;  /* 0x000000140d039207 */ /* 0x000fe40000000000 */
[----:B------:R-:W2:Y:S01]  /*17f0*/  LD.E.64 R12, desc[UR6][R8.64+0x20] ;  /* 0x00002006080c7980 */ /* 0x000ea2000c101b00 */
[----:B------:R-:W-:Y:S01]  /*1800*/  DADD R54, -RZ, |R54| ;  /* 0x00000000ff367229 */ /* 0x000fe20000000536 */
[----:B------:R-:W-:-:S09]  /*1810*/  IMAD.X R20, RZ, RZ, R49, P4 ;  /* 0x000000ffff147224 */ /* 0x000fd200020e0631 */
[----:B------:R-:W-:Y:S01]  /*1820*/  FSEL R7, R55, R7, P1 ;  /* 0x0000000737077208 */ /* 0x000fe20000800000 */
[----:B------:R-:W-:Y:S01]  /*1830*/  IMAD.X R55, RZ, RZ, R49, P3 ;  /* 0x000000ffff377224 */ /* 0x000fe200018e0631 */
[----:B------:R-:W-:-:S04]  /*1840*/  FSEL R6, R54, R6, P1 ;  /* 0x0000000636067208 */ /* 0x000fc80000800000 */
[----:B------:R-:W-:Y:S02]  /*1850*/  @!P1 SEL R20, R55, R0, P0 ;  /* 0x0000000037149207 */ /* 0x000fe40000000000 */
[----:B0-----:R-:W-:Y:S01]  /*1860*/  IADD3 R10, P1, PT, R10, R21, RZ ;  /* 0x000000150a0a7210 */ /* 0x001fe20007f3e0ff */
[----:B---3--:R-:W-:-:S04]  /*1870*/  DSETP.GE.AND P0, PT, |R14|, R6, PT ;  /* 0x000000060e00722a */ /* 0x008fc80003f06200 */
[----:B------:R-:W-:-:S05]  /*1880*/  IMAD.X R11, R11, 0x1, R53, P1 ;  /* 0x000000010b0b7824 */ /* 0x000fca00008e0635 */
[----:B------:R-:W3:Y:S01]  /*1890*/  LD.E.64 R54, desc[UR4][R10.64] ;  /* 0x000000040a367980 */ /* 0x000ee2000c101b00 */
[----:B--2---:R-:W-:-:S08]  /*18a0*/  DMUL R12, |R14|, R12 ;  /* 0x0000000c0e0c7228 */ /* 0x004fd00000000200 */
        /* <DEDUP_REMOVED lines=9> */
[----:B------:R-:W3:Y:S01]  /*1940*/  LD.E.64 R14, desc[UR4][R10.64] ;  /* 0x000000040a0e7980 */ /* 0x000ee2000c101b00 */
        /* <DEDUP_REMOVED lines=11> */
[C---:B---3--:R-:W-:Y:S02]  /*1a00*/  DSETP.GE.AND P0, PT, |R14|.reuse, R6, PT ;  /* 0x000000060e00722a */ /* 0x048fe40003f06200 */
[----:B--2---:R-:W-:-:S08]  /*1a10*/  DMUL R12, |R14|, R12 ;  /* 0x0000000c0e0c7228 */ /* 0x004fd00000000200 */
[----:B------:R-:W-:Y:S01]  /*1a20*/  DSETP.NEU.AND P0, PT, R12, RZ, P0 ;  /* 0x000000ff0c00722a */ /* 0x000fe2000070d000 */
[----:B------:R-:W-:-:S04]  /*1a30*/  IADD3 R13, P1, PT, R51, 0x7, RZ ;  /* 0x00000007330d7810 */ /* 0x000fc80007f3e0ff */
[----:B------:R-:W-:Y:S01]  /*1a40*/  ISETP.NE.U32.AND P3, PT, R34, R13, PT ;  /* 0x0000000d2200720c */ /* 0x000fe20003f65070 */
[----:B------:R-:W-:-:S05]  /*1a50*/  IMAD.X R12, RZ, RZ, R49, P1 ;  /* 0x000000ffff0c7224 */ /* 0x000fca00008e0631 */
[----:B------:R-:W-:Y:S02]  /*1a60*/  ISETP.NE.AND.EX P3, PT, R33, R12, PT, P3 ;  /* 0x0000000c2100720c */ /* 0x000fe40003f65330 */
[----:B------:R-:W-:-:S11]  /*1a70*/  IADD3 R10, P1, PT, R10, R21, RZ ;  /* 0x000000150a0a7210 */ /* 0x000fd60007f3e0ff */
[----:B------:R-:W-:Y:S02]  /*1a80*/  @P3 R2UR UR6, R24 ;  /* 0x00000000180632ca */ /* 0x000fe400000e0000 */
[----:B------:R-:W-:Y:S01]  /*1a90*/  @P3 R2UR UR7, R25 ;  /* 0x00000000190732ca */ /* 0x000fe200000e0000 */
[----:B------:R-:W-:-:S06]  /*1aa0*/  IMAD.X R11, R11, 0x1, R53, P1 ;  /* 0x000000010b0b7824 */ /* 0x000fcc00008e0635 */
[----:B------:R-:W2:Y:S06]  /*1ab0*/  LD.E.64 R10, desc[UR4][R10.64] ;  /* 0x000000040a0a7980 */ /* 0x000eac000c101b00 */
[----:B------:R-:W2:Y:S01]  /*1ac0*/  @P3 LD.E.64 R8, desc[UR6][R8.64+0x38] ;  /* 0x0000380608083980 */ /* 0x000ea2000c101b00 */
[----:B------:R-:W-:Y:S01]  /*1ad0*/  DADD R14, -RZ, |R14| ;  /* 0x00000000ff0e7229 */ /* 0x000fe2000000050e */
[----:B------:R-:W-:-:S09]  /*1ae0*/  PLOP3.LUT P1, PT, PT, PT, PT, 0x8, 0x80 ;  /* 0x000000000080781c */ /* 0x000fd20003f2e170 */
[----:B------:R-:W-:Y:S02]  /*1af0*/  FSEL R7, R15, R7, P0 ;  /* 0x000000070f077208 */ /* 0x000fe40000000000 */
[C---:B------:R-:W-:Y:S02]  /*1b00*/  IADD3 R15, P4, PT, R51.reuse, 0x6, RZ ;  /* 0x00000006330f7810 */ /* 0x040fe40007f9e0ff */
[----:B------:R-:W-:Y:S02]  /*1b10*/  IADD3 R51, P5, PT, R51, 0x8, RZ ;  /* 0x0000000833337810 */ /* 0x000fe40007fbe0ff */
[----:B------:R-:W-:Y:S02]  /*1b20*/  FSEL R6, R14, R6, P0 ;  /* 0x000000060e067208 */ /* 0x000fe40000000000 */
[----:B------:R-:W-:Y:S01]  /*1b30*/  SEL R14, R15, R0, P0 ;  /* 0x000000000f0e7207 */ /* 0x000fe20000000000 */
[----:B--2---:R-:W-:Y:S01]  /*1b40*/  @P3 DMUL R54, |R10|, R8 ;  /* 0x000000080a363228 */ /* 0x004fe20000000200 */
[----:B------:R-:W-:-:S02]  /*1b50*/  LOP3.LUT R9, R47, 0xfffffff8, RZ, 0xc0, !PT ;  /* 0xfffffff82f097812 */ /* 0x000fc400078ec0ff */
[----:B------:R-:W-:-:S05]  /*1b60*/  IADD3 R8, P6, PT, R51, R48, RZ ;  /* 0x0000003033087210 */ /* 0x000fca0007fde0ff */
[----:B------:R-:W-:Y:S01]  /*1b70*/  @P3 DSETP.NEU.AND P1, PT, R54, RZ, PT ;  /* 0x000000ff3600322a */ /* 0x000fe20003f2d000 */
[----:B------:R-:W-:Y:S01]  /*1b80*/  ISETP.NE.U32.AND P3, PT, R8, R9, PT ;  /* 0x000000090800720c */ /* 0x000fe20003f65070 */
[--C-:B------:R-:W-:Y:S02]  /*1b90*/  IMAD.X R8, RZ, RZ, R49.reuse, P4 ;  /* 0x000000ffff087224 */ /* 0x100fe400020e0631 */
[----:B------:R-:W-:-:S04]  /*1ba0*/  IMAD.X R49, RZ, RZ, R49, P5 ;  /* 0x000000ffff317224 */ /* 0x000fc800028e0631 */
[----:B------:R-:W-:Y:S01]  /*1bb0*/  IMAD.X R0, R49, 0x1, R46, P6 ;  /* 0x0000000131007824 */ /* 0x000fe200030e062e */
[----:B------:R-:W-:-:S04]  /*1bc0*/  DSETP.GE.AND P1, PT, |R10|, R6, P1 ;  /* 0x000000060a00722a */ /* 0x000fc80000f26200 */
[----:B------:R-:W-:Y:S01]  /*1bd0*/  ISETP.NE.AND.EX P3, PT, R0, R45, PT, P3 ;  /* 0x0000002d0000720c */ /* 0x000fe20003f65330 */
[----:B------:R-:W-:Y:S01]  /*1be0*/  DADD R10, -RZ, |R10| ;  /* 0x00000000ff0a7229 */ /* 0x000fe2000000050a */
[----:B------:R-:W-:Y:S02]  /*1bf0*/  SEL R3, R8, R3, P0 ;  /* 0x0000000308037207 */ /* 0x000fe40000000000 */
[----:B------:R-:W-:Y:S02]  /*1c00*/  SEL R0, R13, R14, P1 ;  /* 0x0000000e0d007207 */ /* 0x000fe40000800000 */
[----:B------:R-:W-:-:S05]  /*1c10*/  SEL R3, R12, R3, P1 ;  /* 0x000000030c037207 */ /* 0x000fca0000800000 */
[----:B------:R-:W-:Y:S02]  /*1c20*/  FSEL R6, R10, R6, P1 ;  /* 0x000000060a067208 */ /* 0x000fe40000800000 */
[----:B------:R-:W-:Y:S01]  /*1c30*/  FSEL R7, R11, R7, P1 ;  /* 0x000000070b077208 */ /* 0x000fe20000800000 */
[----:B------:R-:W-:Y:S06]  /*1c40*/  @P3 BRA `(.L_x_205) ;  /* 0xfffffff400f43947 */ /* 0x000fec000383ffff */
.L_x_204:
[----:B------:R-:W-:Y:S05]  /*1c50*/  BSYNC.RECONVERGENT B2 ;  /* 0x0000000000027941 */ /* 0x000fea0003800200 */
.L_x_203:
        /* <DEDUP_REMOVED lines=13> */
[----:B------:R-:W-:Y:S01]  /*1d30*/  IMAD.MOV.U32 R8, RZ, RZ, R34 ;  /* 0x000000ffff087224 */ /* 0x000fe200078e0022 */
[----:B------:R-:W-:Y:S01]  /*1d40*/  IADD3 R11, P1, PT, R51, R26, RZ ;  /* 0x0000001a330b7210 */ /* 0x000fe20007f3e0ff */
[----:B------:R-:W-:Y:S01]  /*1d50*/  IMAD.MOV.U32 R9, RZ, RZ, R33 ;  /* 0x000000ffff097224 */ /* 0x000fe200078e0021 */
[----:B------:R-:W-:Y:S01]  /*1d60*/  ISETP.NE.AND.EX P0, PT, R33, R49, PT, P0 ;  /* 0x000000312100720c */ /* 0x000fe20003f05300 */
[----:B------:R-:W-:Y:S01]  /*1d70*/  IMAD R10, R49, R42, RZ ;  /* 0x0000002a310a7224 */ /* 0x000fe200078e02ff */
[----:B------:R-:W-:Y:S01]  /*1d80*/  R2UR UR4, R24 ;  /* 0x00000000180472ca */ /* 0x000fe200000e0000 */
[----:B------:R-:W-:Y:S01]  /*1d90*/  IMAD.WIDE.U32 R12, R42, R51, R8 ;  /* 0x000000332a0c7225 */ /* 0x000fe200078e0008 */
[----:B------:R-:W-:-:S03]  /*1da0*/  R2UR UR5, R25 ;  /* 0x00000000190572ca */ /* 0x000fc600000e0000 */
[----:B------:R-:W-:Y:S01]  /*1db0*/  IMAD R9, R39, R51, R10 ;  /* 0x0000003327097224 */ /* 0x000fe200078e020a */
[-C--:B------:R-:W-:Y:S01]  /*1dc0*/  LEA R10, P2, R11, R22.reuse, 0x3 ;  /* 0x000000160b0a7211 */ /* 0x080fe200078418ff */
[----:B------:R-:W-:Y:S01]  /*1dd0*/  IMAD.X R14, R49, 0x1, R44, P1 ;  /* 0x00000001310e7824 */ /* 0x000fe200008e062c */
[----:B------:R-:W-:Y:S01]  /*1de0*/  LEA R8, P1, R12, R22, 0x3 ;  /* 0x000000160c087211 */ /* 0x000fe200078218ff */
[----:B------:R-:W-:Y:S02]  /*1df0*/  IMAD.IADD R9, R13, 0x1, R9 ;  /* 0x000000010d097824 */ /* 0x000fe400078e0209 */
[----:B------:R-:W-:Y:S02]  /*1e00*/  @P0 R2UR UR6, R24 ;  /* 0x00000000180602ca */ /* 0x000fe400000e0000 */
[----:B------:R-:W-:Y:S02]  /*1e10*/  @P0 R2UR UR7, R25 ;  /* 0x00000000190702ca */ /* 0x000fe400000e0000 */
[----:B------:R-:W-:-:S02]  /*1e20*/  LEA.HI.X R11, R11, R19, R14, 0x3, P2 ;  /* 0x000000130b0b7211 */ /* 0x000fc400010f1c0e */
[----:B------:R-:W-:-:S05]  /*1e30*/  LEA.HI.X R9, R12, R19, R9, 0x3, P1 ;  /* 0x000000130c097211 */ /* 0x000fca00008f1c09 */
[----:B------:R-:W2:Y:S04]  /*1e40*/  LD.E.64 R20, desc[UR4][R8.64] ;  /* 0x0000000408147980 */ /* 0x000ea8000c101b00 */
[----:B------:R-:W2:Y:S01]  /*1e50*/  @P0 LD.E.64 R12, desc[UR6][R10.64] ;  /* 0x000000060a0c0980 */ /* 0x000ea2000c101b00 */
[----:B------:R-:W-:-:S04]  /*1e60*/  IADD3 R53, P1, PT, R51, 0x1, RZ ;  /* 0x0000000133357810 */ /* 0x000fc80007f3e0ff */
[----:B------:R-:W-:Y:S01]  /*1e70*/  ISETP.NE.U32.AND P2, PT, R34, R53, PT ;  /* 0x000000352200720c */ /* 0x000fe20003f45070 */
[----:B------:R-:W-:-:S05]  /*1e80*/  IMAD.X R48, RZ, RZ, R49, P1 ;  /* 0x000000ffff307224 */ /* 0x000fca00008e0631 */
[----:B------:R-:W-:Y:S02]  /*1e90*/  ISETP.NE.AND.EX P2, PT, R33, R48, PT, P2 ;  /* 0x000000302100720c */ /* 0x000fe40003f45320 */
[----:B------:R-:W-:Y:S01]  /*1ea0*/  PLOP3.LUT P1, PT, PT, PT, PT, 0x8, 0x80 ;  /* 0x000000000080781c */ /* 0x000fe20003f2e170 */
[----:B------:R-:W-:-:S10]  /*1eb0*/  IMAD.SHL.U32 R55, R42, 0x8, RZ ;  /* 0x000000082a377824 */ /* 0x000fd400078e00ff */
[----:B------:R-:W-:Y:S02]  /*1ec0*/  @P2 R2UR UR6, R24 ;  /* 0x00000000180622ca */ /* 0x000fe400000e0000 */
[----:B------:R-:W-:-:S13]  /*1ed0*/  @P2 R2UR UR7, R25 ;  /* 0x00000000190722ca */ /* 0x000fda00000e0000 */
[----:B------:R-:W3:Y:S01]  /*1ee0*/  @P2 LD.E.64 R46, desc[UR6][R10.64+0x8] ;  /* 0x000008060a2e2980 */ /* 0x000ee2000c101b00 */
[----:B--2---:R-:W-:-:S08]  /*1ef0*/  @P0 DMUL R12, |R20|, R12 ;  /* 0x0000000c140c0228 */ /* 0x004fd00000000200 */
[----:B------:R-:W-:Y:S01]  /*1f00*/  @P0 DSETP.NEU.AND P1, PT, R12, RZ, PT ;  /* 0x000000ff0c00022a */ /* 0x000fe20003f2d000 */
[----:B------:R-:W-:Y:S02]  /*1f10*/  IADD3 R14, P0, PT, R8, R55, RZ ;  /* 0x00000037080e7210 */ /* 0x000fe40007f1e0ff */
[----:B------:R-:W-:-:S05]  /*1f20*/  SHF.L.U64.HI R13, R42, 0x3, R39 ;  /* 0x000000032a0d7819 */ /* 0x000fca0000010227 */
[----:B------:R-:W-:-:S05]  /*1f30*/  IMAD.X R15, R9, 0x1, R13, P0 ;  /* 0x00000001090f7824 */ /* 0x000fca00000e060d */
[----:B------:R-:W3:Y:S01]  /*1f40*/  LD.E.64 R8, desc[UR4][R14.64] ;  /* 0x000000040e087980 */ /* 0x000ee2000c101b00 */
[----:B------:R-:W-:Y:S01]  /*1f50*/  DSETP.GE.AND P0, PT, |R20|, R6, P1 ;  /* 0x000000061400722a */ /* 0x000fe20000f06200 */
[----:B------:R-:W-:Y:S01]  /*1f60*/  PLOP3.LUT P1, PT, PT, PT, PT, 0x8, 0x80 ;  /* 0x000000000080781c */ /* 0x000fe20003f2e170 */
[----:B------:R-:W-:-:S10]  /*1f70*/  DADD R20, -RZ, |R20| ;  /* 0x00000000ff147229 */ /* 0x000fd40000000514 */
[----:B------:R-:W-:Y:S02]  /*1f80*/  FSEL R20, R20, R6, P0 ;  /* 0x0000000614147208 */ /* 0x000fe40000000000 */
[----:B------:R-:W-:Y:S01]  /*1f90*/  FSEL R21, R21, R7, P0 ;  /* 0x0000000715157208 */ /* 0x000fe20000000000 */
[----:B---3--:R-:W-:-:S08]  /*1fa0*/  @P2 DMUL R46, |R8|, R46 ;  /* 0x0000002e082e2228 */ /* 0x008fd00000000200 */
[----:B------:R-:W-:Y:S01]  /*1fb0*/  @P2 DSETP.NEU.AND P1, PT, R46, RZ, PT ;  /* 0x000000ff2e00222a */ /* 0x000fe20003f2d000 */
[----:B------:R-:W-:-:S04]  /*1fc0*/  IADD3 R47, P2, PT, R51, 0x2, RZ ;  /* 0x00000002332f7810 */ /* 0x000fc80007f5e0ff */
[----:B------:R-:W-:Y:S01]  /*1fd0*/  ISETP.NE.U32.AND P4, PT, R34, R47, PT ;  /* 0x0000002f2200720c */ /* 0x000fe20003f85070 */
[----:B------:R-:W-:-:S05]  /*1fe0*/  IMAD.X R46, RZ, RZ, R49, P2 ;  /* 0x000000ffff2e7224 */ /* 0x000fca00010e0631 */
[----:B------:R-:W-:Y:S02]  /*1ff0*/  ISETP.NE.AND.EX P4, PT, R33, R46, PT, P4 ;  /* 0x0000002e2100720c */ /* 0x000fe40003f85340 */
[----:B------:R-:W-:-:S11]  /*2000*/  IADD3 R14, P2, PT, R14, R55, RZ ;  /* 0x000000370e0e7210 */ /* 0x000fd60007f5e0ff */
[----:B------:R-:W-:Y:S02]  /*2010*/  @P4 R2UR UR6, R24 ;  /* 0x00000000180642ca */ /* 0x000fe400000e0000 */
[----:B------:R-:W-:Y:S01]  /*2020*/  @P4 R2UR UR7, R25 ;  /* 0x00000000190742ca */ /* 0x000fe200000e0000 */
[----:B------:R-:W-:Y:S01]  /*2030*/  IMAD.X R15, R15, 0x1, R13, P2 ;  /* 0x000000010f0f7824 */ /* 0x000fe200010e060d */
[----:B------:R-:W-:-:S04]  /*2040*/  IADD3 R12, P5, PT, R14, R55, RZ ;  /* 0x000000370e0c7210 */ /* 0x000fc80007fbe0ff */
[----:B------:R-:W2:Y:S07]  /*2050*/  LD.E.64 R6, desc[UR4][R14.64] ;  /* 0x000000040e067980 */ /* 0x000eae000c101b00 */
[----:B------:R-:W2:Y:S01]  /*2060*/  @P4 LD.E.64 R54, desc[UR6][R10.64+0x10] ;  /* 0x000010060a364980 */ /* 0x000ea2000c101b00 */
[----:B------:R-:W-:Y:S02]  /*2070*/  DSETP.GE.AND P1, PT, |R8|, R20, P1 ;  /* 0x000000140800722a */ /* 0x000fe40000f26200 */
[----:B------:R-:W-:Y:S01]  /*2080*/  DADD R8, -RZ, |R8| ;  /* 0x00000000ff087229 */ /* 0x000fe20000000508 */
[----:B------:R-:W-:-:S09]  /*2090*/  PLOP3.LUT P2, PT, PT, PT, PT, 0x8, 0x80 ;  /* 0x000000000080781c */ /* 0x000fd20003f4e170 */
[----:B------:R-:W-:Y:S01]  /*20a0*/  FSEL R9, R9, R21, P1 ;  /* 0x0000001509097208 */ /* 0x000fe20000800000 */
[----:B------:R-:W-:-:S06]  /*20b0*/  IMAD.X R13, R15, 0x1, R13, P5 ;  /* 0x000000010f0d7824 */ /* 0x000fcc00028e060d */
[----:B------:R-:W3:Y:S01]  /*20c0*/  LD.E.64 R12, desc[UR4][R12.64] ;  /* 0x000000040c0c7980 */ /* 0x000ee2000c101b00 */
[----:B--2---:R-:W-:-:S08]  /*20d0*/  @P4 DMUL R54, |R6|, R54 ;  /* 0x0000003606364228 */ /* 0x004fd00000000200 */
[----:B------:R-:W-:Y:S01]  /*20e0*/  @P4 DSETP.NEU.AND P2, PT, R54, RZ, PT ;  /* 0x000000ff3600422a */ /* 0x000fe20003f4d000 */
[----:B------:R-:W-:-:S04]  /*20f0*/  IADD3 R21, P4, PT, R51, 0x3, RZ ;  /* 0x0000000333157810 */ /* 0x000fc80007f9e0ff */
[----:B------:R-:W-:Y:S01]  /*2100*/  ISETP.NE.U32.AND P6, PT, R34, R21, PT ;  /* 0x000000152200720c */ /* 0x000fe20003fc5070 */
[----:B------:R-:W-:-:S05]  /*2110*/  IMAD.X R14, RZ, RZ, R49, P4 ;  /* 0x000000ffff0e7224 */ /* 0x000fca00020e0631 */
[----:B------:R-:W-:-:S13]  /*2120*/  ISETP.NE.AND.EX P6, PT, R33, R14, PT, P6 ;  /* 0x0000000e2100720c */ /* 0x000fda0003fc5360 */
[----:B------:R-:W-:Y:S02]  /*2130*/  @P6 R2UR UR6, R24 ;  /* 0x00000000180662ca */ /* 0x000fe400000e0000 */
[----:B------:R-:W-:-:S13]  /*2140*/  @P6 R2UR UR7, R25 ;  /* 0x00000000190762ca */ /* 0x000fda00000e0000 */
[----:B------:R-:W2:Y:S01]  /*2150*/  @P6 LD.E.64 R10, desc[UR6][R10.64+0x18] ;  /* 0x000018060a0a6980 */ /* 0x000ea2000c101b00 */
[----:B------:R-:W-:Y:S02]  /*2160*/  FSEL R8, R8, R20, P1 ;  /* 0x0000001408087208 */ /* 0x000fe40000800000 */
[----:B------:R-:W-:-:S04]  /*2170*/  PLOP3.LUT P4, PT, PT, PT, PT, 0x8, 0x80 ;  /* 0x000000000080781c */ /* 0x000fc80003f8e170 */
[----:B------:R-:W-:Y:S02]  /*2180*/  DSETP.GE.AND P2, PT, |R6|, R8, P2 ;  /* 0x000000080600722a */ /* 0x000fe40001746200 */
[----:B------:R-:W-:Y:S01]  /*2190*/  DADD R6, -RZ, |R6| ;  /* 0x00000000ff067229 */ /* 0x000fe20000000506 */
[----:B------:R-:W-:Y:S02]  /*21a0*/  SEL R0, R51, R0, P0 ;  /* 0x0000000033007207 */ /* 0x000fe40000000000 */
[----:B------:R-:W-:Y:S02]  /*21b0*/  SEL R3, R49, R3, P0 ;  /* 0x0000000331037207 */ /* 0x000fe40000000000 */
[----:B------:R-:W-:-:S05]  /*21c0*/  SEL R0, R53, R0, P1 ;  /* 0x0000000035007207 */ /* 0x000fca0000800000 */
[----:B------:R-:W-:Y:S02]  /*21d0*/  FSEL R6, R6, R8, P2 ;  /* 0x0000000806067208 */ /* 0x000fe40001000000 */
[----:B------:R-:W-:Y:S01]  /*21e0*/  FSEL R7, R7, R9, P2 ;  /* 0x0000000907077208 */ /* 0x000fe20001000000 */
[----:B---3--:R-:W-:Y:S01]  /*21f0*/  DADD R8, -RZ, |R12| ;  /* 0x00000000ff087229 */ /* 0x008fe2000000050c */
[----:B------:R-:W-:Y:S02]  /*2200*/  SEL R3, R48, R3, P1 ;  /* 0x0000000330037207 */ /* 0x000fe40000800000 */
[----:B------:R-:W-:Y:S02]  /*2210*/  IADD3 R51, P0, PT, R51, 0x4, RZ ;  /* 0x0000000433337810 */ /* 0x000fe40007f1e0ff */
[----:B------:R-:W-:Y:S02]  /*2220*/  SEL R0, R47, R0, P2 ;  /* 0x000000002f007207 */ /* 0x000fe40001000000 */
[----:B------:R-:W-:Y:S01]  /*2230*/  SEL R3, R46, R3, P2 ;  /* 0x000000032e037207 */ /* 0x000fe20001000000 */
[----:B------:R-:W-:Y:S01]  /*2240*/  IMAD.X R49, RZ, RZ, R49, P0 ;  /* 0x000000ffff317224 */ /* 0x000fe200000e0631 */
[----:B--2---:R-:W-:-:S08]  /*2250*/  @P6 DMUL R54, |R12|, R10 ;  /* 0x0000000a0c366228 */ /* 0x004fd00000000200 */
[----:B------:R-:W-:-:S06]  /*2260*/  @P6 DSETP.NEU.AND P4, PT, R54, RZ, PT ;  /* 0x000000ff3600622a */ /* 0x000fcc0003f8d000 */
[----:B------:R-:W-:-:S06]  /*2270*/  DSETP.GE.AND P4, PT, |R12|, R6, P4 ;  /* 0x000000060c00722a */ /* 0x000fcc0002786200 */
[----:B------:R-:W-:Y:S02]  /*2280*/  FSEL R6, R8, R6, P4 ;  /* 0x0000000608067208 */ /* 0x000fe40002000000 */
[----:B------:R-:W-:Y:S02]  /*2290*/  FSEL R7, R9, R7, P4 ;  /* 0x0000000709077208 */ /* 0x000fe40002000000 */
[----:B------:R-:W-:Y:S02]  /*22a0*/  SEL R0, R21, R0, P4 ;  /* 0x0000000015007207 */ /* 0x000fe40002000000 */
[----:B------:R-:W-:-:S07]  /*22b0*/  SEL R3, R14, R3, P4 ;  /* 0x000000030e037207 */ /* 0x000fce0002000000 */
.L_x_207:
[----:B------:R-:W-:Y:S05]  /*22c0*/  BSYNC.RECONVERGENT B2 ;  /* 0x0000000000027941 */ /* 0x000fea0003800200 */
.L_x_206:
        /* <DEDUP_REMOVED lines=9> */
[C---:B------:R-:W-:Y:S01]  /*2360*/  ISETP.NE.U32.AND P1, PT, R34.reuse, R51, PT ;  /* 0x000000332200720c */ /* 0x040fe20003f25070 */
[----:B------:R-:W-:Y:S01]  /*2370*/  IMAD.MOV.U32 R8, RZ, RZ, R34 ;  /* 0x000000ffff087224 */ /* 0x000fe200078e0022 */
[----:B------:R-:W-:Y:S01]  /*2380*/  IADD3 R45, P4, PT, R51, 0x1, RZ ;  /* 0x00000001332d7810 */ /* 0x000fe20007f9e0ff */
[----:B------:R-:W-:Y:S01]  /*2390*/  IMAD.MOV.U32 R9, RZ, RZ, R33 ;  /* 0x000000ffff097224 */ /* 0x000fe200078e0021 */
[----:B------:R-:W-:Y:S01]  /*23a0*/  ISETP.NE.AND.EX P1, PT, R33, R49, PT, P1 ;  /* 0x000000312100720c */ /* 0x000fe20003f25310 */
[----:B------:R-:W-:Y:S01]  /*23b0*/  IMAD R12, R49, R42, RZ ;  /* 0x0000002a310c7224 */ /* 0x000fe200078e02ff */
[----:B------:R-:W-:Y:S01]  /*23c0*/  ISETP.NE.U32.AND P0, PT, R34, R45, PT ;  /* 0x0000002d2200720c */ /* 0x000fe20003f05070 */
[----:B------:R-:W-:Y:S01]  /*23d0*/  IMAD.X R46, RZ, RZ, R49, P4 ;  /* 0x000000ffff2e7224 */ /* 0x000fe200020e0631 */
[----:B------:R-:W-:Y:S01]  /*23e0*/  IADD3 R13, P2, PT, R51, R26, RZ ;  /* 0x0000001a330d7210 */ /* 0x000fe20007f5e0ff */
[----:B------:R-:W-:Y:S01]  /*23f0*/  IMAD.WIDE.U32 R10, R42, R51, R8 ;  /* 0x000000332a0a7225 */ /* 0x000fe200078e0008 */
[----:B------:R-:W-:-:S02]  /*2400*/  R2UR UR4, R24 ;  /* 0x00000000180472ca */ /* 0x000fc400000e0000 */
[----:B------:R-:W-:Y:S01]  /*2410*/  ISETP.NE.AND.EX P0, PT, R33, R46, PT, P0 ;  /* 0x0000002e2100720c */ /* 0x000fe20003f05300 */
[----:B------:R-:W-:Y:S01]  /*2420*/  IMAD R9, R39, R51, R12 ;  /* 0x0000003327097224 */ /* 0x000fe200078e020c */
[----:B------:R-:W-:Y:S01]  /*2430*/  R2UR UR5, R25 ;  /* 0x00000000190572ca */ /* 0x000fe200000e0000 */
[----:B------:R-:W-:Y:S01]  /*2440*/  IMAD.X R12, R49, 0x1, R44, P2 ;  /* 0x00000001310c7824 */ /* 0x000fe200010e062c */
[-C--:B------:R-:W-:Y:S01]  /*2450*/  LEA R8, P4, R13, R22.reuse, 0x3 ;  /* 0x000000160d087211 */ /* 0x080fe200078818ff */
[----:B------:R-:W-:Y:S01]  /*2460*/  IMAD.IADD R11, R11, 0x1, R9 ;  /* 0x000000010b0b7824 */ /* 0x000fe200078e0209 */
        /* <DEDUP_REMOVED lines=21> */
[----:B------:R-:W-:-:S06]  /*25c0*/  DSETP.GE.AND P2, PT, |R10|, R6, P2 ;  /* 0x000000060a00722a */ /* 0x000fcc0001746200 */
[----:B------:R-:W-:Y:S01]  /*25d0*/  @P0 DSETP.NEU.AND P1, PT, R20, RZ, PT ;  /* 0x000000ff1400022a */ /* 0x000fe20003f2d000 */
[----:B------:R-:W-:Y:S02]  /*25e0*/  FSEL R10, R14, R6, P2 ;  /* 0x000000060e0a7208 */ /* 0x000fe40001000000 */
[----:B------:R-:W-:Y:S01]  /*25f0*/  FSEL R11, R15, R7, P2 ;  /* 0x000000070f0b7208 */ /* 0x000fe20001000000 */
[----:B------:R-:W-:Y:S01]  /*2600*/  DADD R6, -RZ, |R12| ;  /* 0x00000000ff067229 */ /* 0x000fe2000000050c */
        /* <DEDUP_REMOVED lines=9> */
.L_x_209:
[----:B------:R-:W-:Y:S05]  /*26a0*/  BSYNC.RECONVERGENT B2 ;  /* 0x0000000000027941 */ /* 0x000fea0003800200 */
.L_x_208:
[----:B------:R-:W-:Y:S05]  /*26b0*/  @P3 BRA `(.L_x_202) ;  /* 0x0000000000683947 */ /* 0x000fea0003800000 */
[----:B------:R-:W-:Y:S01]  /*26c0*/  ISETP.NE.U32.AND P0, PT, R34, R51, PT ;  /* 0x000000332200720c */ /* 0x000fe20003f05070 */
[----:B------:R-:W-:Y:S01]  /*26d0*/  IMAD.MOV.U32 R8, RZ, RZ, R34 ;  /* 0x000000ffff087224 */ /* 0x000fe200078e0022 */
[----:B------:R-:W-:Y:S01]  /*26e0*/  R2UR UR4, R24 ;  /* 0x00000000180472ca */ /* 0x000fe200000e0000 */
[----:B------:R-:W-:Y:S01]  /*26f0*/  IMAD.MOV.U32 R9, RZ, RZ, R33 ;  /* 0x000000ffff097224 */ /* 0x000fe200078e0021 */
[----:B------:R-:W-:Y:S01]  /*2700*/  ISETP.NE.AND.EX P0, PT, R33, R49, PT, P0 ;  /* 0x000000312100720c */ /* 0x000fe20003f05300 */
[----:B------:R-:W-:Y:S01]  /*2710*/  IMAD R10, R49, R42, RZ ;  /* 0x0000002a310a7224 */ /* 0x000fe200078e02ff */
[----:B------:R-:W-:Y:S01]  /*2720*/  R2UR UR5, R25 ;  /* 0x00000000190572ca */ /* 0x000fe200000e0000 */
[----:B------:R-:W-:-:S04]  /*2730*/  IMAD.WIDE.U32 R12, R42, R51, R8 ;  /* 0x000000332a0c7225 */ /* 0x000fc800078e0008 */
[----:B------:R-:W-:Y:S01]  /*2740*/  IMAD R11, R39, R51, R10 ;  /* 0x00000033270b7224 */ /* 0x000fe200078e020a */
[----:B------:R-:W-:-:S03]  /*2750*/  LEA R10, P1, R12, R22, 0x3 ;  /* 0x000000160c0a7211 */ /* 0x000fc600078218ff */
[----:B------:R-:W-:Y:S02]  /*2760*/  IMAD.IADD R11, R13, 0x1, R11 ;  /* 0x000000010d0b7824 */ /* 0x000fe400078e020b */
[----:B------:R-:W-:Y:S02]  /*2770*/  @P0 IADD3 R9, P2, PT, R51, R26, RZ ;  /* 0x0000001a33090210 */ /* 0x000fe40007f5e0ff */
[----:B------:R-:W-:Y:S02]  /*2780*/  @P0 R2UR UR6, R24 ;  /* 0x00000000180602ca */ /* 0x000fe400000e0000 */
[----:B------:R-:W-:Y:S01]  /*2790*/  @P0 R2UR UR7, R25 ;  /* 0x00000000190702ca */ /* 0x000fe200000e0000 */
[----:B------:R-:W-:Y:S01]  /*27a0*/  @P0 IMAD.X R14, R49, 0x1, R44, P2 ;  /* 0x00000001310e0824 */ /* 0x000fe200010e062c */
[----:B------:R-:W-:Y:S02]  /*27b0*/  @P0 LEA R8, P2, R9, R22, 0x3 ;  /* 0x0000001609080211 */ /* 0x000fe400078418ff */
[----:B------:R-:W-:-:S02]  /*27c0*/  LEA.HI.X R11, R12, R19, R11, 0x3, P1 ;  /* 0x000000130c0b7211 */ /* 0x000fc400008f1c0b */
[----:B------:R-:W-:-:S04]  /*27d0*/  @P0 LEA.HI.X R9, R9, R19, R14, 0x3, P2 ;  /* 0x0000001309090211 */ /* 0x000fc800010f1c0e */
[----:B------:R-:W2:Y:S04]  /*27e0*/  LD.E.64 R10, desc[UR4][R10.64] ;  /* 0x000000040a0a7980 */ /* 0x000ea8000c101b00 */
[----:B------:R-:W2:Y:S01]  /*27f0*/  @P0 LD.E.64 R8, desc[UR6][R8.64] ;  /* 0x0000000608080980 */ /* 0x000ea2000c101b00 */
[----:B------:R-:W-:Y:S01]  /*2800*/  PLOP3.LUT P1, PT, PT, PT, PT, 0x8, 0x80 ;  /* 0x000000000080781c */ /* 0x000fe20003f2e170 */
[----:B--2---:R-:W-:-:S08]  /*2810*/  @P0 DMUL R12, |R10|, R8 ;  /* 0x000000080a0c0228 */ /* 0x004fd00000000200 */
[----:B------:R-:W-:Y:S02]  /*2820*/  @P0 DSETP.NEU.AND P1, PT, R12, RZ, PT ;  /* 0x000000ff0c00022a */ /* 0x000fe40003f2d000 */
[----:B------:R-:W-:-:S12]  /*2830*/  DSETP.GE.AND P0, PT, |R10|, R6, PT ;  /* 0x000000060a00722a */ /* 0x000fd80003f06200 */
[----:B------:R-:W-:Y:S02]  /*2840*/  @P1 SEL R0, R51, R0, P0 ;  /* 0x0000000033001207 */ /* 0x000fe40000000000 */
[----:B------:R-:W-:-:S07]  /*2850*/  @P1 SEL R3, R49, R3, P0 ;  /* 0x0000000331031207 */ /* 0x000fce0000000000 */
.L_x_202:
[----:B------:R-:W-:Y:S05]  /*2860*/  BSYNC.RECONVERGENT B1 ;  /* 0x0000000000017941 */ /* 0x000fea0003800200 */
.L_x_201:
        /* <DEDUP_REMOVED lines=13> */
.L_x_212:
        /* <DEDUP_REMOVED lines=69> */
.L_x_211:
[----:B------:R-:W-:Y:S02]  /*2d90*/  IMAD.MOV.U32 R45, RZ, RZ, R46 ;  /* 0x000000ffff2d7224 */ /* 0x000fe400078e002e */
[----:B------:R-:W-:-:S07]  /*2da0*/  IMAD.MOV.U32 R0, RZ, RZ, R39 ;  /* 0x000000ffff007224 */ /* 0x000fce00078e0027 */
.L_x_210:
        /* <DEDUP_REMOVED lines=50> */
.L_x_213:
        /* <DEDUP_REMOVED lines=34> */
.L_x_214:
        /* <DEDUP_REMOVED lines=21> */
.L_x_200:
[----:B------:R-:W-:Y:S05]  /*3440*/  BSYNC.RECONVERGENT B0 ;  /* 0x0000000000007941 */ /* 0x000fea0003800200 */
.L_x_199:
[----:B-1----:R-:W-:-:S06]  /*3450*/  MOV R6, 0x8 ;  /* 0x0000000800067802 */ /* 0x002fcc0000000f00 */
[----:B------:R-:W1:Y:S02]  /*3460*/  LDC.64 R6, c[0x4][R6] ;  /* 0x0100000006067b82 */ /* 0x000e640000000a00 */
[----:B0-2---:R-:W-:-:S07]  /*3470*/  LEPC R20, `(.L_x_215) ;  /* 0x000000001014794e */ /* 0x005fce0000000000 */
[----:B-1----:R-:W-:Y:S05]  /*3480*/  CALL.ABS.NOINC R6 ;  /* 0x0000000006007343 */ /* 0x002fea0003c00000 */
.L_x_215:
[----:B------:R-:W0:Y:S01]  /*3490*/  LDCU.64 UR4, c[0x0][0x398] ;  /* 0x00007300ff0477ac */ /* 0x000e220008000a00 */
[----:B------:R-:W-:Y:S01]  /*34a0*/  IADD3 R47, P0, PT, R34, 0x1, RZ ;  /* 0x00000001222f7810 */ /* 0x000fe20007f1e0ff */
[----:B------:R-:W-:Y:S04]  /*34b0*/  BSSY.RECONVERGENT B0, `(.L_x_216) ;  /* 0x00000d0000007945 */ /* 0x000fe80003800200 */
[----:B------:R-:W-:Y:S02]  /*34c0*/  IMAD.X R46, RZ, RZ, R33, P0 ;  /* 0x000000ffff2e7224 */ /* 0x000fe400000e0621 */
[----:B0-----:R-:W-:Y:S02]  /*34d0*/  IMAD.U32 R0, RZ, RZ, UR4 ;  /* 0x00000004ff007e24 */ /* 0x001fe4000f8e00ff */
[----:B------:R-:W-:-:S03]  /*34e0*/  IMAD.U32 R3, RZ, RZ, UR5 ;  /* 0x00000005ff037e24 */ /* 0x000fc6000f8e00ff */
[----:B------:R-:W-:-:S04]  /*34f0*/  ISETP.GE.U32.AND P0, PT, R47, R0, PT ;  /* 0x000000002f00720c */ /* 0x000fc80003f06070 */
[----:B------:R-:W-:-:S13]  /*3500*/  ISETP.GE.AND.EX P0, PT, R46, R3, PT, P0 ;  /* 0x000000032e00720c */ /* 0x000fda0003f06300 */
[----:B------:R-:W-:Y:S05]  /*3510*/  @P0 BRA `(.L_x_217) ;  /* 0x0000000c00240947 */ /* 0x000fea0003800000 */
[----:B------:R-:W-:Y:S02]  /*3520*/  IMAD.MOV.U32 R45, RZ, RZ, R47 ;  /* 0x000000ffff2d7224 */ /* 0x000fe400078e002f */
[----:B------:R-:W-:-:S07]  /*3530*/  IMAD.MOV.U32 R21, RZ, RZ, R46 ;  /* 0x000000ffff157224 */ /* 0x000fce00078e002e */
.L_x_225:
[----:B------:R-:W-:Y:S02]  /*3540*/  R2UR UR4, R24 ;  /* 0x00000000180472ca */ /* 0x000fe400000e0000 */
[----:B------:R-:W-:-:S13]  /*3550*/  R2UR UR5, R25 ;  /* 0x00000000190572ca */ /* 0x000fda00000e0000 */
[----:B--2---:R-:W2:Y:S01]  /*3560*/  LD.E.64 R6, desc[UR4][R28.64] ;  /* 0x000000041c067980 */ /* 0x004ea2000c101b00 */
[-C--:B------:R-:W-:Y:S02]  /*3570*/  IMAD R0, R21, R42.reuse, RZ ;  /* 0x0000002a15007224 */ /* 0x080fe400078e02ff */
[----:B------:R-:W-:-:S04]  /*3580*/  IMAD.WIDE.U32 R10, R45, R42, RZ ;  /* 0x0000002a2d0a7225 */ /* 0x000fc800078e00ff */
[----:B------:R-:W-:Y:S01]  /*3590*/  IMAD R3, R39, R45, R0 ;  /* 0x0000002d27037224 */ /* 0x000fe200078e0200 */
[----:B------:R-:W-:-:S03]  /*35a0*/  IADD3 R0, P0, PT, R34, R10, RZ ;  /* 0x0000000a22007210 */ /* 0x000fc60007f1e0ff */
[----:B------:R-:W-:Y:S01]  /*35b0*/  IMAD.IADD R20, R11, 0x1, R3 ;  /* 0x000000010b147824 */ /* 0x000fe200078e0203 */
[----:B01-3--:R-:W-:-:S03]  /*35c0*/  LEA R4, P1, R0, R22, 0x3 ;  /* 0x0000001600047211 */ /* 0x00bfc600078218ff */
[----:B------:R-:W-:-:S05]  /*35d0*/  IMAD.X R3, R33, 0x1, R20, P0 ;  /* 0x0000000121037824 */ /* 0x000fca00000e0614 */
[----:B------:R-:W-:-:S06]  /*35e0*/  LEA.HI.X R5, R0, R19, R3, 0x3, P1 ;  /* 0x0000001300057211 */ /* 0x000fcc00008f1c03 */
[----:B------:R-:W3:Y:S01]  /*35f0*/  LD.E.64 R4, desc[UR4][R4.64] ;  /* 0x0000000404047980 */ /* 0x000ee2000c101b00 */
[----:B------:R-:W-:Y:S01]  /*3600*/  IMAD.MOV.U32 R12, RZ, RZ, 0x1 ;  /* 0x00000001ff0c7424 */ /* 0x000fe200078e00ff */
[----:B------:R-:W-:Y:S01]  /*3610*/  ISETP.GE.U32.AND P0, PT, R41, 0x7, PT ;  /* 0x000000072900780c */ /* 0x000fe20003f06070 */
[----:B------:R-:W-:Y:S03]  /*3620*/  BSSY.RECONVERGENT B1, `(.L_x_218) ;  /* 0x0000011000017945 */ /* 0x000fe60003800200 */
[----:B------:R-:W-:Y:S01]  /*3630*/  ISETP.GE.U32.AND.EX P0, PT, R38, RZ, PT, P0 ;  /* 0x000000ff2600720c */ /* 0x000fe20003f06100 */
[----:B--2---:R-:W0:Y:S02]  /*3640*/  MUFU.RCP64H R13, R7 ;  /* 0x00000007000d7308 */ /* 0x004e240000001800 */
[----:B0-----:R-:W-:-:S08]  /*3650*/  DFMA R8, -R6, R12, 1 ;  /* 0x3ff000000608742b */ /* 0x001fd0000000010c */
[----:B------:R-:W-:Y:S01]  /*3660*/  DFMA R8, R8, R8, R8 ;  /* 0x000000080808722b */ /* 0x000fe20000000008 */
[----:B---3--:R-:W-:-:S07]  /*3670*/  FSETP.GEU.AND P2, PT, |R5|, 6.5827683646048100446e-37, PT ;  /* 0x036000000500780b */ /* 0x008fce0003f4e200 */
        /* <DEDUP_REMOVED lines=9> */
[----:B------:R-:W-:-:S07]  /*3710*/  MOV R48, 0x3730 ;  /* 0x0000373000307802 */ /* 0x000fce0000000f00 */
[----:B------:R-:W-:Y:S05]  /*3720*/  CALL.REL.NOINC `($__internal_2_$__cuda_sm20_div_rn_f64_full) ;  /* 0x0000003000187944 */ /* 0x000fea0003c00000 */
.L_x_219:
[----:B------:R-:W-:Y:S05]  /*3730*/  BSYNC.RECONVERGENT B1 ;  /* 0x0000000000017941 */ /* 0x000fea0003800200 */
.L_x_218:
[----:B------:R-:W0:Y:S01]  /*3740*/  LDCU.64 UR4, c[0x0][0x398] ;  /* 0x00007300ff0477ac */ /* 0x000e220008000a00 */
[----:B------:R-:W-:Y:S02]  /*3750*/  IMAD.MOV.U32 R4, RZ, RZ, R34 ;  /* 0x000000ffff047224 */ /* 0x000fe400078e0022 */
[----:B------:R-:W-:Y:S02]  /*3760*/  IMAD.MOV.U32 R5, RZ, RZ, R33 ;  /* 0x000000ffff057224 */ /* 0x000fe400078e0021 */
[----:B------:R-:W-:Y:S02]  /*3770*/  IMAD.MOV.U32 R49, RZ, RZ, RZ ;  /* 0x000000ffff317224 */ /* 0x000fe400078e00ff */
[----:B------:R-:W-:Y:S02]  /*3780*/  IMAD.MOV.U32 R15, RZ, RZ, RZ ;  /* 0x000000ffff0f7224 */ /* 0x000fe400078e00ff */
        /* <DEDUP_REMOVED lines=9> */
[----:B------:R-:W-:-:S05]  /*3820*/  LEA.HI.X R5, R6, R23, R5, 0x3, P1 ;  /* 0x0000001706057211 */ /* 0x000fca00008f1c05 */
[----:B------:R0:W-:Y:S01]  /*3830*/  ST.E.64 desc[UR4][R4.64], R52 ;  /* 0x0000003404007985 */ /* 0x0001e2000c101b04 */
[----:B------:R-:W-:Y:S05]  /*3840*/  @!P0 BRA `(.L_x_220) ;  /* 0x0000000000e48947 */ /* 0x000fea0003800000 */
[----:B------:R-:W-:Y:S01]  /*3850*/  BSSY.RECONVERGENT B1, `(.L_x_221) ;  /* 0x0000036000017945 */ /* 0x000fe20003800200 */
[----:B------:R-:W-:Y:S02]  /*3860*/  IMAD.MOV.U32 R49, RZ, RZ, RZ ;  /* 0x000000ffff317224 */ /* 0x000fe400078e00ff */
[----:B------:R-:W-:-:S07]  /*3870*/  IMAD.MOV.U32 R15, RZ, RZ, RZ ;  /* 0x000000ffff0f7224 */ /* 0x000fce00078e00ff */
.L_x_222:
[C---:B------:R-:W-:Y:S02]  /*3880*/  IADD3 R6, P0, PT, R49.reuse, R26, RZ ;  /* 0x0000001a31067210 */ /* 0x040fe40007f1e0ff */
[----:B01----:R-:W-:Y:S02]  /*3890*/  IADD3 R4, P1, PT, R49, R10, RZ ;  /* 0x0000000a31047210 */ /* 0x003fe40007f3e0ff */
        /* <DEDUP_REMOVED lines=13> */
[----:B------:R-:W-:Y:S01]  /*3970*/  R2UR UR9, R25 ;  /* 0x00000000190972ca */ /* 0x000fe200000e0000 */
[----:B--2---:R-:W-:-:S12]  /*3980*/  DFMA R50, R6, -R52, R4 ;  /* 0x800000340632722b */ /* 0x004fd80000000004 */
[----:B------:R-:W2:Y:S04]  /*3990*/  LD.E.64 R4, desc[UR8][R8.64+0x8] ;  /* 0x0000080808047980 */ /* 0x000ea8000c101b00 */
[----:B------:R0:W-:Y:S04]  /*39a0*/  ST.E.64 desc[UR4][R8.64], R50 ;  /* 0x0000003208007985 */ /* 0x0001e8000c101b04 */
[----:B------:R-:W2:Y:S02]  /*39b0*/  LD.E.64 R6, desc[UR6][R12.64+0x8] ;  /* 0x000008060c067980 */ /* 0x000ea4000c101b00 */
[----:B--2---:R-:W-:-:S02]  /*39c0*/  DFMA R54, R6, -R52, R4 ;  /* 0x800000340636722b */ /* 0x004fc40000000004 */
[----:B------:R-:W0:Y:S05]  /*39d0*/  LD.E.64 R4, desc[UR8][R8.64+0x10] ;  /* 0x0000100808047980 */ /* 0x000e2a000c101b00 */
[----:B------:R1:W-:Y:S04]  /*39e0*/  ST.E.64 desc[UR4][R8.64+0x8], R54 ;  /* 0x0000083608007985 */ /* 0x0003e8000c101b04 */
[----:B------:R-:W0:Y:S02]  /*39f0*/  LD.E.64 R6, desc[UR6][R12.64+0x10] ;  /* 0x000010060c067980 */ /* 0x000e24000c101b00 */
[----:B0-----:R-:W-:-:S02]  /*3a00*/  DFMA R50, R6, -R52, R4 ;  /* 0x800000340632722b */ /* 0x001fc40000000004 */
[----:B------:R-:W1:Y:S05]  /*3a10*/  LD.E.64 R4, desc[UR8][R8.64+0x18] ;  /* 0x0000180808047980 */ /* 0x000e6a000c101b00 */
[----:B------:R0:W-:Y:S04]  /*3a20*/  ST.E.64 desc[UR4][R8.64+0x10], R50 ;  /* 0x0000103208007985 */ /* 0x0001e8000c101b04 */
[----:B------:R-:W1:Y:S02]  /*3a30*/  LD.E.64 R6, desc[UR6][R12.64+0x18] ;  /* 0x000018060c067980 */ /* 0x000e64000c101b00 */
[----:B-1----:R-:W-:-:S02]  /*3a40*/  DFMA R54, R6, -R52, R4 ;  /* 0x800000340636722b */ /* 0x002fc40000000004 */
        /* <DEDUP_REMOVED lines=10> */
[----:B------:R-:W0:Y:S01]  /*3af0*/  LD.E.64 R6, desc[UR6][R12.64+0x30] ;  /* 0x000030060c067980 */ /* 0x000e22000c101b00 */
[----:B------:R-:W-:Y:S01]  /*3b00*/  IADD3 R49, P0, PT, R49, 0x8, RZ ;  /* 0x0000000831317810 */ /* 0x000fe20007f1e0ff */
[----:B0-----:R-:W-:-:S02]  /*3b10*/  DFMA R50, R6, -R52, R4 ;  /* 0x800000340632722b */ /* 0x001fc40000000004 */
[----:B------:R-:W2:Y:S05]  /*3b20*/  LD.E.64 R4, desc[UR8][R8.64+0x38] ;  /* 0x0000380808047980 */ /* 0x000eaa000c101b00 */
[----:B------:R1:W-:Y:S04]  /*3b30*/  ST.E.64 desc[UR4][R8.64+0x30], R50 ;  /* 0x0000303208007985 */ /* 0x0003e8000c101b04 */
[----:B------:R-:W2:Y:S01]  /*3b40*/  LD.E.64 R6, desc[UR6][R12.64+0x38] ;  /* 0x000038060c067980 */ /* 0x000ea2000c101b00 */
[----:B------:R-:W-:Y:S01]  /*3b50*/  IMAD.X R15, RZ, RZ, R15, P0 ;  /* 0x000000ffff0f7224 */ /* 0x000fe200000e060f */
[----:B------:R-:W-:-:S04]  /*3b60*/  ISETP.NE.U32.AND P0, PT, R49, R35, PT ;  /* 0x000000233100720c */ /* 0x000fc80003f05070 */
[----:B------:R-:W-:Y:S01]  /*3b70*/  ISETP.NE.AND.EX P0, PT, R15, R37, PT, P0 ;  /* 0x000000250f00720c */ /* 0x000fe20003f05300 */
[----:B--2---:R-:W-:-:S07]  /*3b80*/  DFMA R4, R6, -R52, R4 ;  /* 0x800000340604722b */ /* 0x004fce0000000004 */
[----:B------:R1:W-:Y:S05]  /*3b90*/  ST.E.64 desc[UR4][R8.64+0x38], R4 ;  /* 0x0000380408007985 */ /* 0x0003ea000c101b04 */
[----:B------:R-:W-:Y:S05]  /*3ba0*/  @P0 BRA `(.L_x_222) ;  /* 0xfffffffc00340947 */ /* 0x000fea000383ffff */
[----:B------:R-:W-:Y:S05]  /*3bb0*/  BSYNC.RECONVERGENT B1 ;  /* 0x0000000000017941 */ /* 0x000fea0003800200 */
.L_x_221:
[----:B------:R-:W-:Y:S02]  /*3bc0*/  IMAD.MOV.U32 R49, RZ, RZ, R35 ;  /* 0x000000ffff317224 */ /* 0x000fe400078e0023 */
[----:B------:R-:W-:-:S07]  /*3bd0*/  IMAD.MOV.U32 R15, RZ, RZ, R37 ;  /* 0x000000ffff0f7224 */ /* 0x000fce00078e0025 */
.L_x_220:
[----:B------:R-:W-:-:S04]  /*3be0*/  ISETP.NE.U32.AND P0, PT, R43, RZ, PT ;  /* 0x000000ff2b00720c */ /* 0x000fc80003f05070 */
[----:B------:R-:W-:-:S13]  /*3bf0*/  ISETP.NE.AND.EX P0, PT, RZ, RZ, PT, P0 ;  /* 0x000000ffff00720c */ /* 0x000fda0003f05300 */
[----:B------:R-:W-:Y:S05]  /*3c00*/  @!P0 BRA `(.L_x_223) ;  /* 0x0000000400548947 */ /* 0x000fea0003800000 */
[----:B01----:R-:W-:-:S04]  /*3c10*/  IADD3 R4, P1, PT, R43, -0x1, RZ ;  /* 0xffffffff2b047810 */ /* 0x003fc80007f3e0ff */
[----:B------:R-:W-:Y:S01]  /*3c20*/  ISETP.GE.U32.AND P0, PT, R4, 0x3, PT ;  /* 0x000000030400780c */ /* 0x000fe20003f06070 */
[----:B------:R-:W-:Y:S01]  /*3c30*/  IMAD.X R4, RZ, RZ, -0x1, P1 ;  /* 0xffffffffff047424 */ /* 0x000fe200008e06ff */
[----:B------:R-:W-:-:S04]  /*3c40*/  ISETP.NE.U32.AND P1, PT, R40, RZ, PT ;  /* 0x000000ff2800720c */ /* 0x000fc80003f25070 */
        /* <DEDUP_REMOVED lines=28> */
[----:B------:R-:W2:Y:S05]  /*3e10*/  LD.E.64 R4, desc[UR8][R8.64+0x18] ;  /* 0x0000180808047980 */ /* 0x000eaa000c101b00 */
[----:B------:R1:W-:Y:S04]  /*3e20*/  ST.E.64 desc[UR4][R8.64+0x10], R50 ;  /* 0x0000103208007985 */ /* 0x0003e8000c101b04 */
[----:B------:R-:W2:Y:S01]  /*3e30*/  LD.E.64 R6, desc[UR6][R12.64+0x18] ;  /* 0x000018060c067980 */ /* 0x000ea2000c101b00 */
[----:B------:R-:W-:-:S05]  /*3e40*/  IADD3 R49, P0, PT, R49, 0x4, RZ ;  /* 0x0000000431317810 */ /* 0x000fca0007f1e0ff */
[----:B------:R-:W-:Y:S01]  /*3e50*/  IMAD.X R15, RZ, RZ, R15, P0 ;  /* 0x000000ffff0f7224 */ /* 0x000fe200000e060f */
[----:B--2---:R-:W-:-:S07]  /*3e60*/  DFMA R4, R6, -R52, R4 ;  /* 0x800000340604722b */ /* 0x004fce0000000004 */
[----:B------:R1:W-:Y:S04]  /*3e70*/  ST.E.64 desc[UR4][R8.64+0x18], R4 ;  /* 0x0000180408007985 */ /* 0x0003e8000c101b04 */
.L_x_224:
        /* <DEDUP_REMOVED lines=11> */
[-C--:B------:R-:W-:Y:S02]  /*3f30*/  @P0 LEA R6, P1, R5, R22.reuse, 0x3 ;  /* 0x0000001605060211 */ /* 0x080fe400078218ff */
[----:B------:R-:W-:Y:S02]  /*3f40*/  @P0 LEA R4, P2, R9, R22, 0x3 ;  /* 0x0000001609040211 */ /* 0x000fe400078418ff */
        /* <DEDUP_REMOVED lines=10> */
[----:B------:R-:W-:-:S04]  /*3ff0*/  ISETP.NE.U32.AND P1, PT, R36, RZ, PT ;  /* 0x000000ff2400720c */ /* 0x000fc80003f25070 */
[----:B------:R-:W-:Y:S02]  /*4000*/  ISETP.NE.AND.EX P1, PT, RZ, RZ, PT, P1 ;  /* 0x000000ffff00720c */ /* 0x000fe40003f25310 */
[----:B------:R-:W-:-:S05]  /*4010*/  @P0 IADD3 R49, P2, PT, R49, 0x2, RZ ;  /* 0x0000000231310810 */ /* 0x000fca0007f5e0ff */
[----:B------:R-:W-:Y:S01]  /*4020*/  @P0 IMAD.X R15, RZ, RZ, R15, P2 ;  /* 0x000000ffff0f0224 */ /* 0x000fe200010e060f */
[----:B--2---:R-:W-:-:S07]  /*4030*/  @P0 DFMA R8, R12, -R52, R8 ;  /* 0x800000340c08022b */ /* 0x004fce0000000008 */
[----:B------:R3:W-:Y:S01]  /*4040*/  @P0 ST.E.64 desc[UR4][R4.64+0x8], R8 ;  /* 0x0000080804000985 */ /* 0x0007e2000c101b04 */
        /* <DEDUP_REMOVED lines=12> */
[----:B------:R-:W-:-:S04]  /*4110*/  LEA.HI.X R7, R10, R19, R20, 0x3, P1 ;  /* 0x000000130a077211 */ /* 0x000fc800008f1c14 */
[----:B------:R-:W2:Y:S04]  /*4120*/  LD.E.64 R8, desc[UR4][R8.64] ;  /* 0x0000000408087980 */ /* 0x000ea8000c101b00 */
[----:B------:R-:W2:Y:S02]  /*4130*/  LD.E.64 R4, desc[UR6][R6.64] ;  /* 0x0000000606047980 */ /* 0x000ea4000c101b00 */
[----:B--2---:R-:W-:-:S07]  /*4140*/  DFMA R4, R8, -R52, R4 ;  /* 0x800000340804722b */ /* 0x004fce0000000004 */
[----:B------:R2:W-:Y:S04]  /*4150*/  ST.E.64 desc[UR4][R6.64], R4 ;  /* 0x0000000406007985 */ /* 0x0005e8000c101b04 */
.L_x_223:
[----:B------:R-:W-:-:S05]  /*4160*/  IADD3 R45, P0, PT, R45, 0x1, RZ ;  /* 0x000000012d2d7810 */ /* 0x000fca0007f1e0ff */
[----:B------:R-:W-:Y:S01]  /*4170*/  IMAD.X R21, RZ, RZ, R21, P0 ;  /* 0x000000ffff157224 */ /* 0x000fe200000e0615 */
[----:B------:R-:W-:-:S04]  /*4180*/  ISETP.GE.U32.AND P0, PT, R45, R0, PT ;  /* 0x000000002d00720c */ /* 0x000fc80003f06070 */
[----:B------:R-:W-:-:S13]  /*4190*/  ISETP.GE.AND.EX P0, PT, R21, R3, PT, P0 ;  /* 0x000000031500720c */ /* 0x000fda0003f06300 */
[----:B------:R-:W-:Y:S05]  /*41a0*/  @!P0 BRA `(.L_x_225) ;  /* 0xfffffff000e48947 */ /* 0x000fea000383ffff */
.L_x_217:
[----:B------:R-:W-:Y:S05]  /*41b0*/  BSYNC.RECONVERGENT B0 ;  /* 0x0000000000007941 */ /* 0x000fea0003800200 */
.L_x_216:
[----:B------:R-:W-:Y:S01]  /*41c0*/  ISETP.NE.U32.AND P0, PT, R47, R0, PT ;  /* 0x000000002f00720c */ /* 0x000fe20003f05070 */
[----:B------:R-:W-:Y:S02]  /*41d0*/  VIADD R31, R31, 0x1 ;  /* 0x000000011f1f7836 */ /* 0x000fe40000000000 */
[----:B------:R-:W-:Y:S01]  /*41e0*/  VIADD R32, R32, 0x1 ;  /* 0x0000000120207836 */ /* 0x000fe20000000000 */
[----:B------:R-:W-:Y:S01]  /*41f0*/  ISETP.NE.AND.EX P0, PT, R46, R3, PT, P0 ;  /* 0x000000032e00720c */ /* 0x000fe20003f05300 */
[----:B------:R-:W-:Y:S02]  /*4200*/  IMAD.MOV.U32 R34, RZ, RZ, R47 ;  /* 0x000000ffff227224 */ /* 0x000fe400078e002f */
[----:B------:R-:W-:-:S10]  /*4210*/  IMAD.MOV.U32 R33, RZ, RZ, R46 ;  /* 0x000000ffff217224 */ /* 0x000fd400078e002e */
[----:B------:R-:W-:Y:S05]  /*4220*/  @P0 BRA `(.L_x_226) ;  /* 0xffffffcc00b80947 */ /* 0x000fea000383ffff */
[----:B------:R-:W-:Y:S05]  /*4230*/  BSYNC.RECONVERGENT B6 ;  /* 0x0000000000067941 */ /* 0x000fea0003800200 */
.L_x_197:
[----:B------:R-:W-:Y:S01]  /*4240*/  BSSY.RECONVERGENT B0, `(.L_x_227) ;  /* 0x000011d000007945 */ /* 0x000fe20003800200 */
[----:B------:R-:W-:Y:S02]  /*4250*/  CS2R R10, SRZ ;  /* 0x00000000000a7805 */ /* 0x000fe4000001ff00 */
[----:B------:R-:W-:Y:S02]  /*4260*/  PRMT R16, RZ, 0x7610, R16 ;  /* 0x00007610ff107816 */ /* 0x000fe40000000010 */
[----:B------:R-:W-:-:S07]  /*4270*/  PRMT R2, RZ, 0x7610, R2 ;  /* 0x00007610ff027816 */ /* 0x000fce0000000002 */
.L_x_239:
[----:B------:R-:W0:Y:S01]  /*4280*/  LDCU.64 UR4, c[0x0][0x398] ;  /* 0x00007300ff0477ac */ /* 0x000e220008000a00 */
[----:B------:R-:W-:-:S04]  /*4290*/  IMAD R0, R11, R42, RZ ;  /* 0x0000002a0b007224 */ /* 0x000fc800078e02ff */
[-C--:B------:R-:W-:Y:S02]  /*42a0*/  IMAD R3, R39, R10.reuse, R0 ;  /* 0x0000000a27037224 */ /* 0x080fe400078e0200 */
[----:B01234-:R-:W-:Y:S01]  /*42b0*/  IMAD.WIDE.U32 R4, R42, R10, UR4 ;  /* 0x000000042a047e25 */ /* 0x01ffe2000f8e000a */
[----:B------:R-:W-:Y:S02]  /*42c0*/  R2UR UR4, R24 ;  /* 0x00000000180472ca */ /* 0x000fe400000e0000 */
[----:B------:R-:W-:Y:S01]  /*42d0*/  R2UR UR5, R25 ;  /* 0x00000000190572ca */ /* 0x000fe200000e0000 */
[----:B------:R-:W-:Y:S01]  /*42e0*/  IMAD.IADD R0, R5, 0x1, R3 ;  /* 0x0000000105007824 */ /* 0x000fe200078e0203 */
[----:B------:R-:W-:-:S04]  /*42f0*/  LEA R6, P0, R4, R22, 0x3 ;  /* 0x0000001604067211 */ /* 0x000fc800078018ff */
[----:B------:R-:W-:Y:S02]  /*4300*/  LEA.HI.X R7, R4, R19, R0, 0x3, P0 ;  /* 0x0000001304077211 */ /* 0x000fe400000f1c00 */
[----:B------:R-:W-:-:S04]  /*4310*/  ISETP.NE.U32.AND P0, PT, R10, RZ, PT ;  /* 0x000000ff0a00720c */ /* 0x000fc80003f05070 */
[----:B------:R-:W-:Y:S01]  /*4320*/  ISETP.NE.AND.EX P0, PT, R11, RZ, PT, P0 ;  /* 0x000000ff0b00720c */ /* 0x000fe20003f05300 */
[----:B------:R0:W5:Y:S01]  /*4330*/  LD.E.64 R4, desc[UR4][R6.64] ;  /* 0x0000000406047980 */ /* 0x000162000c101b00 */
[----:B------:R-:W-:Y:S11]  /*4340*/  BSSY.RECONVERGENT B1, `(.L_x_228) ;  /* 0x00000e3000017945 */ /* 0x000ff60003800200 */
[----:B0-----:R-:W-:Y:S05]  /*4350*/  @!P0 BRA `(.L_x_229) ;  /* 0x0000000c00848947 */ /* 0x001fea0003800000 */
        /* <DEDUP_REMOVED lines=11> */
.L_x_232:
[----:B------:R-:W0:Y:S01]  /*4410*/  LDCU.64 UR4, c[0x0][0x398] ;  /* 0x00007300ff0477ac */ /* 0x000e220008000a00 */
[----:B------:R-:W-:Y:S01]  /*4420*/  IMAD.MOV.U32 R6, RZ, RZ, R38 ;  /* 0x000000ffff067224 */ /* 0x000fe200078e0026 */
[----:B------:R-:W-:Y:S01]  /*4430*/  R2UR UR6, R24 ;  /* 0x00000000180672ca */ /* 0x000fe200000e0000 */
[----:B------:R-:W-:Y:S01]  /*4440*/  IMAD.MOV.U32 R7, RZ, RZ, R31 ;  /* 0x000000ffff077224 */ /* 0x000fe200078e001f */
[----:B------:R-:W-:Y:S02]  /*4450*/  R2UR UR7, R25 ;  /* 0x00000000190772ca */ /* 0x000fe400000e0000 */
[----:B------:R-:W-:Y:S01]  /*4460*/  LEA R8, P2, R38, R18, 0x3 ;  /* 0x0000001226087211 */ /* 0x000fe200078418ff */
[----:B0-----:R-:W-:Y:S02]  /*4470*/  IMAD R9, R11, UR4, RZ ;  /* 0x000000040b097c24 */ /* 0x001fe4000f8e02ff */
[----:B------:R-:W-:Y:S01]  /*4480*/  IMAD.WIDE.U32 R12, R10, UR4, R6 ;  /* 0x000000040a0c7c25 */ /* 0x000fe2000f8e0006 */
[----:B------:R-:W-:-:S03]  /*4490*/  R2UR UR4, R24 ;  /* 0x00000000180472ca */ /* 0x000fc600000e0000 */
[----:B------:R-:W-:Y:S01]  /*44a0*/  IMAD R7, R10, UR5, R9 ;  /* 0x000000050a077c24 */ /* 0x000fe2000f8e0209 */
[----:B------:R-:W-:Y:S02]  /*44b0*/  R2UR UR5, R25 ;  /* 0x00000000190572ca */ /* 0x000fe400000e0000 */
[----:B------:R-:W-:Y:S01]  /*44c0*/  LEA R6, P0, R12, R30, 0x3 ;  /* 0x0000001e0c067211 */ /* 0x000fe200078018ff */
[----:B------:R-:W-:Y:S01]  /*44d0*/  IMAD.IADD R7, R13, 0x1, R7 ;  /* 0x000000010d077824 */ /* 0x000fe200078e0207 */
[----:B------:R-:W-:-:S04]  /*44e0*/  LEA.HI.X R9, R38, R17, R31, 0x3, P2 ;  /* 0x0000001126097211 */ /* 0x000fc800010f1c1f */
[----:B------:R-:W-:Y:S01]  /*44f0*/  LEA.HI.X R7, R12, R23, R7, 0x3, P0 ;  /* 0x000000170c077211 */ /* 0x000fe200000f1c07 */
[----:B------:R-:W2:Y:S04]  /*4500*/  LD.E.64 R36, desc[UR6][R8.64] ;  /* 0x0000000608247980 */ /* 0x000ea8000c101b00 */
[----:B------:R-:W2:Y:S04]  /*4510*/  LD.E.64 R12, desc[UR4][R6.64] ;  /* 0x00000004060c7980 */ /* 0x000ea8000c101b00 */
[----:B------:R-:W3:Y:S04]  /*4520*/  LD.E.64 R48, desc[UR6][R8.64+0x8] ;  /* 0x0000080608307980 */ /* 0x000ee8000c101b00 */
[----:B------:R-:W3:Y:S04]  /*4530*/  LD.E.64 R20, desc[UR4][R6.64+0x8] ;  /* 0x0000080406147980 */ /* 0x000ee8000c101b00 */
[----:B------:R-:W4:Y:S04]  /*4540*/  LD.E.64 R46, desc[UR6][R8.64+0x10] ;  /* 0x00001006082e7980 */ /* 0x000f28000c101b00 */
[----:B------:R-:W4:Y:S01]  /*4550*/  LD.E.64 R34, desc[UR4][R6.64+0x10] ;  /* 0x0000100406227980 */ /* 0x000f22000c101b00 */
[----:B------:R-:W-:-:S02]  /*4560*/  R2UR UR10, R24 ;  /* 0x00000000180a72ca */ /* 0x000fc400000e0000 */
[C---:B------:R-:W-:Y:S01]  /*4570*/  R2UR UR11, R25.reuse ;  /* 0x00000000190b72ca */ /* 0x040fe200000e0000 */
[----:B------:R-:W4:Y:S01]  /*4580*/  LD.E.64 R40, desc[UR6][R8.64+0x18] ;  /* 0x0000180608287980 */ /* 0x000f22000c101b00 */
[C---:B------:R-:W-:Y:S02]  /*4590*/  R2UR UR8, R24.reuse ;  /* 0x00000000180872ca */ /* 0x040fe400000e0000 */
[----:B------:R-:W-:Y:S01]  /*45a0*/  R2UR UR9, R25 ;  /* 0x00000000190972ca */ /* 0x000fe200000e0000 */
[----:B------:R-:W4:Y:S04]  /*45b0*/  LD.E.64 R44, desc[UR4][R6.64+0x18] ;  /* 0x00001804062c7980 */ /* 0x000f28000c101b00 */
[----:B------:R-:W4:Y:S04]  /*45c0*/  LD.E.64 R26, desc[UR4][R6.64+0x28] ;  /* 0x00002804061a7980 */ /* 0x000f28000c101b00 */
[----:B------:R-:W4:Y:S04]  /*45d0*/  LD.E.64 R28, desc[UR10][R8.64+0x20] ;  /* 0x0000200a081c7980 */ /* 0x000f28000c101b00 */
[----:B------:R-:W4:Y:S04]  /*45e0*/  LD.E.64 R32, desc[UR8][R6.64+0x20] ;  /* 0x0000200806207980 */ /* 0x000f28000c101b00 */
[----:B------:R-:W4:Y:S01]  /*45f0*/  LD.E.64 R14, desc[UR8][R6.64+0x30] ;  /* 0x00003008060e7980 */ /* 0x000f22000c101b00 */
[----:B------:R-:W-:-:S02]  /*4600*/  R2UR UR12, R24 ;  /* 0x00000000180c72ca */ /* 0x000fc400000e0000 */
[----:B------:R-:W-:Y:S01]  /*4610*/  R2UR UR13, R25 ;  /* 0x00000000190d72ca */ /* 0x000fe200000e0000 */
[----:B------:R-:W4:-:S12]  /*4620*/  LD.E.64 R52, desc[UR4][R6.64+0x78] ;  /* 0x0000780406347980 */ /* 0x000f18000c101b00 */
[----:B------:R-:W4:Y:S01]  /*4630*/  LD.E.64 R50, desc[UR12][R8.64+0x78] ;  /* 0x0000780c08327980 */ /* 0x000f22000c101b00 */
[----:B--2--5:R-:W-:-:S03]  /*4640*/  DFMA R36, -R12, R36, R4 ;  /* 0x000000240c24722b */ /* 0x024fc60000000104 */
[----:B------:R-:W2:Y:S04]  /*4650*/  LD.E.64 R4, desc[UR6][R8.64+0x28] ;  /* 0x0000280608047980 */ /* 0x000ea8000c101b00 */
[----:B------:R-:W2:Y:S01]  /*4660*/  LD.E.64 R12, desc[UR10][R8.64+0x30] ;  /* 0x0000300a080c7980 */ /* 0x000ea2000c101b00 */
[----:B---3--:R-:W-:-:S03]  /*4670*/  DFMA R48, -R20, R48, R36 ;  /* 0x000000301430722b */ /* 0x008fc60000000124 */
[----:B------:R-:W3:Y:S04]  /*4680*/  LD.E.64 R36, desc[UR6][R8.64+0x38] ;  /* 0x0000380608247980 */ /* 0x000ee8000c101b00 */
[----:B------:R-:W3:Y:S01]  /*4690*/  LD.E.64 R20, desc[UR4][R6.64+0x38] ;  /* 0x0000380406147980 */ /* 0x000ee2000c101b00 */
[----:B----4-:R-:W-:-:S03]  /*46a0*/  DFMA R46, -R34, R46, R48 ;  /* 0x0000002e222e722b */ /* 0x010fc60000000130 */
[----:B------:R-:W4:Y:S04]  /*46b0*/  LD.E.64 R48, desc[UR8][R8.64+0x40] ;  /* 0x0000400808307980 */ /* 0x000f28000c101b00 */
[----:B------:R-:W4:Y:S01]  /*46c0*/  LD.E.64 R34, desc[UR4][R6.64+0x40] ;  /* 0x0000400406227980 */ /* 0x000f22000c101b00 */
[----:B------:R-:W-:-:S03]  /*46d0*/  DFMA R40, -R44, R40, R46 ;  /* 0x000000282c28722b */ /* 0x000fc6000000012e */
[----:B------:R-:W4:Y:S04]  /*46e0*/  LD.E.64 R44, desc[UR6][R8.64+0x48] ;  /* 0x00004806082c7980 */ /* 0x000f28000c101b00 */
[----:B------:R-:W4:Y:S01]  /*46f0*/  LD.E.64 R46, desc[UR4][R6.64+0x48] ;  /* 0x00004804062e7980 */ /* 0x000f22000c101b00 */
[----:B------:R-:W-:-:S03]  /*4700*/  DFMA R28, -R32, R28, R40 ;  /* 0x0000001c201c722b */ /* 0x000fc60000000128 */
[----:B------:R-:W4:Y:S04]  /*4710*/  LD.E.64 R40, desc[UR8][R6.64+0x50] ;  /* 0x0000500806287980 */ /* 0x000f28000c101b00 */
[----:B------:R-:W4:Y:S01]  /*4720*/  LD.E.64 R32, desc[UR4][R6.64+0x68] ;  /* 0x0000680406207980 */ /* 0x000f22000c101b00 */
[----:B--2---:R-:W-:-:S03]  /*4730*/  DFMA R26, -R26, R4, R28 ;  /* 0x000000041a1a722b */ /* 0x004fc6000000011c */
[----:B------:R-:W2:Y:S04]  /*4740*/  LD.E.64 R4, desc[UR10][R8.64+0x50] ;  /* 0x0000500a08047980 */ /* 0x000ea8000c101b00 */
[----:B------:R-:W2:Y:S01]  /*4750*/  LD.E.64 R28, desc[UR6][R8.64+0x68] ;  /* 0x00006806081c7980 */ /* 0x000ea2000c101b00 */
[----:B------:R-:W-:-:S03]  /*4760*/  DFMA R26, -R14, R12, R26 ;  /* 0x0000000c0e1a722b */ /* 0x000fc6000000011a */
        /* <DEDUP_REMOVED lines=8> */
[----:B------:R-:W-:Y:S01]  /*47f0*/  DFMA R44, -R46, R44, R48 ;  /* 0x0000002c2e2c722b */ /* 0x000fe20000000130 */
[----:B------:R-:W-:-:S05]  /*4800*/  IADD3 R38, P0, PT, R38, 0x10, RZ ;  /* 0x0000001026267810 */ /* 0x000fca0007f1e0ff */
[----:B------:R-:W-:Y:S01]  /*4810*/  IMAD.X R31, RZ, RZ, R31, P0 ;  /* 0x000000ffff1f7224 */ /* 0x000fe200000e061f */
[----:B------:R-:W-:-:S04]  /*4820*/  ISETP.NE.U32.AND P0, PT, R38, R3, PT ;  /* 0x000000032600720c */ /* 0x000fc80003f05070 */
[----:B------:R-:W-:Y:S01]  /*4830*/  ISETP.NE.AND.EX P0, PT, R31, R0, PT, P0 ;  /* 0x000000001f00720c */ /* 0x000fe20003f05300 */
[----:B--2---:R-:W-:-:S08]  /*4840*/  DFMA R4, -R40, R4, R44 ;  /* 0x000000042804722b */ /* 0x004fd0000000012c */
[----:B------:R-:W-:-:S08]  /*4850*/  DFMA R4, -R14, R12, R4 ;  /* 0x0000000c0e04722b */ /* 0x000fd00000000104 */
[----:B---3--:R-:W-:-:S08]  /*4860*/  DFMA R4, -R26, R20, R4 ;  /* 0x000000141a04722b */ /* 0x008fd00000000104 */
[----:B------:R-:W-:-:S08]  /*4870*/  DFMA R4, -R32, R28, R4 ;  /* 0x0000001c2004722b */ /* 0x000fd00000000104 */
[----:B----4-:R-:W-:-:S08]  /*4880*/  DFMA R4, -R36, R34, R4 ;  /* 0x000000222404722b */ /* 0x010fd00000000104 */
[----:B------:R-:W-:Y:S01]  /*4890*/  DFMA R4, -R52, R50, R4 ;  /* 0x000000323404722b */ /* 0x000fe20000000104 */
[----:B------:R-:W-:Y:S10]  /*48a0*/  @P0 BRA `(.L_x_232) ;  /* 0xfffffff800d80947 */ /* 0x000ff4000383ffff */
.L_x_231:
[----:B------:R-:W-:Y:S05]  /*48b0*/  BSYNC.RECONVERGENT B2 ;  /* 0x0000000000027941 */ /* 0x000fea0003800200 */
.L_x_230:
        /* <DEDUP_REMOVED lines=11> */
[C---:B------:R-:W-:Y:S01]  /*4970*/  R2UR UR6, R24.reuse ;  /* 0x00000000180672ca */ /* 0x040fe200000e0000 */
[--C-:B------:R-:W-:Y:S01]  /*4980*/  IMAD.MOV.U32 R7, RZ, RZ, R0.reuse ;  /* 0x000000ffff077224 */ /* 0x100fe200078e0000 */
[----:B------:R-:W-:Y:S02]  /*4990*/  R2UR UR7, R25 ;  /* 0x00000000190772ca */ /* 0x000fe400000e0000 */
[C---:B------:R-:W-:Y:S02]  /*49a0*/  LEA R56, P2, R3.reuse, R18, 0x3 ;  /* 0x0000001203387211 */ /* 0x040fe400078418ff */
        /* <DEDUP_REMOVED lines=26> */
[----:B------:R-:W3:Y:S04]  /*4b50*/  LD.E.64 R36, desc[UR4][R54.64+0x30] ;  /* 0x0000300436247980 */ /* 0x000ee8000c101b00 */
[----:B------:R-:W3:Y:S04]  /*4b60*/  LD.E.64 R40, desc[UR10][R56.64+0x38] ;  /* 0x0000380a38287980 */ /* 0x000ee8000c101b00 */
[----:B------:R-:W3:Y:S01]  /*4b70*/  LD.E.64 R44, desc[UR8][R54.64+0x38] ;  /* 0x00003808362c7980 */ /* 0x000ee2000c101b00 */
[----:B------:R-:W-:-:S05]  /*4b80*/  IADD3 R3, P0, PT, R3, 0x8, RZ ;  /* 0x0000000803037810 */ /* 0x000fca0007f1e0ff */
[----:B------:R-:W-:Y:S01]  /*4b90*/  IMAD.X R0, RZ, RZ, R0, P0 ;  /* 0x000000ffff007224 */ /* 0x000fe200000e0600 */
[----:B--2--5:R-:W-:-:S08]  /*4ba0*/  DFMA R50, -R52, R50, R4 ;  /* 0x000000323432722b */ /* 0x024fd00000000104 */
[----:B----4-:R-:W-:-:S08]  /*4bb0*/  DFMA R46, -R48, R46, R50 ;  /* 0x0000002e302e722b */ /* 0x010fd00000000132 */
[----:B---3--:R-:W-:-:S08]  /*4bc0*/  DFMA R6, -R8, R6, R46 ;  /* 0x000000060806722b */ /* 0x008fd0000000012e */
[----:B------:R-:W-:-:S08]  /*4bd0*/  DFMA R6, -R14, R12, R6 ;  /* 0x0000000c0e06722b */ /* 0x000fd00000000106 */
[----:B------:R-:W-:-:S08]  /*4be0*/  DFMA R6, -R26, R20, R6 ;  /* 0x000000141a06722b */ /* 0x000fd00000000106 */
[----:B------:R-:W-:-:S08]  /*4bf0*/  DFMA R6, -R32, R28, R6 ;  /* 0x0000001c2006722b */ /* 0x000fd00000000106 */
[----:B------:R-:W-:-:S08]  /*4c00*/  DFMA R6, -R36, R34, R6 ;  /* 0x000000222406722b */ /* 0x000fd00000000106 */
[----:B------:R-:W-:-:S11]  /*4c10*/  DFMA R4, -R44, R40, R6 ;  /* 0x000000282c04722b */ /* 0x000fd60000000106 */
.L_x_234:
[----:B------:R-:W-:Y:S05]  /*4c20*/  BSYNC.RECONVERGENT B2 ;  /* 0x0000000000027941 */ /* 0x000fea0003800200 */
.L_x_233:
        /* <DEDUP_REMOVED lines=26> */
[----:B------:R-:W-:-:S03]  /*4dd0*/  R2UR UR4, R24 ;  /* 0x00000000180472ca */ /* 0x000fc600000e0000 */
[----:B------:R-:W-:Y:S01]  /*4de0*/  IMAD R9, R10, UR5, R9 ;  /* 0x000000050a097c24 */ /* 0x000fe2000f8e0209 */
[----:B------:R-:W-:Y:S01]  /*4df0*/  R2UR UR5, R25 ;  /* 0x00000000190572ca */ /* 0x000fe200000e0000 */
[----:B------:R-:W3:Y:S01]  /*4e00*/  LD.E.64 R12, desc[UR10][R40.64+0x8] ;  /* 0x0000080a280c7980 */ /* 0x000ee2000c101b00 */
[C---:B------:R-:W-:Y:S01]  /*4e10*/  LEA R32, P0, R6.reuse, R30, 0x3 ;  /* 0x0000001e06207211 */ /* 0x040fe200078018ff */
[----:B------:R-:W-:Y:S02]  /*4e20*/  IMAD.IADD R9, R9, 0x1, R7 ;  /* 0x0000000109097824 */ /* 0x000fe400078e0207 */
[----:B------:R-:W4:Y:S03]  /*4e30*/  LD.E.64 R34, desc[UR10][R40.64+0x18] ;  /* 0x0000180a28227980 */ /* 0x000f26000c101b00 */
[----:B------:R-:W-:Y:S02]  /*4e40*/  LEA.HI.X R33, R6, R23, R9, 0x3, P0 ;  /* 0x0000001706217211 */ /* 0x000fe400000f1c09 */
[----:B------:R-:W2:Y:S04]  /*4e50*/  LD.E.64 R6, desc[UR6][R40.64] ;  /* 0x0000000628067980 */ /* 0x000ea8000c101b00 */
[----:B------:R-:W2:Y:S04]  /*4e60*/  LD.E.64 R8, desc[UR4][R32.64] ;  /* 0x0000000420087980 */ /* 0x000ea8000c101b00 */
[----:B------:R-:W3:Y:S04]  /*4e70*/  LD.E.64 R14, desc[UR8][R32.64+0x8] ;  /* 0x00000808200e7980 */ /* 0x000ee8000c101b00 */
[----:B------:R-:W4:Y:S04]  /*4e80*/  LD.E.64 R26, desc[UR4][R32.64+0x10] ;  /* 0x00001004201a7980 */ /* 0x000f28000c101b00 */
[----:B------:R-:W4:Y:S01]  /*4e90*/  LD.E.64 R36, desc[UR8][R32.64+0x18] ;  /* 0x0000180820247980 */ /* 0x000f22000c101b00 */
[----:B------:R-:W-:-:S05]  /*4ea0*/  IADD3 R3, P0, PT, R3, 0x4, RZ ;  /* 0x0000000403037810 */ /* 0x000fca0007f1e0ff */
[----:B------:R-:W-:Y:S01]  /*4eb0*/  IMAD.X R0, RZ, RZ, R0, P0 ;  /* 0x000000ffff007224 */ /* 0x000fe200000e0600 */
[----:B--2--5:R-:W-:-:S08]  /*4ec0*/  DFMA R6, -R8, R6, R4 ;  /* 0x000000060806722b */ /* 0x024fd00000000104 */
[----:B---3--:R-:W-:-:S08]  /*4ed0*/  DFMA R6, -R14, R12, R6 ;  /* 0x0000000c0e06722b */ /* 0x008fd00000000106 */
[----:B----4-:R-:W-:-:S08]  /*4ee0*/  DFMA R6, -R26, R20, R6 ;  /* 0x000000141a06722b */ /* 0x010fd00000000106 */
[----:B------:R-:W-:-:S11]  /*4ef0*/  DFMA R4, -R36, R34, R6 ;  /* 0x000000222404722b */ /* 0x000fd60000000106 */
.L_x_236:
[----:B------:R-:W-:Y:S05]  /*4f00*/  BSYNC.RECONVERGENT B2 ;  /* 0x0000000000027941 */ /* 0x000fea0003800200 */
.L_x_235:
[----:B------:R-:W-:Y:S05]  /*4f10*/  @!P1 BRA `(.L_x_229) ;  /* 0x0000000000949947 */ /* 0x000fea0003800000 */
[----:B------:R-:W0:Y:S01]  /*4f20*/  LDCU.64 UR4, c[0x0][0x398] ;  /* 0x00007300ff0477ac */ /* 0x000e220008000a00 */
[----:B------:R-:W-:Y:S01]  /*4f30*/  IMAD.MOV.U32 R6, RZ, RZ, R3 ;  /* 0x000000ffff067224 */ /* 0x000fe200078e0003 */
[----:B------:R-:W-:Y:S01]  /*4f40*/  R2UR UR6, R24 ;  /* 0x00000000180672ca */ /* 0x000fe200000e0000 */
[----:B------:R-:W-:Y:S01]  /*4f50*/  IMAD.MOV.U32 R7, RZ, RZ, R0 ;  /* 0x000000ffff077224 */ /* 0x000fe200078e0000 */
[----:B------:R-:W-:Y:S01]  /*4f60*/  R2UR UR7, R25 ;  /* 0x00000000190772ca */ /* 0x000fe200000e0000 */
[----:B0-----:R-:W-:Y:S02]  /*4f70*/  IMAD R13, R11, UR4, RZ ;  /* 0x000000040b0d7c24 */ /* 0x001fe4000f8e02ff */
[----:B------:R-:W-:Y:S01]  /*4f80*/  IMAD.WIDE.U32 R8, R10, UR4, R6 ;  /* 0x000000040a087c25 */ /* 0x000fe2000f8e0006 */
[----:B------:R-:W-:Y:S02]  /*4f90*/  R2UR UR4, R24 ;  /* 0x00000000180472ca */ /* 0x000fe400000e0000 */
[----:B------:R-:W-:Y:S01]  /*4fa0*/  LEA R6, P1, R3, R18, 0x3 ;  /* 0x0000001203067211 */ /* 0x000fe200078218ff */
[----:B------:R-:W-:Y:S01]  /*4fb0*/  IMAD R13, R10, UR5, R13 ;  /* 0x000000050a0d7c24 */ /* 0x000fe2000f8e020d */
[----:B------:R-:W-:-:S02]  /*4fc0*/  R2UR UR5, R25 ;  /* 0x00000000190572ca */ /* 0x000fc400000e0000 */
[----:B------:R-:W-:Y:S01]  /*4fd0*/  LEA R26, P0, R8, R30, 0x3 ;  /* 0x0000001e081a7211 */ /* 0x000fe200078018ff */
[----:B------:R-:W-:Y:S01]  /*4fe0*/  IMAD.IADD R9, R13, 0x1, R9 ;  /* 0x000000010d097824 */ /* 0x000fe200078e0209 */
[----:B------:R-:W-:-:S04]  /*4ff0*/  LEA.HI.X R7, R3, R17, R0, 0x3, P1 ;  /* 0x0000001103077211 */ /* 0x000fc800008f1c00 */
[----:B------:R-:W-:Y:S01]  /*5000*/  LEA.HI.X R27, R8, R23, R9, 0x3, P0 ;  /* 0x00000017081b7211 */ /* 0x000fe200000f1c09 */
[----:B------:R-:W2:Y:S04]  /*5010*/  LD.E.64 R12, desc[UR6][R6.64] ;  /* 0x00000006060c7980 */ /* 0x000ea8000c101b00 */
        /* <DEDUP_REMOVED lines=21> */
.L_x_229:
[----:B------:R-:W-:Y:S05]  /*5170*/  BSYNC.RECONVERGENT B1 ;  /* 0x0000000000017941 */ /* 0x000fea0003800200 */
.L_x_228:
        /* <DEDUP_REMOVED lines=27> */
.L_x_238:
[----:B------:R-:W-:Y:S05]  /*5330*/  BSYNC.RECONVERGENT B1 ;  /* 0x0000000000017941 */ /* 0x000fea0003800200 */
.L_x_237:
        /* <DEDUP_REMOVED lines=14> */
.L_x_227:
[----:B------:R-:W0:Y:S01]  /*5420*/  LDCU.64 UR4, c[0x0][0x398] ;  /* 0x00007300ff0477ac */ /* 0x000e220008000a00 */
        /* <DEDUP_REMOVED lines=9> */
[----:B0-----:R-:W-:Y:S02]  /*54c0*/  IMAD.U32 R10, RZ, RZ, UR4 ;  /* 0x00000004ff0a7e24 */ /* 0x001fe4000f8e00ff */
[----:B------:R-:W-:-:S07]  /*54d0*/  IMAD.U32 R11, RZ, RZ, UR5 ;  /* 0x00000005ff0b7e24 */ /* 0x000fce000f8e00ff */
.L_x_251:
[----:B------:R-:W-:Y:S01]  /*54e0*/  IMAD.SHL.U32 R34, R10, 0x8, RZ ;  /* 0x000000080a227824 */ /* 0x000fe200078e00ff */
[----:B------:R-:W-:Y:S02]  /*54f0*/  R2UR UR4, R24 ;  /* 0x00000000180472ca */ /* 0x000fe400000e0000 */
[----:B------:R-:W-:Y:S02]  /*5500*/  R2UR UR5, R25 ;  /* 0x00000000190572ca */ /* 0x000fe400000e0000 */
[----:B------:R-:W-:Y:S02]  /*5510*/  SHF.L.U64.HI R35, R10, 0x3, R11 ;  /* 0x000000030a237819 */ /* 0x000fe4000001020b */
[----:B------:R-:W-:-:S05]  /*5520*/  IADD3 R12, P0, PT, R34, R18, RZ ;  /* 0x00000012220c7210 */ /* 0x000fca0007f1e0ff */
[----:B------:R-:W-:-:S06]  /*5530*/  IMAD.X R13, R35, 0x1, R17, P0 ;  /* 0x00000001230d7824 */ /* 0x000fcc00000e0611 */
[----:B------:R-:W5:Y:S01]  /*5540*/  LD.E.64 R12, desc[UR4][R12.64+-0x8] ;  /* 0xfffff8040c0c7980 */ /* 0x000f62000c101b00 */
[----:B------:R-:W0:Y:S01]  /*5550*/  LDCU.64 UR4, c[0x0][0x398] ;  /* 0x00007300ff0477ac */ /* 0x000e220008000a00 */
[C---:B------:R-:W-:Y:S01]  /*5560*/  IADD3 R0, P1, PT, R10.reuse, -0x1, RZ ;  /* 0xffffffff0a007810 */ /* 0x040fe20007f3e0ff */
[----:B------:R-:W-:Y:S01]  /*5570*/  BSSY.RECONVERGENT B1, `(.L_x_240) ;  /* 0x00000e5000017945 */ /* 0x000fe20003800200 */
[----:B------:R-:W-:Y:S02]  /*5580*/  IMAD.MOV.U32 R33, RZ, RZ, R11 ;  /* 0x000000ffff217224 */ /* 0x000fe400078e000b */
[----:B------:R-:W-:Y:S01]  /*5590*/  IADD3.X R3, PT, PT, R11, -0x1, RZ, P1, !PT ;  /* 0xffffffff0b037810 */ /* 0x000fe20000ffe4ff */
[----:B------:R-:W-:Y:S01]  /*55a0*/  IMAD.MOV.U32 R32, RZ, RZ, R10 ;  /* 0x000000ffff207224 */ /* 0x000fe200078e000a */
[----:B0-----:R-:W-:Y:S01]  /*55b0*/  ISETP.GE.U32.AND P0, PT, R10, UR4, PT ;  /* 0x000000040a007c0c */ /* 0x001fe2000bf06070 */
        /* <DEDUP_REMOVED lines=9> */
[----:B------:R-:W-:Y:S01]  /*5650*/  IMAD.WIDE.U32 R6, R10, R42, RZ ;  /* 0x0000002a0a067225 */ /* 0x000fe200078e00ff */
        /* <DEDUP_REMOVED lines=9> */
[----:B----4-:R-:W-:-:S04]  /*56f0*/  IMAD.WIDE.U32 R4, R10, R16, R34 ;  /* 0x000000100a047225 */ /* 0x010fc800078e0022 */
        /* <DEDUP_REMOVED lines=8> */
.L_x_244:
[C---:B------:R-:W-:Y:S02]  /*5780*/  R2UR UR4, R24.reuse ;  /* 0x00000000180472ca */ /* 0x040fe400000e0000 */
[C---:B------:R-:W-:Y:S02]  /*5790*/  R2UR UR5, R25.reuse ;  /* 0x00000000190572ca */ /* 0x040fe400000e0000 */
[----:B------:R-:W-:Y:S02]  /*57a0*/  R2UR UR6, R24 ;  /* 0x00000000180672ca */ /* 0x000fe400000e0000 */
[----:B------:R-:W-:-:S09]  /*57b0*/  R2UR UR7, R25 ;  /* 0x00000000190772ca */ /* 0x000fd200000e0000 */
[----:B------:R-:W2:Y:S04]  /*57c0*/  LD.E.64 R40, desc[UR4][R4.64+-0x40] ;  /* 0xffffc00404287980 */ /* 0x000ea8000c101b00 */
[----:B------:R-:W2:Y:S04]  /*57d0*/  LDG.E.64 R48, desc[UR6][R8.64+-0x40] ;  /* 0xffffc00608307981 */ /* 0x000ea8000c1e1b00 */
[----:B------:R-:W3:Y:S04]  /*57e0*/  LD.E.64 R36, desc[UR4][R4.64+-0x38] ;  /* 0xffffc80404247980 */ /* 0x000ee8000c101b00 */
[----:B------:R-:W3:Y:S04]  /*57f0*/  LDG.E.64 R46, desc[UR6][R8.64+-0x38] ;  /* 0xffffc806082e7981 */ /* 0x000ee8000c1e1b00 */
[----:B------:R-:W4:Y:S04]  /*5800*/  LD.E.64 R14, desc[UR4][R4.64+-0x30] ;  /* 0xffffd004040e7980 */ /* 0x000f28000c101b00 */
[----:B------:R-:W4:Y:S01]  /*5810*/  LDG.E.64 R44, desc[UR6][R8.64+-0x30] ;  /* 0xffffd006082c7981 */ /* 0x000f22000c1e1b00 */
[----:B------:R-:W-:-:S02]  /*5820*/  R2UR UR8, R24 ;  /* 0x00000000180872ca */ /* 0x000fc400000e0000 */
[C---:B------:R-:W-:Y:S01]  /*5830*/  R2UR UR9, R25.reuse ;  /* 0x00000000190972ca */ /* 0x040fe200000e0000 */
[----:B--2--5:R-:W-:Y:S01]  /*5840*/  DFMA R48, -R40, R48, R12 ;  /* 0x000000302830722b */ /* 0x024fe2000000010c */
[----:B------:R-:W2:Y:S04]  /*5850*/  LD.E.64 R12, desc[UR4][R4.64+-0x28] ;  /* 0xffffd804040c7980 */ /* 0x000ea8000c101b00 */
[----:B------:R-:W2:Y:S01]  /*5860*/  LDG.E.64 R40, desc[UR6][R8.64+-0x28] ;  /* 0xffffd80608287981 */ /* 0x000ea2000c1e1b00 */
[----:B------:R-:W-:Y:S02]  /*5870*/  R2UR UR10, R24 ;  /* 0x00000000180a72ca */ /* 0x000fe400000e0000 */
[----:B---3--:R-:W-:Y:S01]  /*5880*/  DFMA R46, -R36, R46, R48 ;  /* 0x0000002e242e722b */ /* 0x008fe20000000130 */
[----:B------:R-:W-:Y:S01]  /*5890*/  R2UR UR11, R25 ;  /* 0x00000000190b72ca */ /* 0x000fe200000e0000 */
[----:B------:R-:W3:Y:S04]  /*58a0*/  LD.E.64 R36, desc[UR4][R4.64+-0x20] ;  /* 0xffffe00404247980 */ /* 0x000ee8000c101b00 */
[----:B------:R-:W3:Y:S02]  /*58b0*/  LDG.E.64 R48, desc[UR6][R8.64+-0x20] ;  /* 0xffffe00608307981 */ /* 0x000ee4000c1e1b00 */
[----:B----4-:R-:W-:-:S02]  /*58c0*/  DFMA R44, -R14, R44, R46 ;  /* 0x0000002c0e2c722b */ /* 0x010fc4000000012e */
[----:B------:R-:W4:Y:S04]  /*58d0*/  LD.E.64 R14, desc[UR8][R4.64+-0x18] ;  /* 0xffffe808040e7980 */ /* 0x000f28000c101b00 */
[----:B------:R-:W4:Y:S02]  /*58e0*/  LDG.E.64 R46, desc[UR10][R8.64+-0x18] ;  /* 0xffffe80a082e7981 */ /* 0x000f24000c1e1b00 */
[----:B--2---:R-:W-:Y:S02]  /*58f0*/  DFMA R40, -R12, R40, R44 ;  /* 0x000000280c28722b */ /* 0x004fe4000000012c */
[----:B------:R-:W2:Y:S04]  /*5900*/  LD.E.64 R12, desc[UR4][R4.64+-0x10] ;  /* 0xfffff004040c7980 */ /* 0x000ea8000c101b00 */
[----:B------:R-:W2:Y:S02]  /*5910*/  LDG.E.64 R44, desc[UR6][R8.64+-0x10] ;  /* 0xfffff006082c7981 */ /* 0x000ea4000c1e1b00 */
[----:B---3--:R-:W-:-:S02]  /*5920*/  DFMA R48, -R36, R48, R40 ;  /* 0x000000302430722b */ /* 0x008fc40000000128 */
[----:B------:R-:W3:Y:S04]  /*5930*/  LD.E.64 R40, desc[UR4][R4.64+-0x8] ;  /* 0xfffff80404287980 */ /* 0x000ee8000c101b00 */
[----:B------:R-:W3:Y:S02]  /*5940*/  LDG.E.64 R36, desc[UR6][R8.64+-0x8] ;  /* 0xfffff80608247981 */ /* 0x000ee4000c1e1b00 */
[----:B----4-:R-:W-:Y:S02]  /*5950*/  DFMA R46, -R14, R46, R48 ;  /* 0x0000002e0e2e722b */ /* 0x010fe40000000130 */
[----:B------:R-:W4:Y:S04]  /*5960*/  LD.E.64 R14, desc[UR8][R4.64] ;  /* 0x00000008040e7980 */ /* 0x000f28000c101b00 */
[----:B------:R-:W4:Y:S02]  /*5970*/  LDG.E.64 R48, desc[UR10][R8.64] ;  /* 0x0000000a08307981 */ /* 0x000f24000c1e1b00 */
[----:B--2---:R-:W-:-:S02]  /*5980*/  DFMA R44, -R12, R44, R46 ;  /* 0x0000002c0c2c722b */ /* 0x004fc4000000012e */
[----:B------:R-:W2:Y:S04]  /*5990*/  LD.E.64 R12, desc[UR4][R4.64+0x8] ;  /* 0x00000804040c7980 */ /* 0x000ea8000c101b00 */
[----:B------:R-:W2:Y:S02]  /*59a0*/  LDG.E.64 R46, desc[UR6][R8.64+0x8] ;  /* 0x00000806082e7981 */ /* 0x000ea4000c1e1b00 */
[----:B---3--:R-:W-:Y:S02]  /*59b0*/  DFMA R36, -R40, R36, R44 ;  /* 0x000000242824722b */ /* 0x008fe4000000012c */
        /* <DEDUP_REMOVED lines=13> */
[----:B------:R-:W4:Y:S01]  /*5a90*/  LDG.E.64 R36, desc[UR10][R8.64+0x30] ;  /* 0x0000300a08247981 */ /* 0x000f22000c1e1b00 */
[----:B------:R-:W-:Y:S01]  /*5aa0*/  IADD3 R43, P0, PT, R43, -0x10, RZ ;  /* 0xfffffff02b2b7810 */ /* 0x000fe20007f1e0ff */
[----:B--2---:R-:W-:-:S02]  /*5ab0*/  DFMA R48, -R12, R48, R14 ;  /* 0x000000300c30722b */ /* 0x004fc4000000010e */
[----:B------:R0:W2:Y:S04]  /*5ac0*/  LD.E.64 R12, desc[UR4][R4.64+0x38] ;  /* 0x00003804040c7980 */ /* 0x0000a8000c101b00 */
[----:B------:R1:W2:Y:S01]  /*5ad0*/  LDG.E.64 R14, desc[UR6][R8.64+0x38] ;  /* 0x00003806080e7981 */ /* 0x0002a2000c1e1b00 */
[----:B------:R-:W-:Y:S01]  /*5ae0*/  IADD3.X R0, PT, PT, R0, -0x1, RZ, P0, !PT ;  /* 0xffffffff00007810 */ /* 0x000fe200007fe4ff */
[----:B---3--:R-:W-:Y:S01]  /*5af0*/  DFMA R44, -R46, R44, R48 ;  /* 0x0000002c2e2c722b */ /* 0x008fe20000000130 */
[----:B------:R-:W-:-:S04]  /*5b00*/  ISETP.NE.U32.AND P0, PT, R43, RZ, PT ;  /* 0x000000ff2b00720c */ /* 0x000fc80003f05070 */
[----:B------:R-:W-:-:S03]  /*5b10*/  ISETP.NE.AND.EX P0, PT, R0, RZ, PT, P0 ;  /* 0x000000ff0000720c */ /* 0x000fc60003f05300 */
[----:B----4-:R-:W-:Y:S01]  /*5b20*/  DFMA R36, -R40, R36, R44 ;  /* 0x000000242824722b */ /* 0x010fe2000000012c */
[----:B------:R-:W-:Y:S02]  /*5b30*/  IADD3 R31, P2, PT, R31, 0x10, RZ ;  /* 0x000000101f1f7810 */ /* 0x000fe40007f5e0ff */
[----:B0-----:R-:W-:Y:S02]  /*5b40*/  IADD3 R4, P3, PT, R4, 0x80, RZ ;  /* 0x0000008004047810 */ /* 0x001fe40007f7e0ff */
[----:B-1----:R-:W-:Y:S01]  /*5b50*/  IADD3 R8, P4, PT, R8, 0x80, RZ ;  /* 0x0000008008087810 */ /* 0x002fe20007f9e0ff */
[----:B------:R-:W-:Y:S02]  /*5b60*/  IMAD.X R38, RZ, RZ, R38, P2 ;  /* 0x000000ffff267224 */ /* 0x000fe400010e0626 */
[----:B------:R-:W-:Y:S02]  /*5b70*/  IMAD.X R5, RZ, RZ, R5, P3 ;  /* 0x000000ffff057224 */ /* 0x000fe400018e0605 */
[----:B------:R-:W-:Y:S01]  /*5b80*/  IMAD.X R9, RZ, RZ, R9, P4 ;  /* 0x000000ffff097224 */ /* 0x000fe200020e0609 */
[----:B--2---:R-:W-:Y:S01]  /*5b90*/  DFMA R12, -R12, R14, R36 ;  /* 0x0000000e0c0c722b */ /* 0x004fe20000000124 */
[----:B------:R-:W-:Y:S10]  /*5ba0*/  @P0 BRA `(.L_x_244) ;  /* 0xfffffff800f40947 */ /* 0x000ff4000383ffff */
.L_x_243:
[----:B------:R-:W-:Y:S05]  /*5bb0*/  BSYNC.RECONVERGENT B2 ;  /* 0x0000000000027941 */ /* 0x000fea0003800200 */
.L_x_242:
[----:B------:R-:W-:Y:S01]  /*5bc0*/  IMAD.IADD R3, R7, 0x1, R3 ;  /* 0x0000000107037824 */ /* 0x000fe200078e0203 */
[----:B------:R-:W-:Y:S06]  /*5bd0*/  @!P1 BRA `(.L_x_241) ;  /* 0x0000000400f89947 */ /* 0x000fec0003800000 */
[----:B----4-:R-:W-:Y:S01]  /*5be0*/  LOP3.LUT R4, R28, 0xf, RZ, 0xc0, !PT ;  /* 0x0000000f1c047812 */ /* 0x010fe200078ec0ff */
        /* <DEDUP_REMOVED lines=18> */
[----:B------:R-:W-:Y:S02]  /*5d10*/  LEA.HI.X R5, R31, UR5, R38, 0x3, P2 ;  /* 0x000000051f057c11 */ /* 0x000fe400090f1c26 */
[C---:B------:R-:W-:Y:S01]  /*5d20*/  R2UR UR10, R24.reuse ;  /* 0x00000000180a72ca */ /* 0x040fe200000e0000 */
[----:B------:R-:W3:Y:S04]  /*5d30*/  LD.E.64 R36, desc[UR8][R8.64+0x10] ;  /* 0x0000100808247980 */ /* 0x000ee8000c101b00 */
[----:B------:R-:W2:Y:S01]  /*5d40*/  LDG.E.64 R46, desc[UR8][R4.64] ;  /* 0x00000008042e7981 */ /* 0x000ea2000c1e1b00 */
[----:B------:R-:W-:Y:S02]  /*5d50*/  R2UR UR4, R24 ;  /* 0x00000000180472ca */ /* 0x000fe400000e0000 */
[C---:B------:R-:W-:Y:S01]  /*5d60*/  R2UR UR5, R25.reuse ;  /* 0x00000000190572ca */ /* 0x040fe200000e0000 */
[----:B------:R-:W4:Y:S01]  /*5d70*/  LDG.E.64 R40, desc[UR6][R4.64+0x8] ;  /* 0x0000080604287981 */ /* 0x000f22000c1e1b00 */
[----:B------:R-:W-:-:S03]  /*5d80*/  R2UR UR11, R25 ;  /* 0x00000000190b72ca */ /* 0x000fc600000e0000 */
[----:B------:R-:W3:Y:S08]  /*5d90*/  LD.E.64 R50, desc[UR8][R8.64+0x38] ;  /* 0x0000380808327980 */ /* 0x000ef0000c101b00 */
[----:B------:R-:W4:Y:S04]  /*5da0*/  LD.E.64 R44, desc[UR4][R8.64+0x8] ;  /* 0x00000804082c7980 */ /* 0x000f28000c101b00 */
[----:B------:R-:W3:Y:S04]  /*5db0*/  LDG.E.64 R14, desc[UR10][R4.64+0x10] ;  /* 0x0000100a040e7981 */ /* 0x000ee8000c1e1b00 */
[----:B------:R-:W3:Y:S01]  /*5dc0*/  LDG.E.64 R52, desc[UR10][R4.64+0x38] ;  /* 0x0000380a04347981 */ /* 0x000ee2000c1e1b00 */
[----:B--2--5:R-:W-:-:S03]  /*5dd0*/  DFMA R46, -R48, R46, R12 ;  /* 0x0000002e302e722b */ /* 0x024fc6000000010c */
[----:B------:R-:W2:Y:S04]  /*5de0*/  LD.E.64 R12, desc[UR4][R8.64+0x18] ;  /* 0x00001804080c7980 */ /* 0x000ea8000c101b00 */
[----:B------:R-:W2:Y:S01]  /*5df0*/  LDG.E.64 R48, desc[UR6][R4.64+0x18] ;  /* 0x0000180604307981 */ /* 0x000ea2000c1e1b00 */
[----:B----4-:R-:W-:-:S03]  /*5e00*/  DFMA R40, -R44, R40, R46 ;  /* 0x000000282c28722b */ /* 0x010fc6000000012e */
[----:B------:R-:W4:Y:S04]  /*5e10*/  LD.E.64 R46, desc[UR4][R8.64+0x20] ;  /* 0x00002004082e7980 */ /* 0x000f28000c101b00 */
[----:B------:R-:W4:Y:S01]  /*5e20*/  LDG.E.64 R44, desc[UR6][R4.64+0x20] ;  /* 0x00002006042c7981 */ /* 0x000f22000c1e1b00 */
[----:B---3--:R-:W-:-:S03]  /*5e30*/  DFMA R14, -R36, R14, R40 ;  /* 0x0000000e240e722b */ /* 0x008fc60000000128 */
[----:B------:R-:W3:Y:S04]  /*5e40*/  LD.E.64 R40, desc[UR8][R8.64+0x28] ;  /* 0x0000280808287980 */ /* 0x000ee8000c101b00 */
[----:B------:R-:W3:Y:S01]  /*5e50*/  LDG.E.64 R36, desc[UR10][R4.64+0x28] ;  /* 0x0000280a04247981 */ /* 0x000ee2000c1e1b00 */
[----:B--2---:R-:W-:-:S03]  /*5e60*/  DFMA R48, -R12, R48, R14 ;  /* 0x000000300c30722b */ /* 0x004fc6000000010e */
[----:B------:R-:W2:Y:S04]  /*5e70*/  LD.E.64 R14, desc[UR4][R8.64+0x30] ;  /* 0x00003004080e7980 */ /* 0x000ea8000c101b00 */
[----:B------:R-:W2:Y:S01]  /*5e80*/  LDG.E.64 R12, desc[UR6][R4.64+0x30] ;  /* 0x00003006040c7981 */ /* 0x000ea2000c1e1b00 */
[----:B----4-:R-:W-:-:S08]  /*5e90*/  DFMA R44, -R46, R44, R48 ;  /* 0x0000002c2e2c722b */ /* 0x010fd00000000130 */
[----:B---3--:R-:W-:Y:S01]  /*5ea0*/  DFMA R36, -R40, R36, R44 ;  /* 0x000000242824722b */ /* 0x008fe2000000012c */
[----:B------:R-:W-:-:S05]  /*5eb0*/  IADD3 R31, P0, PT, R31, 0x8, RZ ;  /* 0x000000081f1f7810 */ /* 0x000fca0007f1e0ff */
[----:B------:R-:W-:Y:S02]  /*5ec0*/  IMAD.X R38, RZ, RZ, R38, P0 ;  /* 0x000000ffff267224 */ /* 0x000fe400000e0626 */
[----:B--2---:R-:W-:-:S08]  /*5ed0*/  DFMA R12, -R14, R12, R36 ;  /* 0x0000000c0e0c722b */ /* 0x004fd00000000124 */
[----:B------:R-:W-:-:S11]  /*5ee0*/  DFMA R12, -R50, R52, R12 ;  /* 0x00000034320c722b */ /* 0x000fd6000000010c */
.L_x_246:
[----:B------:R-:W-:Y:S05]  /*5ef0*/  BSYNC.RECONVERGENT B2 ;  /* 0x0000000000027941 */ /* 0x000fea0003800200 */
.L_x_245:
        /* <DEDUP_REMOVED lines=41> */
.L_x_248:
[----:B------:R-:W-:Y:S05]  /*6190*/  BSYNC.RECONVERGENT B2 ;  /* 0x0000000000027941 */ /* 0x000fea0003800200 */
.L_x_247:
        /* <DEDUP_REMOVED lines=34> */
.L_x_241:
[----:B------:R-:W-:Y:S05]  /*63c0*/  BSYNC.RECONVERGENT B1 ;  /* 0x0000000000017941 */ /* 0x000fea0003800200 */
.L_x_240:
[----:B------:R-:W-:Y:S01]  /*63d0*/  IMAD R0, R11, R42, RZ ;  /* 0x0000002a0b007224 */ /* 0x000fe200078e02ff */
[----:B------:R-:W-:Y:S01]  /*63e0*/  R2UR UR4, R24 ;  /* 0x00000000180472ca */ /* 0x000fe200000e0000 */
[----:B----4-:R-:W-:Y:S01]  /*63f0*/  IMAD.WIDE.U32 R4, R42, R10, R32 ;  /* 0x0000000a2a047225 */ /* 0x010fe200078e0020 */
[----:B------:R-:W-:-:S03]  /*6400*/  R2UR UR5, R25 ;  /* 0x00000000190572ca */ /* 0x000fc600000e0000 */
[----:B------:R-:W-:Y:S01]  /*6410*/  IMAD R3, R39, R10, R0 ;  /* 0x0000000a27037224 */ /* 0x000fe200078e0200 */
[----:B------:R-:W-:-:S03]  /*6420*/  LEA R6, P0, R4, R22, 0x3 ;  /* 0x0000001604067211 */ /* 0x000fc600078018ff */
        /* <DEDUP_REMOVED lines=21> */
[----:B------:R-:W-:Y:S05]  /*6580*/  CALL.REL.NOINC `($__internal_2_$__cuda_sm20_div_rn_f64_full) ;  /* 0x0000000000807944 */ /* 0x000fea0003c00000 */
.L_x_250:
[----:B------:R-:W-:Y:S05]  /*6590*/  BSYNC.RECONVERGENT B1 ;  /* 0x0000000000017941 */ /* 0x000fea0003800200 */
.L_x_249:
        /* <DEDUP_REMOVED lines=12> */
[----:B0-----:R-:W-:Y:S05]  /*6660*/  @P0 BRA `(.L_x_251) ;  /* 0xffffffec009c0947 */ /* 0x001fea000383ffff */
[----:B------:R-:W-:Y:S05]  /*6670*/  BSYNC.RECONVERGENT B0 ;  /* 0x0000000000007941 */ /* 0x000fea0003800200 */
.L_x_188:
[----:B------:R-:W-:Y:S01]  /*6680*/  MOV R2, 0x8 ;  /* 0x0000000800027802 */ /* 0x000fe20000000f00 */
[----:B------:R-:W-:Y:S02]  /*6690*/  IMAD.MOV.U32 R4, RZ, RZ, R30 ;  /* 0x000000ffff047224 */ /* 0x000fe400078e001e */
[----:B------:R-:W-:Y:S01]  /*66a0*/  IMAD.MOV.U32 R5, RZ, RZ, R23 ;  /* 0x000000ffff057224 */ /* 0x000fe200078e0017 */
[----:B------:R0:W1:Y:S06]  /*66b0*/  LDC.64 R6, c[0x4][R2] ;  /* 0x0100000002067b82 */ /* 0x00006c0000000a00 */
[----:B------:R-:W-:-:S07]  /*66c0*/  LEPC R20, `(.L_x_252) ;  /* 0x000000001014794e */ /* 0x000fce0000000000 */
[----:B01----:R-:W-:Y:S05]  /*66d0*/  CALL.ABS.NOINC R6 ;  /* 0x0000000006007343 */ /* 0x003fea0003c00000 */
.L_x_252:
[----:B------:R0:W1:Y:S01]  /*66e0*/  LDC.64 R6, c[0x4][R2] ;  /* 0x0100000002067b82 */ /* 0x0000620000000a00 */
[----:B------:R-:W-:Y:S02]  /*66f0*/  IMAD.MOV.U32 R4, RZ, RZ, R22 ;  /* 0x000000ffff047224 */ /* 0x000fe400078e0016 */
[----:B------:R-:W-:-:S07]  /*6700*/  IMAD.MOV.U32 R5, RZ, RZ, R19 ;  /* 0x000000ffff057224 */ /* 0x000fce00078e0013 */
[----:B------:R-:W-:-:S07]  /*6710*/  LEPC R20, `(.L_x_253) ;  /* 0x000000001014794e */ /* 0x000fce0000000000 */
[----:B01----:R-:W-:Y:S05]  /*6720*/  CALL.ABS.NOINC R6 ;  /* 0x0000000006007343 */ /* 0x003fea0003c00000 */
.L_x_253:
[----:B------:R-:W0:Y:S01]  /*6730*/  LDC.64 R2, c[0x4][R2] ;  /* 0x0100000002027b82 */ /* 0x000e220000000a00 */
[----:B------:R-:W-:Y:S02]  /*6740*/  IMAD.MOV.U32 R4, RZ, RZ, R18 ;  /* 0x000000ffff047224 */ /* 0x000fe400078e0012 */
[----:B------:R-:W-:-:S07]  /*6750*/  IMAD.MOV.U32 R5, RZ, RZ, R17 ;  /* 0x000000ffff057224 */ /* 0x000fce00078e0011 */
[----:B------:R-:W-:-:S07]  /*6760*/  LEPC R20, `(.L_x_254) ;  /* 0x000000001014794e */ /* 0x000fce0000000000 */
[----:B0-----:R-:W-:Y:S05]  /*6770*/  CALL.ABS.NOINC R2 ;  /* 0x0000000002007343 */ /* 0x001fea0003c00000 */
.L_x_254:
[----:B------:R-:W-:Y:S05]  /*6780*/  EXIT ;  /* 0x000000000000794d */ /* 0x000fea0003800000 */
        .weak           $__internal_2_$__cuda_sm20_div_rn_f64_full
        .type           $__internal_2_$__cuda_sm20_div_rn_f64_full,@function
        .size           $__internal_2_$__cuda_sm20_div_rn_f64_full,(.L_x_443 - $__internal_2_$__cuda_sm20_div_rn_f64_full)
$__internal_2_$__cuda_sm20_div_rn_f64_full:
[----:B------:R-:W-:Y:S01]  /*6790*/  FSETP.GEU.AND P3, PT, |R5|, 1.469367938527859385e-39, PT ;  /* 0x001000000500780b */ /* 0x000fe20003f6e200 */
[----:B------:R-:W-:Y:S01]  /*67a0*/  IMAD.MOV.U32 R12, RZ, RZ, R4 ;  /* 0x000000ffff0c7224 */ /* 0x000fe200078e0004 */
[C---:B------:R-:W-:Y:S01]  /*67b0*/  FSETP.GEU.AND P1, PT, |R7|.reuse, 1.469367938527859385e-39, PT ;  /* 0x001000000700780b */ /* 0x040fe20003f2e200 */
[----:B------:R-:W-:Y:S01]  /*67c0*/  BSSY.RECONVERGENT B2, `(.L_x_255) ;  /* 0x0000054000027945 */ /* 0x000fe20003800200 */
[----:B------:R-:W-:Y:S02]  /*67d0*/  LOP3.LUT R14, R7, 0x800fffff, RZ, 0xc0, !PT ;  /* 0x800fffff070e7812 */ /* 0x000fe400078ec0ff */
[----:B------:R-:W-:Y:S02]  /*67e0*/  LOP3.LUT R3, R5, 0x7ff00000, RZ, 0xc0, !PT ;  /* 0x7ff0000005037812 */ /* 0x000fe400078ec0ff */
[----:B------:R-:W-:Y:S01]  /*67f0*/  LOP3.LUT R15, R14, 0x3ff00000, RZ, 0xfc, !PT ;  /* 0x3ff000000e0f7812 */ /* 0x000fe200078efcff */
[----:B------:R-:W-:Y:S01]  /*6800*/  IMAD.MOV.U32 R14, RZ, RZ, R6 ;  /* 0x000000ffff0e7224 */ /* 0x000fe200078e0006 */
[----:B------:R-:W-:-:S03]  /*6810*/  LOP3.LUT R50, R7, 0x7ff00000, RZ, 0xc0, !PT ;  /* 0x7ff0000007327812 */ /* 0x000fc600078ec0ff */
[----:B------:R-:W-:Y:S01]  /*6820*/  @!P3 LOP3.LUT R0, R7, 0x7ff00000, RZ, 0xc0, !PT ;  /* 0x7ff000000700b812 */ /* 0x000fe200078ec0ff */
[----:B------:R-:W-:Y:S01]  /*6830*/  @!P3 IMAD.MOV.U32 R52, RZ, RZ, RZ ;  /* 0x000000ffff34b224 */ /* 0x000fe200078e00ff */
[----:B------:R-:W-:Y:S01]  /*6840*/  @!P1 DMUL R14, R6, 8.98846567431157953865e+307 ;  /* 0x7fe00000060e9828 */ /* 0x000fe20000000000 */
[C---:B------:R-:W-:Y:S02]  /*6850*/  ISETP.GE.U32.AND P2, PT, R3.reuse, R50, PT ;  /* 0x000000320300720c */ /* 0x040fe40003f46070 */
[----:B------:R-:W-:Y:S01]  /*6860*/  @!P3 ISETP.GE.U32.AND P4, PT, R3, R0, PT ;  /* 0x000000000300b20c */ /* 0x000fe20003f86070 */
[----:B------:R-:W-:Y:S02]  /*6870*/  IMAD.MOV.U32 R0, RZ, RZ, 0x1ca00000 ;  /* 0x1ca00000ff007424 */ /* 0x000fe400078e00ff */
[----:B------:R-:W0:Y:S03]  /*6880*/  MUFU.RCP64H R9, R15 ;  /* 0x0000000f00097308 */ /* 0x000e260000001800 */
[----:B------:R-:W-:-:S02]  /*6890*/  @!P3 SEL R49, R0, 0x63400000, !P4 ;  /* 0x634000000031b807 */ /* 0x000fc40006000000 */
[----:B------:R-:W-:Y:S02]  /*68a0*/  SEL R13, R0, 0x63400000, !P2 ;  /* 0x63400000000d7807 */ /* 0x000fe40005000000 */
[----:B------:R-:W-:Y:S01]  /*68b0*/  @!P3 LOP3.LUT R8, R49, 0x80000000, R5, 0xf8, !PT ;  /* 0x800000003108b812 */ /* 0x000fe200078ef805 */
[----:B------:R-:W-:Y:S01]  /*68c0*/  IMAD.MOV.U32 R49, RZ, RZ, R3 ;  /* 0x000000ffff317224 */ /* 0x000fe200078e0003 */
[----:B------:R-:W-:Y:S02]  /*68d0*/  LOP3.LUT R13, R13, 0x800fffff, R5, 0xf8, !PT ;  /* 0x800fffff0d0d7812 */ /* 0x000fe400078ef805 */
[----:B------:R-:W-:Y:S01]  /*68e0*/  @!P3 LOP3.LUT R53, R8, 0x100000, RZ, 0xfc, !PT ;  /* 0x001000000835b812 */ /* 0x000fe200078efcff */
[----:B------:R-:W-:Y:S01]  /*68f0*/  IMAD.MOV.U32 R8, RZ, RZ, 0x1 ;  /* 0x00000001ff087424 */ /* 0x000fe200078e00ff */
[----:B------:R-:W-:-:S04]  /*6900*/  @!P1 LOP3.LUT R50, R15, 0x7ff00000, RZ, 0xc0, !PT ;  /* 0x7ff000000f329812 */ /* 0x000fc800078ec0ff */
[----:B------:R-:W-:Y:S02]  /*6910*/  @!P3 DFMA R12, R12, 2, -R52 ;  /* 0x400000000c0cb82b */ /* 0x000fe40000000834 */
[----:B0-----:R-:W-:-:S08]  /*6920*/  DFMA R52, R8, -R14, 1 ;  /* 0x3ff000000834742b */ /* 0x001fd0000000080e */
[----:B------:R-:W-:Y:S01]  /*6930*/  DFMA R52, R52, R52, R52 ;  /* 0x000000343434722b */ /* 0x000fe20000000034 */
[----:B------:R-:W-:-:S05]  /*6940*/  @!P3 LOP3.LUT R49, R13, 0x7ff00000, RZ, 0xc0, !PT ;  /* 0x7ff000000d31b812 */ /* 0x000fca00078ec0ff */
[----:B------:R-:W-:Y:S02]  /*6950*/  VIADD R51, R49, 0xffffffff ;  /* 0xffffffff31337836 */ /* 0x000fe40000000000 */
[----:B------:R-:W-:-:S03]  /*6960*/  DFMA R8, R8, R52, R8 ;  /* 0x000000340808722b */ /* 0x000fc60000000008 */
[----:B------:R-:W-:Y:S01]  /*6970*/  ISETP.GT.U32.AND P1, PT, R51, 0x7feffffe, PT ;  /* 0x7feffffe3300780c */ /* 0x000fe20003f24070 */
[----:B------:R-:W-:-:S04]  /*6980*/  VIADD R51, R50, 0xffffffff ;  /* 0xffffffff32337836 */ /* 0x000fc80000000000 */
[----:B------:R-:W-:Y:S01]  /*6990*/  DFMA R54, R8, -R14, 1 ;  /* 0x3ff000000836742b */ /* 0x000fe2000000080e */
[----:B------:R-:W-:-:S07]  /*69a0*/  ISETP.GT.U32.OR P1, PT, R51, 0x7feffffe, P1 ;  /* 0x7feffffe3300780c */ /* 0x000fce0000f24470 */
[----:B------:R-:W-:-:S08]  /*69b0*/  DFMA R54, R8, R54, R8 ;  /* 0x000000360836722b */ /* 0x000fd00000000008 */
[----:B------:R-:W-:-:S08]  /*69c0*/  DMUL R52, R54, R12 ;  /* 0x0000000c36347228 */ /* 0x000fd00000000000 */
[----:B------:R-:W-:-:S08]  /*69d0*/  DFMA R8, R52, -R14, R12 ;  /* 0x8000000e3408722b */ /* 0x000fd0000000000c */
[----:B------:R-:W-:Y:S01]  /*69e0*/  DFMA R8, R54, R8, R52 ;  /* 0x000000083608722b */ /* 0x000fe20000000034 */
[----:B------:R-:W-:Y:S10]  /*69f0*/  @P1 BRA `(.L_x_256) ;  /* 0x00000000006c1947 */ /* 0x000ff40003800000 */
[----:B------:R-:W-:-:S04]  /*6a00*/  LOP3.LUT R4, R7, 0x7ff00000, RZ, 0xc0, !PT ;  /* 0x7ff0000007047812 */ /* 0x000fc800078ec0ff */
[CC--:B------:R-:W-:Y:S02]  /*6a10*/  ISETP.GE.U32.AND P1, PT, R3.reuse, R4.reuse, PT ;  /* 0x000000040300720c */ /* 0x0c0fe40003f26070 */
[----:B------:R-:W-:Y:S01]  /*6a20*/  VIADDMNMX R3, R3, -R4, 0xb9600000, !PT ;  /* 0xb960000003037446 */ /* 0x000fe20007800904 */
[----:B------:R-:W-:Y:S01]  /*6a30*/  IMAD.MOV.U32 R4, RZ, RZ, RZ ;  /* 0x000000ffff047224 */ /* 0x000fe200078e00ff */
[----:B------:R-:W-:Y:S02]  /*6a40*/  SEL R0, R0, 0x63400000, !P1 ;  /* 0x6340000000007807 */ /* 0x000fe40004800000 */
[----:B------:R-:W-:-:S05]  /*6a50*/  VIMNMX R3, PT, PT, R3, 0x46a00000, PT ;  /* 0x46a0000003037848 */ /* 0x000fca0003fe0100 */
[----:B------:R-:W-:-:S04]  /*6a60*/  IMAD.IADD R0, R3, 0x1, -R0 ;  /* 0x0000000103007824 */ /* 0x000fc800078e0a00 */
[----:B------:R-:W-:-:S06]  /*6a70*/  VIADD R5, R0, 0x7fe00000 ;  /* 0x7fe0000000057836 */ /* 0x000fcc0000000000 */
[----:B------:R-:W-:-:S10]  /*6a80*/  DMUL R52, R8, R4 ;  /* 0x0000000408347228 */ /* 0x000fd40000000000 */
[----:B------:R-:W-:-:S13]  /*6a90*/  FSETP.GTU.AND P1, PT, |R53|, 1.469367938527859385e-39, PT ;  /* 0x001000003500780b */ /* 0x000fda0003f2c200 */
[----:B------:R-:W-:Y:S05]  /*6aa0*/  @P1 BRA `(.L_x_257) ;  /* 0x0000000000941947 */ /* 0x000fea0003800000 */
[----:B------:R-:W-:-:S06]  /*6ab0*/  DFMA R12, R8, -R14, R12 ;  /* 0x8000000e080c722b */ /* 0x000fcc000000000c */
[----:B------:R-:W-:-:S04]  /*6ac0*/  IMAD.MOV.U32 R12, RZ, RZ, RZ ;  /* 0x000000ffff0c7224 */ /* 0x000fc800078e00ff */
        /* <DEDUP_REMOVED lines=14> */
.L_x_256:
        /* <DEDUP_REMOVED lines=16> */
.L_x_259:
[----:B------:R-:W-:Y:S01]  /*6cb0*/  LOP3.LUT R53, R7, 0x80000, RZ, 0xfc, !PT ;  /* 0x0008000007357812 */ /* 0x000fe200078efcff */
[----:B------:R-:W-:Y:S01]  /*6cc0*/  IMAD.MOV.U32 R52, RZ, RZ, R6 ;  /* 0x000000ffff347224 */ /* 0x000fe200078e0006 */
[----:B------:R-:W-:Y:S06]  /*6cd0*/  BRA `(.L_x_257) ;  /* 0x0000000000087947 */ /* 0x000fec0003800000 */
.L_x_258:
[----:B------:R-:W-:Y:S01]  /*6ce0*/  LOP3.LUT R53, R5, 0x80000, RZ, 0xfc, !PT ;  /* 0x0008000005357812 */ /* 0x000fe200078efcff */
[----:B------:R-:W-:-:S07]  /*6cf0*/  IMAD.MOV.U32 R52, RZ, RZ, R4 ;  /* 0x000000ffff347224 */ /* 0x000fce00078e0004 */
.L_x_257:
[----:B------:R-:W-:Y:S05]  /*6d00*/  BSYNC.RECONVERGENT B2 ;  /* 0x0000000000027941 */ /* 0x000fea0003800200 */
.L_x_255:
[----:B------:R-:W-:-:S04]  /*6d10*/  IMAD.MOV.U32 R49, RZ, RZ, 0x0 ;  /* 0x00000000ff317424 */ /* 0x000fc800078e00ff */
[----:B------:R-:W-:Y:S05]  /*6d20*/  RET.REL.NODEC R48 `(_Z9doolittlePdS_S_l) ;  /* 0xffffff9030b47950 */ /* 0x000fea0003c3ffff */
.L_x_260:
        /* <DEDUP_REMOVED lines=13> */
.L_x_443:


//--------------------- .text._Z10gaussnaivePdS_S_l --------------------------
	.section	.text._Z10gaussnaivePdS_S_l,"ax",@progbits
	.align	128
        .global         _Z10gaussnaivePdS_S_l
        .type           _Z10gaussnaivePdS_S_l,@function
        .size           _Z10gaussnaivePdS_S_l,(.L_x_444 - _Z10gaussnaivePdS_S_l)
        .other          _Z10gaussnaivePdS_S_l,@"STO_CUDA_ENTRY STV_DEFAULT"
_Z10gaussnaivePdS_S_l:
.text._Z10gaussnaivePdS_S_l:
[----:B------:R-:W0:Y:S01]  /*0000*/  LDC R1, c[0x0][0x37c] ;  /* 0x0000df00ff017b82 */ /* 0x000e220000000800 */
[----:B------:R-:W1:Y:S01]  /*0010*/  LDCU.64 UR8, c[0x0][0x398] ;  /* 0x00007300ff0877ac */ /* 0x000e620008000a00 */
[----:B------:R-:W-:Y:S01]  /*0020*/  MOV R0, 0x0 ;  /* 0x0000000000007802 */ /* 0x000fe20000000f00 */
[----:B------:R-:W2:Y:S05]  /*0030*/  LDCU.64 UR4, c[0x0][0x398] ;  /* 0x00007300ff0477ac */ /* 0x000eaa0008000a00 */
[----:B------:R3:W4:Y:S01]  /*0040*/  LDC.64 R2, c[0x4][R0] ;  /* 0x0100000000027b82 */ /* 0x0007220000000a00 */
[----:B------:R-:W0:Y:S01]  /*0050*/  LDCU.64 UR36, c[0x0][0x380] ;  /* 0x00007000ff2477ac */ /* 0x000e220008000a00 */
[----:B-1----:R-:W-:-:S02]  /*0060*/  UIMAD UR6, UR9, UR8, URZ ;  /* 0x00000008090672a4 */ /* 0x002fc4000f8e02ff */
[----:B--2---:R-:W-:Y:S02]  /*0070*/  UIMAD.WIDE.U32 UR4, UR8, UR8, UR4 ;  /* 0x00000008080472a5 */ /* 0x004fe4000f8e0004 */
[----:B------:R-:W-:-:S04]  /*0080*/  UIMAD UR6, UR8, UR9, UR6 ;  /* 0x00000009080672a4 */ /* 0x000fc8000f8e0206 */
[----:B------:R-:W-:Y:S02]  /*0090*/  UIADD3 UR5, UPT, UPT, UR5, UR6, URZ ;  /* 0x0000000605057290 */ /* 0x000fe4000fffe0ff */
[----:B------:R-:W-:Y:S02]  /*00a0*/  USHF.L.U32 UR6, UR4, 0x3, URZ ;  /* 0x0000000304067899 */ /* 0x000fe400080006ff */
[----:B------:R-:W-:-:S04]  /*00b0*/  USHF.L.U64.HI UR4, UR4, 0x3, UR5 ;  /* 0x0000000304047899 */ /* 0x000fc80008010205 */
[----:B------:R-:W-:Y:S02]  /*00c0*/  IMAD.U32 R4, RZ, RZ, UR6 ;  /* 0x00000006ff047e24 */ /* 0x000fe4000f8e00ff */
[----:B---3--:R-:W-:-:S07]  /*00d0*/  IMAD.U32 R5, RZ, RZ, UR4 ;  /* 0x00000004ff057e24 */ /* 0x008fce000f8e00ff */
[----:B------:R-:W-:-:S07]  /*00e0*/  LEPC R20, `(.L_x_261) ;  /* 0x000000001014794e */ /* 0x000fce0000000000 */
[----:B0---4-:R-:W-:Y:S05]  /*00f0*/  CALL.ABS.NOINC R2 ;  /* 0x0000000002007343 */ /* 0x011fea0003c00000 */
.L_x_261:
        /* <DEDUP_REMOVED lines=18> */
[----:B------:R-:W-:-:S02]  /*0220*/  IADD3 R32, P2, PT, R6, 0x1, RZ ;  /* 0x0000000106207810 */ /* 0x000fc40007f5e0ff */
[----:B------:R-:W-:Y:S02]  /*0230*/  ISETP.GE.U32.AND.EX P0, PT, R3, RZ, PT, P0 ;  /* 0x000000ff0300720c */ /* 0x000fe40003f06100 */
[----:B------:R-:W-:Y:S01]  /*0240*/  ISETP.GE.U32.AND.EX P1, PT, R0, RZ, PT, P1 ;  /* 0x000000ff0000720c */ /* 0x000fe20003f26110 */
[----:B------:R-:W-:Y:S01]  /*0250*/  IMAD.X R33, RZ, RZ, R7, P2 ;  /* 0x000000ffff217224 */ /* 0x000fe200010e0607 */
[C---:B------:R-:W-:Y:S02]  /*0260*/  LOP3.LUT R0, R6.reuse, 0xfffffff0, RZ, 0xc0, !PT ;  /* 0xfffffff006007812 */ /* 0x040fe400078ec0ff */
[----:B------:R-:W-:Y:S02]  /*0270*/  LOP3.LUT R3, R6, 0x3, RZ, 0xc0, !PT ;  /* 0x0000000306037812 */ /* 0x000fe400078ec0ff */
[----:B------:R-:W-:-:S07]  /*0280*/  LOP3.LUT R10, R7, 0x7fffffff, RZ, 0xc0, !PT ;  /* 0x7fffffff070a7812 */ /* 0x000fce00078ec0ff */
.L_x_270:
[----:B-1----:R-:W1:Y:S01]  /*0290*/  LDC.64 R4, c[0x0][0x398] ;  /* 0x0000e600ff047b82 */ /* 0x002e620000000a00 */
[----:B------:R-:W-:Y:S02]  /*02a0*/  CS2R R14, SRZ ;  /* 0x00000000000e7805 */ /* 0x000fe4000001ff00 */
[----:B-1----:R-:W-:-:S04]  /*02b0*/  ISETP.GE.U32.AND P2, PT, R4, 0x10, PT ;  /* 0x000000100400780c */ /* 0x002fc80003f46070 */
[----:B------:R-:W-:-:S13]  /*02c0*/  ISETP.GE.U32.AND.EX P2, PT, R5, RZ, PT, P2 ;  /* 0x000000ff0500720c */ /* 0x000fda0003f46120 */
[----:B------:R-:W-:Y:S05]  /*02d0*/  @!P2 BRA `(.L_x_264) ;  /* 0x0000000000e0a947 */ /* 0x000fea0003800000 */
[----:B------:R-:W-:Y:S01]  /*02e0*/  BSSY.RECONVERGENT B1, `(.L_x_265) ;  /* 0x0000035000017945 */ /* 0x000fe20003800200 */
[----:B------:R-:W-:-:S07]  /*02f0*/  CS2R R14, SRZ ;  /* 0x00000000000e7805 */ /* 0x000fce000001ff00 */
.L_x_266:
[-C--:B------:R-:W-:Y:S01]  /*0300*/  IMAD R6, R13, R4.reuse, RZ ;  /* 0x000000040d067224 */ /* 0x080fe200078e02ff */
[----:B0-----:R-:W-:Y:S01]  /*0310*/  R2UR UR4, R18 ;  /* 0x00000000120472ca */ /* 0x001fe200000e0000 */
[----:B----4-:R-:W-:Y:S01]  /*0320*/  IMAD.WIDE.U32 R8, R11, R4, R14 ;  /* 0x000000040b087225 */ /* 0x010fe200078e000e */
[----:B------:R-:W-:-:S03]  /*0330*/  R2UR UR5, R19 ;  /* 0x00000000130572ca */ /* 0x000fc600000e0000 */
[----:B------:R-:W-:Y:S01]  /*0340*/  IMAD R7, R11, R5, R6 ;  /* 0x000000050b077224 */ /* 0x000fe200078e0206 */
[----:B------:R-:W-:-:S03]  /*0350*/  LEA R6, P2, R8, UR36, 0x3 ;  /* 0x0000002408067c11 */ /* 0x000fc6000f8418ff */
        /* <DEDUP_REMOVED lines=46> */
.L_x_265:
[----:B------:R-:W-:Y:S02]  /*0640*/  IMAD.MOV.U32 R14, RZ, RZ, R0 ;  /* 0x000000ffff0e7224 */ /* 0x000fe400078e0000 */
[----:B------:R-:W-:-:S07]  /*0650*/  IMAD.MOV.U32 R15, RZ, RZ, R10 ;  /* 0x000000ffff0f7224 */ /* 0x000fce00078e000a */
.L_x_264:
[----:B------:R-:W-:-:S04]  /*0660*/  ISETP.NE.U32.AND P2, PT, R12, RZ, PT ;  /* 0x000000ff0c00720c */ /* 0x000fc80003f45070 */
[----:B------:R-:W-:-:S13]  /*0670*/  ISETP.NE.AND.EX P2, PT, RZ, RZ, PT, P2 ;  /* 0x000000ffff00720c */ /* 0x000fda0003f45320 */
[----:B------:R-:W-:Y:S05]  /*0680*/  @!P2 BRA `(.L_x_267) ;  /* 0x000000040088a947 */ /* 0x000fea0003800000 */
[----:B------:R-:W-:-:S04]  /*0690*/  ISETP.NE.U32.AND P2, PT, R17, RZ, PT ;  /* 0x000000ff1100720c */ /* 0x000fc80003f45070 */
[----:B------:R-:W-:Y:S01]  /*06a0*/  ISETP.NE.AND.EX P2, PT, RZ, RZ, PT, P2 ;  /* 0x000000ffff00720c */ /* 0x000fe20003f45320 */
[----:B------:R-:W-:-:S12]  /*06b0*/  @!P0 BRA `(.L_x_268) ;  /* 0x0000000000848947 */ /* 0x000fd80003800000 */
[----:B------:R-:W1:Y:S01]  /*06c0*/  LDCU.64 UR4, c[0x0][0x380] ;  /* 0x00007000ff0477ac */ /* 0x000e620008000a00 */
[-C--:B----4-:R-:W-:Y:S01]  /*06d0*/  IMAD R8, R13, R4.reuse, RZ ;  /* 0x000000040d087224 */ /* 0x090fe200078e02ff */
[----:B0-----:R-:W-:Y:S01]  /*06e0*/  R2UR UR6, R18 ;  /* 0x00000000120672ca */ /* 0x001fe200000e0000 */
[----:B------:R-:W-:Y:S01]  /*06f0*/  IMAD.WIDE.U32 R6, R11, R4, R14 ;  /* 0x000000040b067225 */ /* 0x000fe200078e000e */
[----:B------:R-:W-:-:S03]  /*0700*/  R2UR UR7, R19 ;  /* 0x00000000130772ca */ /* 0x000fc600000e0000 */
[----:B------:R-:W-:-:S04]  /*0710*/  IMAD R9, R11, R5, R8 ;  /* 0x000000050b097224 */ /* 0x000fc800078e0208 */
[----:B------:R-:W-:Y:S01]  /*0720*/  IMAD.IADD R22, R9, 0x1, R7 ;  /* 0x0000000109167824 */ /* 0x000fe200078e0207 */
[----:B-1----:R-:W-:-:S04]  /*0730*/  LEA R8, P3, R6, UR4, 0x3 ;  /* 0x0000000406087c11 */ /* 0x002fc8000f8618ff */
        /* <DEDUP_REMOVED lines=25> */
.L_x_268:
[----:B------:R-:W-:Y:S05]  /*08d0*/  @!P2 BRA `(.L_x_267) ;  /* 0x0000000000f4a947 */ /* 0x000fea0003800000 */
[----:B------:R-:W-:-:S04]  /*08e0*/  ISETP.NE.U32.AND P2, PT, R3, RZ, PT ;  /* 0x000000ff0300720c */ /* 0x000fc80003f45070 */
[----:B------:R-:W-:Y:S01]  /*08f0*/  ISETP.NE.AND.EX P2, PT, RZ, RZ, PT, P2 ;  /* 0x000000ffff00720c */ /* 0x000fe20003f45320 */
[----:B------:R-:W-:-:S12]  /*0900*/  @!P1 BRA `(.L_x_269) ;  /* 0x0000000000649947 */ /* 0x000fd80003800000 */
[----:B------:R-:W1:Y:S01]  /*0910*/  LDCU.64 UR4, c[0x0][0x380] ;  /* 0x00007000ff0477ac */ /* 0x000e620008000a00 */
[-C--:B0-----:R-:W-:Y:S01]  /*0920*/  IMAD R6, R13, R4.reuse, RZ ;  /* 0x000000040d067224 */ /* 0x081fe200078e02ff */
[----:B------:R-:W-:Y:S01]  /*0930*/  R2UR UR6, R18 ;  /* 0x00000000120672ca */ /* 0x000fe200000e0000 */
[----:B----4-:R-:W-:Y:S01]  /*0940*/  IMAD.WIDE.U32 R8, R11, R4, R14 ;  /* 0x000000040b087225 */ /* 0x010fe200078e000e */
        /* <DEDUP_REMOVED lines=21> */
.L_x_269:
[----:B------:R-:W-:Y:S05]  /*0aa0*/  @!P2 BRA `(.L_x_267) ;  /* 0x000000000080a947 */ /* 0x000fea0003800000 */
[----:B------:R-:W2:Y:S01]  /*0ab0*/  LDCU.64 UR4, c[0x0][0x380] ;  /* 0x00007000ff0477ac */ /* 0x000ea20008000a00 */
[-C--:B0-----:R-:W-:Y:S01]  /*0ac0*/  IMAD R6, R13, R4.reuse, RZ ;  /* 0x000000040d067224 */ /* 0x081fe200078e02ff */
[----:B------:R-:W-:Y:S01]  /*0ad0*/  R2UR UR6, R18 ;  /* 0x00000000120672ca */ /* 0x000fe200000e0000 */
[----:B-1--4-:R-:W-:Y:S01]  /*0ae0*/  IMAD.WIDE.U32 R8, R11, R4, R14 ;  /* 0x000000040b087225 */ /* 0x012fe200078e000e */
[----:B------:R-:W-:-:S03]  /*0af0*/  R2UR UR7, R19 ;  /* 0x00000000130772ca */ /* 0x000fc600000e0000 */
        /* <DEDUP_REMOVED lines=27> */
.L_x_267:
[----:B------:R-:W2:Y:S01]  /*0cb0*/  LDCU.64 UR4, c[0x0][0x388] ;  /* 0x00007100ff0477ac */ /* 0x000ea20008000a00 */
[----:B0-----:R-:W-:Y:S02]  /*0cc0*/  R2UR UR6, R18 ;  /* 0x00000000120672ca */ /* 0x001fe400000e0000 */
[----:B------:R-:W-:Y:S02]  /*0cd0*/  R2UR UR7, R19 ;  /* 0x00000000130772ca */ /* 0x000fe400000e0000 */
[----:B--23--:R-:W-:-:S04]  /*0ce0*/  LEA R6, P2, R11, UR4, 0x3 ;  /* 0x000000040b067c11 */ /* 0x00cfc8000f8418ff */
[----:B------:R-:W-:-:S07]  /*0cf0*/  LEA.HI.X R7, R11, UR5, R13, 0x3, P2 ;  /* 0x000000050b077c11 */ /* 0x000fce00090f1c0d */
[----:B------:R-:W2:Y:S01]  /*0d00*/  LDG.E.64 R6, desc[UR6][R6.64] ;  /* 0x0000000606067981 */ /* 0x000ea2000c1e1b00 */
[----:B-1--4-:R-:W-:Y:S01]  /*0d10*/  IMAD.MOV.U32 R8, RZ, RZ, R11 ;  /* 0x000000ffff087224 */ /* 0x012fe200078e000b */
[----:B------:R-:W-:Y:S01]  /*0d20*/  R2UR UR4, R18 ;  /* 0x00000000120472ca */ /* 0x000fe200000e0000 */
[----:B------:R-:W-:Y:S01]  /*0d30*/  IMAD.MOV.U32 R9, RZ, RZ, R13 ;  /* 0x000000ffff097224 */ /* 0x000fe200078e000d */
[----:B------:R-:W-:Y:S01]  /*0d40*/  R2UR UR5, R19 ;  /* 0x00000000130572ca */ /* 0x000fe200000e0000 */
[-C--:B------:R-:W-:Y:S02]  /*0d50*/  IMAD R14, R13, R4.reuse, RZ ;  /* 0x000000040d0e7224 */ /* 0x080fe400078e02ff */
[----:B------:R-:W-:-:S04]  /*0d60*/  IMAD.WIDE.U32 R8, R11, R4, R8 ;  /* 0x000000040b087225 */ /* 0x000fc800078e0008 */
[C---:B------:R-:W-:Y:S01]  /*0d70*/  IMAD R14, R11.reuse, R5, R14 ;  /* 0x000000050b0e7224 */ /* 0x040fe200078e020e */
[----:B------:R-:W-:Y:S02]  /*0d80*/  IADD3 R15, P2, PT, R8, R4, RZ ;  /* 0x00000004080f7210 */ /* 0x000fe40007f5e0ff */
[----:B------:R-:W-:Y:S02]  /*0d90*/  IADD3 R11, P3, PT, R11, 0x1, RZ ;  /* 0x000000010b0b7810 */ /* 0x000fe40007f7e0ff */
[----:B------:R-:W-:Y:S02]  /*0da0*/  IADD3.X R9, PT, PT, R5, R14, R9, P2, !PT ;  /* 0x0000000e05097210 */ /* 0x000fe400017fe409 */
[----:B------:R-:W-:Y:S01]  /*0db0*/  LEA R8, P2, R15, R16, 0x3 ;  /* 0x000000100f087211 */ /* 0x000fe200078418ff */
[----:B------:R-:W-:-:S03]  /*0dc0*/  IMAD.X R13, RZ, RZ, R13, P3 ;  /* 0x000000ffff0d7224 */ /* 0x000fc600018e060d */
[----:B------:R-:W-:Y:S02]  /*0dd0*/  LEA.HI.X R9, R15, R2, R9, 0x3, P2 ;  /* 0x000000020f097211 */ /* 0x000fe400010f1c09 */
[----:B------:R-:W-:-:S04]  /*0de0*/  ISETP.NE.U32.AND P2, PT, R11, R4, PT ;  /* 0x000000040b00720c */ /* 0x000fc80003f45070 */
[----:B------:R-:W-:Y:S01]  /*0df0*/  ISETP.NE.AND.EX P2, PT, R13, R5, PT, P2 ;  /* 0x000000050d00720c */ /* 0x000fe20003f45320 */
[----:B--2---:R1:W-:-:S12]  /*0e00*/  ST.E.64 desc[UR4][R8.64], R6 ;  /* 0x0000000608007985 */ /* 0x0043d8000c101b04 */
[----:B------:R-:W-:Y:S05]  /*0e10*/  @P2 BRA `(.L_x_270) ;  /* 0xfffffff4001c2947 */ /* 0x000fea000383ffff */
[----:B------:R-:W-:Y:S05]  /*0e20*/  BSYNC.RECONVERGENT B0 ;  /* 0x0000000000007941 */ /* 0x000fea0003800200 */
.L_x_263:
[----:B------:R-:W-:Y:S01]  /*0e30*/  BSSY.RECONVERGENT B6, `(.L_x_271) ;  /* 0x0000315000067945 */ /* 0x000fe20003800200 */
[C---:B------:R-:W-:Y:S01]  /*0e40*/  LOP3.LUT R31, R32.reuse, 0x7, RZ, 0xc0, !PT ;  /* 0x00000007201f7812 */ /* 0x040fe200078ec0ff */
[----:B------:R-:W-:Y:S01]  /*0e50*/  IMAD.MOV.U32 R28, RZ, RZ, RZ ;  /* 0x000000ffff1c7224 */ /* 0x000fe200078e00ff */
[C---:B------:R-:W-:Y:S01]  /*0e60*/  LOP3.LUT R30, R32.reuse, 0x3, RZ, 0xc0, !PT ;  /* 0x00000003201e7812 */ /* 0x040fe200078ec0ff */
[----:B------:R-:W-:Y:S01]  /*0e70*/  IMAD.MOV.U32 R27, RZ, RZ, RZ ;  /* 0x000000ffff1b7224 */ /* 0x000fe200078e00ff */
[----:B------:R-:W-:Y:S02]  /*0e80*/  LOP3.LUT R29, R32, 0xfffffff8, RZ, 0xc0, !PT ;  /* 0xfffffff8201d7812 */ /* 0x000fe400078ec0ff */
[----:B------:R-:W-:Y:S02]  /*0e90*/  PRMT R26, RZ, 0x7610, R26 ;  /* 0x00007610ff1a7816 */ /* 0x000fe4000000001a */
[----:B------:R-:W-:-:S07]  /*0ea0*/  PRMT R17, RZ, 0x7610, R17 ;  /* 0x00007610ff117816 */ /* 0x000fce0000000011 */
.L_x_300:
[----:B0-----:R-:W0:Y:S01]  /*0eb0*/  LDCU.64 UR4, c[0x0][0x398] ;  /* 0x00007300ff0477ac */ /* 0x001e220008000a00 */
[----:B------:R-:W-:Y:S02]  /*0ec0*/  MOV R0, 0x0 ;  /* 0x0000000000007802 */ /* 0x000fe40000000f00 */
[----:B------:R-:W-:Y:S02]  /*0ed0*/  LOP3.LUT R35, RZ, R28, RZ, 0x33, !PT ;  /* 0x0000001cff237212 */ /* 0x000fe400078e33ff */
[----:B-12---:R1:W2:Y:S01]  /*0ee0*/  LDC.64 R6, c[0x4][R0] ;  /* 0x0100000000067b82 */ /* 0x0062a20000000a00 */
[----:B------:R-:W-:Y:S01]  /*0ef0*/  LOP3.LUT R36, RZ, R27, RZ, 0x33, !PT ;  /* 0x0000001bff247212 */ /* 0x000fe200078e33ff */
[----:B0-----:R-:W-:Y:S02]  /*0f00*/  ULEA UR6, UP0, UR4, 0x8, 0x3 ;  /* 0x0000000804067891 */ /* 0x001fe4000f8018ff */
[----:B------:R-:W-:Y:S02]  /*0f10*/  IADD3 R38, P0, PT, R35, UR4, RZ ;  /* 0x0000000423267c10 */ /* 0x000fe4000ff1e0ff */
[----:B------:R-:W-:-:S02]  /*0f20*/  ULEA.HI.X UR4, UR4, URZ, UR5, 0x3, UP0 ;  /* 0x000000ff04047291 */ /* 0x000fc400080f1c05 */
[----:B------:R-:W-:Y:S01]  /*0f30*/  IADD3.X R37, PT, PT, R36, UR5, RZ, P0, !PT ;  /* 0x0000000524257c10 */ /* 0x000fe200087fe4ff */
[----:B---3--:R-:W-:-:S03]  /*0f40*/  IMAD.U32 R4, RZ, RZ, UR6 ;  /* 0x00000006ff047e24 */ /* 0x008fc6000f8e00ff */
[----:B-1----:R-:W-:-:S07]  /*0f50*/  IMAD.U32 R5, RZ, RZ, UR4 ;  /* 0x00000004ff057e24 */ /* 0x002fce000f8e00ff */
[----:B------:R-:W-:-:S07]  /*0f60*/  LEPC R20, `(.L_x_272) ;  /* 0x000000001014794e */ /* 0x000fce0000000000 */
[----:B--2---:R-:W-:Y:S05]  /*0f70*/  CALL.ABS.NOINC R6 ;  /* 0x0000000006007343 */ /* 0x004fea0003c00000 */
.L_x_272:
        /* <DEDUP_REMOVED lines=28> */
[----:B------:R-:W-:-:S03]  /*1140*/  IMAD.MOV.U32 R44, RZ, RZ, R27 ;  /* 0x000000ffff2c7224 */ /* 0x000fc600078e001b */
[----:B------:R-:W-:Y:S02]  /*1150*/  ISETP.GE.U32.AND P0, PT, R0, 0x7, PT ;  /* 0x000000070000780c */ /* 0x000fe40003f06070 */
[----:B------:R-:W-:-:S04]  /*1160*/  IADD3.X R7, PT, PT, ~R27, -0x1, R7, P2, P1 ;  /* 0xffffffff1b077810 */ /* 0x000fc800017e2507 */
[----:B------:R-:W-:Y:S02]  /*1170*/  ISETP.GE.U32.AND.EX P0, PT, R7, RZ, PT, P0 ;  /* 0x000000ff0700720c */ /* 0x000fe40003f06100 */
[----:B------:R-:W-:-:S11]  /*1180*/  CS2R R6, SRZ ;  /* 0x0000000000067805 */ /* 0x000fd6000001ff00 */
[----:B------:R-:W-:Y:S05]  /*1190*/  @!P0 BRA `(.L_x_278) ;  /* 0x0000000800208947 */ /* 0x000fea0003800000 */
[----:B------:R-:W-:Y:S01]  /*11a0*/  LOP3.LUT R20, R38, 0xfffffff8, RZ, 0xc0, !PT ;  /* 0xfffffff826147812 */ /* 0x000fe200078ec0ff */
[----:B------:R-:W-:Y:S01]  /*11b0*/  IMAD.MOV.U32 R12, RZ, RZ, R28 ;  /* 0x000000ffff0c7224 */ /* 0x000fe200078e001c */
[C---:B------:R-:W-:Y:S01]  /*11c0*/  SHF.L.U64.HI R38, R32.reuse, 0x3, R33 ;  /* 0x0000000320267819 */ /* 0x040fe20000010221 */
[----:B------:R-:W-:Y:S01]  /*11d0*/  IMAD.MOV.U32 R44, RZ, RZ, R27 ;  /* 0x000000ffff2c7224 */ /* 0x000fe200078e001b */
[----:B------:R-:W-:Y:S01]  /*11e0*/  CS2R R6, SRZ ;  /* 0x0000000000067805 */ /* 0x000fe2000001ff00 */
[----:B------:R-:W-:-:S07]  /*11f0*/  IMAD.SHL.U32 R0, R32, 0x8, RZ ;  /* 0x0000000820007824 */ /* 0x000fce00078e00ff */
.L_x_279:
[----:B------:R-:W-:Y:S01]  /*1200*/  IMAD R10, R3, R32, RZ ;  /* 0x00000020030a7224 */ /* 0x000fe200078e02ff */
[----:B------:R-:W-:Y:S01]  /*1210*/  IADD3 R11, P0, PT, R21, R22, RZ ;  /* 0x00000016150b7210 */ /* 0x000fe20007f1e0ff */
[----:B------:R-:W-:Y:S01]  /*1220*/  IMAD.MOV.U32 R8, RZ, RZ, R28 ;  /* 0x000000ffff087224 */ /* 0x000fe200078e001c */
[C---:B------:R-:W-:Y:S01]  /*1230*/  R2UR UR4, R18.reuse ;  /* 0x00000000120472ca */ /* 0x040fe200000e0000 */
[----:B------:R-:W-:Y:S01]  /*1240*/  IMAD.MOV.U32 R9, RZ, RZ, R27 ;  /* 0x000000ffff097224 */ /* 0x000fe200078e001b */
[----:B------:R-:W-:Y:S01]  /*1250*/  R2UR UR5, R19 ;  /* 0x00000000130572ca */ /* 0x000fe200000e0000 */
[-C--:B------:R-:W-:Y:S01]  /*1260*/  IMAD R15, R33, R21.reuse, R10 ;  /* 0x00000015210f7224 */ /* 0x080fe200078e020a */
[----:B------:R-:W-:Y:S01]  /*1270*/  R2UR UR6, R18 ;  /* 0x00000000120672ca */ /* 0x000fe200000e0000 */
[----:B------:R-:W-:Y:S01]  /*1280*/  IMAD.WIDE.U32 R8, R32, R21, R8 ;  /* 0x0000001520087225 */ /* 0x000fe200078e0008 */
[----:B------:R-:W-:Y:S02]  /*1290*/  R2UR UR7, R19 ;  /* 0x00000000130772ca */ /* 0x000fe400000e0000 */
[-C--:B------:R-:W-:Y:S01]  /*12a0*/  LEA R10, P1, R11, R16.reuse, 0x3 ;  /* 0x000000100b0a7211 */ /* 0x080fe200078218ff */
[----:B------:R-:W-:Y:S01]  /*12b0*/  IMAD.X R13, R3, 0x1, R34, P0 ;  /* 0x00000001030d7824 */ /* 0x000fe200000e0622 */
[----:B------:R-:W-:Y:S01]  /*12c0*/  LEA R42, P0, R8, R16, 0x3 ;  /* 0x00000010082a7211 */ /* 0x000fe200078018ff */
[----:B------:R-:W-:-:S03]  /*12d0*/  IMAD.IADD R9, R9, 0x1, R15 ;  /* 0x0000000109097824 */ /* 0x000fc600078e020f */
[-C--:B------:R-:W-:Y:S02]  /*12e0*/  LEA.HI.X R11, R11, R2.reuse, R13, 0x3, P1 ;  /* 0x000000020b0b7211 */ /* 0x080fe400008f1c0d */
[----:B------:R-:W-:-:S03]  /*12f0*/  LEA.HI.X R43, R8, R2, R9, 0x3, P0 ;  /* 0x00000002082b7211 */ /* 0x000fc600000f1c09 */
[----:B------:R-:W2:Y:S04]  /*1300*/  LD.E.64 R14, desc[UR6][R10.64] ;  /* 0x000000060a0e7980 */ /* 0x000ea8000c101b00 */
[----:B------:R-:W2:Y:S01]  /*1310*/  LD.E.64 R40, desc[UR4][R42.64] ;  /* 0x000000042a287980 */ /* 0x000ea2000c101b00 */
[----:B------:R-:W-:-:S05]  /*1320*/  IADD3 R8, P0, PT, R0, R42, RZ ;  /* 0x0000002a00087210 */ /* 0x000fca0007f1e0ff */
[----:B------:R-:W-:Y:S02]  /*1330*/  IMAD.X R9, R38, 0x1, R43, P0 ;  /* 0x0000000126097824 */ /* 0x000fe400000e062b */
[----:B------:R-:W3:Y:S04]  /*1340*/  LD.E.64 R42, desc[UR4][R10.64+0x8] ;  /* 0x000008040a2a7980 */ /* 0x000ee8000c101b00 */
[----:B------:R-:W3:Y:S01]  /*1350*/  LD.E.64 R46, desc[UR4][R8.64] ;  /* 0x00000004082e7980 */ /* 0x000ee2000c101b00 */
[C---:B--2---:R-:W-:Y:S02]  /*1360*/  DMUL R14, |R40|.reuse, R14 ;  /* 0x0000000e280e7228 */ /* 0x044fe40000000200 */
[----:B------:R-:W-:Y:S02]  /*1370*/  DSETP.GE.AND P4, PT, |R40|, R6, PT ;  /* 0x000000062800722a */ /* 0x000fe40003f86200 */
[----:B------:R-:W-:-:S04]  /*1380*/  DADD R40, -RZ, |R40| ;  /* 0x00000000ff287229 */ /* 0x000fc80000000528 */
[----:B------:R-:W-:Y:S01]  /*1390*/  DSETP.NEU.AND P4, PT, R14, RZ, P4 ;  /* 0x000000ff0e00722a */ /* 0x000fe2000278d000 */
[----:B------:R-:W-:-:S05]  /*13a0*/  IADD3 R14, P0, PT, R8, R0, RZ ;  /* 0x00000000080e7210 */ /* 0x000fca0007f1e0ff */
[----:B------:R-:W-:Y:S01]  /*13b0*/  IMAD.X R15, R9, 0x1, R38, P0 ;  /* 0x00000001090f7824 */ /* 0x000fe200000e0626 */
[----:B------:R-:W-:Y:S02]  /*13c0*/  FSEL R40, R40, R6, P4 ;  /* 0x0000000628287208 */ /* 0x000fe40002000000 */
[----:B------:R-:W-:Y:S02]  /*13d0*/  FSEL R41, R41, R7, P4 ;  /* 0x0000000729297208 */ /* 0x000fe40002000000 */
[----:B------:R-:W2:Y:S01]  /*13e0*/  LD.E.64 R8, desc[UR4][R14.64] ;  /* 0x000000040e087980 */ /* 0x000ea2000c101b00 */
[----:B---3--:R-:W-:-:S03]  /*13f0*/  DMUL R42, |R46|, R42 ;  /* 0x0000002a2e2a7228 */ /* 0x008fc60000000200 */
[----:B------:R-:W3:Y:S01]  /*1400*/  LD.E.64 R6, desc[UR6][R10.64+0x10] ;  /* 0x000010060a067980 */ /* 0x000ee2000c101b00 */
[----:B------:R-:W-:Y:S01]  /*1410*/  DSETP.GE.AND P5, PT, |R46|, R40, PT ;  /* 0x000000282e00722a */ /* 0x000fe20003fa6200 */
[----:B------:R-:W-:Y:S01]  /*1420*/  IADD3 R48, P1, PT, R14, R0, RZ ;  /* 0x000000000e307210 */ /* 0x000fe20007f3e0ff */
[----:B------:R-:W-:-:S04]  /*1430*/  DADD R46, -RZ, |R46| ;  /* 0x00000000ff2e7229 */ /* 0x000fc8000000052e */
[----:B------:R-:W-:Y:S01]  /*1440*/  DSETP.NEU.AND P5, PT, R42, RZ, P5 ;  /* 0x000000ff2a00722a */ /* 0x000fe20002fad000 */
[----:B------:R-:W-:-:S05]  /*1450*/  IMAD.X R49, R15, 0x1, R38, P1 ;  /* 0x000000010f317824 */ /* 0x000fca00008e0626 */
[----:B------:R-:W-:Y:S01]  /*1460*/  FSEL R42, R46, R40, P5 ;  /* 0x000000282e2a7208 */ /* 0x000fe20002800000 */
[----:B------:R-:W4:Y:S01]  /*1470*/  LD.E.64 R14, desc[UR4][R48.64] ;  /* 0x00000004300e7980 */ /* 0x000f22000c101b00 */
[----:B------:R-:W-:-:S03]  /*1480*/  FSEL R43, R47, R41, P5 ;  /* 0x000000292f2b7208 */ /* 0x000fc60002800000 */
[----:B------:R-:W4:Y:S03]  /*1490*/  LD.E.64 R40, desc[UR6][R10.64+0x18] ;  /* 0x000018060a287980 */ /* 0x000f26000c101b00 */
[C---:B--2---:R-:W-:Y:S02]  /*14a0*/  DSETP.GE.AND P0, PT, |R8|.reuse, R42, PT ;  /* 0x0000002a0800722a */ /* 0x044fe40003f06200 */
[----:B---3--:R-:W-:Y:S02]  /*14b0*/  DMUL R6, |R8|, R6 ;  /* 0x0000000608067228 */ /* 0x008fe40000000200 */
[----:B------:R-:W-:-:S06]  /*14c0*/  DADD R8, -RZ, |R8| ;  /* 0x00000000ff087229 */ /* 0x000fcc0000000508 */
[----:B------:R-:W-:Y:S01]  /*14d0*/  DSETP.NEU.AND P0, PT, R6, RZ, P0 ;  /* 0x000000ff0600722a */ /* 0x000fe2000070d000 */
[----:B------:R-:W-:-:S05]  /*14e0*/  IADD3 R6, P1, PT, R48, R0, RZ ;  /* 0x0000000030067210 */ /* 0x000fca0007f3e0ff */
[----:B------:R-:W-:Y:S02]  /*14f0*/  FSEL R8, R8, R42, P0 ;  /* 0x0000002a08087208 */ /* 0x000fe40000000000 */
[----:B------:R-:W-:Y:S01]  /*1500*/  FSEL R9, R9, R43, P0 ;  /* 0x0000002b09097208 */ /* 0x000fe20000000000 */
[----:B----4-:R-:W-:Y:S01]  /*1510*/  DMUL R40, |R14|, R40 ;  /* 0x000000280e287228 */ /* 0x010fe20000000200 */
[----:B------:R-:W-:-:S04]  /*1520*/  IMAD.X R7, R49, 0x1, R38, P1 ;  /* 0x0000000131077824 */ /* 0x000fc800008e0626 */
[----:B------:R-:W-:Y:S01]  /*1530*/  DSETP.GE.AND P1, PT, |R14|, R8, PT ;  /* 0x000000080e00722a */ /* 0x000fe20003f26200 */
[----:B------:R-:W2:Y:S05]  /*1540*/  LD.E.64 R46, desc[UR4][R6.64] ;  /* 0x00000004062e7980 */ /* 0x000eaa000c101b00 */
[----:B------:R-:W-:Y:S01]  /*1550*/  DSETP.NEU.AND P1, PT, R40, RZ, P1 ;  /* 0x000000ff2800722a */ /* 0x000fe20000f2d000 */
[----:B------:R-:W3:Y:S01]  /*1560*/  LD.E.64 R40, desc[UR4][R10.64+0x20] ;  /* 0x000020040a287980 */ /* 0x000ee2000c101b00 */
[----:B------:R-:W-:Y:S01]  /*1570*/  DADD R14, -RZ, |R14| ;  /* 0x00000000ff0e7229 */ /* 0x000fe2000000050e */
[----:B------:R-:W-:-:S05]  /*1580*/  IADD3 R42, P2, PT, R6, R0, RZ ;  /* 0x00000000062a7210 */ /* 0x000fca0007f5e0ff */
[----:B------:R-:W-:-:S04]  /*1590*/  IMAD.X R43, R7, 0x1, R38, P2 ;  /* 0x00000001072b7824 */ /* 0x000fc800010e0626 */
[----:B------:R-:W-:Y:S01]  /*15a0*/  FSEL R8, R14, R8, P1 ;  /* 0x000000080e087208 */ /* 0x000fe20000800000 */
[----:B------:R-:W4:Y:S01]  /*15b0*/  LD.E.64 R6, desc[UR4][R42.64] ;  /* 0x000000042a067980 */ /* 0x000f22000c101b00 */
[----:B------:R-:W-:-:S03]  /*15c0*/  FSEL R9, R15, R9, P1 ;  /* 0x000000090f097208 */ /* 0x000fc60000800000 */
[----:B------:R-:W4:Y:S01]  /*15d0*/  LD.E.64 R14, desc[UR6][R10.64+0x28] ;  /* 0x000028060a0e7980 */ /* 0x000f22000c101b00 */
[----:B------:R-:W-:-:S05]  /*15e0*/  IADD3 R13, P3, PT, R21, 0x1, RZ ;  /* 0x00000001150d7810 */ /* 0x000fca0007f7e0ff */
[----:B------:R-:W-:Y:S01]  /*15f0*/  IMAD.X R39, RZ, RZ, R3, P3 ;  /* 0x000000ffff277224 */ /* 0x000fe200018e0603 */
[----:B------:R-:W-:Y:S02]  /*1600*/  @!P5 SEL R13, R21, R12, P4 ;  /* 0x0000000c150dd207 */ /* 0x000fe40002000000 */
[----:B------:R-:W-:Y:S02]  /*1610*/  @!P5 SEL R39, R3, R44, P4 ;  /* 0x0000002c0327d207 */ /* 0x000fe40002000000 */
[----:B------:R-:W-:Y:S01]  /*1620*/  IADD3 R12, P5, PT, R21, 0x2, RZ ;  /* 0x00000002150c7810 */ /* 0x000fe20007fbe0ff */
[C---:B--2---:R-:W-:Y:S02]  /*1630*/  DSETP.GE.AND P2, PT, |R46|.reuse, R8, PT ;  /* 0x000000082e00722a */ /* 0x044fe40003f46200 */
[----:B---3--:R-:W-:Y:S02]  /*1640*/  DMUL R40, |R46|, R40 ;  /* 0x000000282e287228 */ /* 0x008fe40000000200 */
[----:B------:R-:W-:-:S06]  /*1650*/  DADD R46, -RZ, |R46| ;  /* 0x00000000ff2e7229 */ /* 0x000fcc000000052e */
[----:B------:R-:W-:-:S06]  /*1660*/  DSETP.NEU.AND P2, PT, R40, RZ, P2 ;  /* 0x000000ff2800722a */ /* 0x000fcc000174d000 */
[----:B------:R-:W-:Y:S02]  /*1670*/  FSEL R40, R46, R8, P2 ;  /* 0x000000082e287208 */ /* 0x000fe40001000000 */
[----:B------:R-:W-:Y:S02]  /*1680*/  IADD3 R8, P3, PT, R42, R0, RZ ;  /* 0x000000002a087210 */ /* 0x000fe40007f7e0ff */
[----:B------:R-:W-:Y:S01]  /*1690*/  FSEL R41, R47, R9, P2 ;  /* 0x000000092f297208 */ /* 0x000fe20001000000 */
[----:B----4-:R-:W-:Y:S02]  /*16a0*/  DMUL R14, |R6|, R14 ;  /* 0x0000000e060e7228 */ /* 0x010fe40000000200 */
[----:B------:R-:W-:-:S03]  /*16b0*/  IMAD.X R9, R43, 0x1, R38, P3 ;  /* 0x000000012b097824 */ /* 0x000fc600018e0626 */
[----:B------:R-:W-:Y:S02]  /*16c0*/  DSETP.GE.AND P3, PT, |R6|, R40, PT ;  /* 0x000000280600722a */ /* 0x000fe40003f66200 */
[----:B------:R-:W-:-:S04]  /*16d0*/  DADD R6, -RZ, |R6| ;  /* 0x00000000ff067229 */ /* 0x000fc80000000506 */
[----:B------:R-:W-:Y:S01]  /*16e0*/  DSETP.NEU.AND P3, PT, R14, RZ, P3 ;  /* 0x000000ff0e00722a */ /* 0x000fe20001f6d000 */
[----:B------:R-:W2:Y:S05]  /*16f0*/  LD.E.64 R14, desc[UR4][R8.64] ;  /* 0x00000004080e7980 */ /* 0x000eaa000c101b00 */
[----:B------:R-:W-:Y:S02]  /*1700*/  FSEL R7, R7, R41, P3 ;  /* 0x0000002907077208 */ /* 0x000fe40001800000 */
[----:B------:R-:W-:Y:S02]  /*1710*/  IADD3 R41, P4, PT, R21, 0x3, RZ ;  /* 0x0000000315297810 */ /* 0x000fe40007f9e0ff */
[----:B------:R-:W-:-:S03]  /*1720*/  @!P1 SEL R41, R12, R13, P0 ;  /* 0x0000000d0c299207 */ /* 0x000fc60000000000 */
[----:B------:R-:W-:Y:S01]  /*1730*/  IMAD.X R42, RZ, RZ, R3, P4 ;  /* 0x000000ffff2a7224 */ /* 0x000fe200020e0603 */
[----:B------:R-:W-:-:S05]  /*1740*/  IADD3 R12, P4, PT, R8, R0, RZ ;  /* 0x00000000080c7210 */ /* 0x000fca0007f9e0ff */
[----:B------:R-:W-:Y:S01]  /*1750*/  IMAD.X R13, R9, 0x1, R38, P4 ;  /* 0x00000001090d7824 */ /* 0x000fe200020e0626 */
[----:B------:R-:W-:Y:S01]  /*1760*/  IADD3 R43, P4, PT, R21, 0x7, RZ ;  /* 0x00000007152b7810 */ /* 0x000fe20007f9e0ff */
[----:B------:R-:W3:Y:S04]  /*1770*/  LD.E.64 R8, desc[UR4][R10.64+0x30] ;  /* 0x000030040a087980 */ /* 0x000ee8000c101b00 */
[----:B------:R-:W-:Y:S01]  /*1780*/  IMAD.X R44, RZ, RZ, R3, P4 ;  /* 0x000000ffff2c7224 */ /* 0x000fe200020e0603 */
[----:B------:R-:W-:Y:S01]  /*1790*/  ISETP.NE.U32.AND P4, PT, R28, R43, PT ;  /* 0x0000002b1c00720c */ /* 0x000fe20003f85070 */
[----:B------:R-:W4:Y:S03]  /*17a0*/  LD.E.64 R12, desc[UR4][R12.64] ;  /* 0x000000040c0c7980 */ /* 0x000f26000c101b00 */
[----:B------:R-:W-:-:S13]  /*17b0*/  ISETP.NE.AND.EX P4, PT, R27, R44, PT, P4 ;  /* 0x0000002c1b00720c */ /* 0x000fda0003f85340 */
[----:B------:R-:W-:Y:S02]  /*17c0*/  @P4 R2UR UR6, R18 ;  /* 0x00000000120642ca */ /* 0x000fe400000e0000 */
[----:B------:R-:W-:-:S13]  /*17d0*/  @P4 R2UR UR7, R19 ;  /* 0x00000000130742ca */ /* 0x000fda00000e0000 */
[----:B------:R-:W4:Y:S01]  /*17e0*/  @P4 LD.E.64 R10, desc[UR6][R10.64+0x38] ;  /* 0x000038060a0a4980 */ /* 0x000f22000c101b00 */
[----:B------:R-:W-:Y:S01]  /*17f0*/  FSEL R6, R6, R40, P3 ;  /* 0x0000002806067208 */ /* 0x000fe20001800000 */
[----:B------:R-:W-:-:S05]  /*1800*/  IMAD.X R40, RZ, RZ, R3, P5 ;  /* 0x000000ffff287224 */ /* 0x000fca00028e0603 */
[----:B------:R-:W-:Y:S02]  /*1810*/  @!P1 SEL R42, R40, R39, P0 ;  /* 0x00000027282a9207 */ /* 0x000fe40000000000 */
[----:B------:R-:W-:Y:S01]  /*1820*/  IADD3 R39, P1, PT, R21, 0x5, RZ ;  /* 0x0000000515277810 */ /* 0x000fe20007f3e0ff */
[C---:B--2---:R-:W-:Y:S02]  /*1830*/  DSETP.GE.AND P5, PT, |R14|.reuse, R6, PT ;  /* 0x000000060e00722a */ /* 0x044fe40003fa6200 */
[----:B---3--:R-:W-:Y:S02]  /*1840*/  DMUL R8, |R14|, R8 ;  /* 0x000000080e087228 */ /* 0x008fe40000000200 */
[----:B------:R-:W-:-:S06]  /*1850*/  DADD R14, -RZ, |R14| ;  /* 0x00000000ff0e7229 */ /* 0x000fcc000000050e */
[----:B------:R-:W-:Y:S01]  /*1860*/  DSETP.NEU.AND P5, PT, R8, RZ, P5 ;  /* 0x000000ff0800722a */ /* 0x000fe20002fad000 */
[----:B------:R-:W-:-:S04]  /*1870*/  IADD3 R8, P0, PT, R21, 0x4, RZ ;  /* 0x0000000415087810 */ /* 0x000fc80007f1e0ff */
[----:B------:R-:W-:Y:S02]  /*1880*/  @!P3 SEL R39, R8, R41, P2 ;  /* 0x000000290827b207 */ /* 0x000fe40001000000 */
[----:B------:R-:W-:Y:S02]  /*1890*/  FSEL R6, R14, R6, P5 ;  /* 0x000000060e067208 */ /* 0x000fe40002800000 */
[----:B------:R-:W-:Y:S01]  /*18a0*/  FSEL R7, R15, R7, P5 ;  /* 0x000000070f077208 */ /* 0x000fe20002800000 */
[----:B----4-:R-:W-:Y:S01]  /*18b0*/  @P4 DMUL R8, |R12|, R10 ;  /* 0x0000000a0c084228 */ /* 0x010fe20000000200 */
[--C-:B------:R-:W-:Y:S01]  /*18c0*/  IMAD.X R11, RZ, RZ, R3.reuse, P0 ;  /* 0x000000ffff0b7224 */ /* 0x100fe200000e0603 */
[----:B------:R-:W-:Y:S01]  /*18d0*/  PLOP3.LUT P0, PT, PT, PT, PT, 0x8, 0x80 ;  /* 0x000000000080781c */ /* 0x000fe20003f0e170 */
[----:B------:R-:W-:Y:S01]  /*18e0*/  IMAD.X R10, RZ, RZ, R3, P1 ;  /* 0x000000ffff0a7224 */ /* 0x000fe200008e0603 */
[----:B------:R-:W-:Y:S02]  /*18f0*/  IADD3 R14, P1, PT, R21, 0x6, RZ ;  /* 0x00000006150e7810 */ /* 0x000fe40007f3e0ff */
[----:B------:R-:W-:-:S02]  /*1900*/  @!P3 SEL R10, R11, R42, P2 ;  /* 0x0000002a0b0ab207 */ /* 0x000fc40001000000 */
[----:B------:R-:W-:Y:S01]  /*1910*/  IADD3 R21, P2, PT, R21, 0x8, RZ ;  /* 0x0000000815157810 */ /* 0x000fe20007f5e0ff */
[----:B------:R-:W-:Y:S01]  /*1920*/  @P4 DSETP.NEU.AND P0, PT, R8, RZ, PT ;  /* 0x000000ff0800422a */ /* 0x000fe20003f0d000 */
[--C-:B------:R-:W-:Y:S02]  /*1930*/  IMAD.X R11, RZ, RZ, R3.reuse, P1 ;  /* 0x000000ffff0b7224 */ /* 0x100fe400008e0603 */
[----:B------:R-:W-:Y:S01]  /*1940*/  IADD3 R9, P3, PT, R21, R35, RZ ;  /* 0x0000002315097210 */ /* 0x000fe20007f7e0ff */
[----:B------:R-:W-:-:S03]  /*1950*/  IMAD.X R3, RZ, RZ, R3, P2 ;  /* 0x000000ffff037224 */ /* 0x000fc600010e0603 */
[----:B------:R-:W-:Y:S01]  /*1960*/  ISETP.NE.U32.AND P1, PT, R9, R20, PT ;  /* 0x000000140900720c */ /* 0x000fe20003f25070 */
[----:B------:R-:W-:Y:S01]  /*1970*/  IMAD.X R8, R3, 0x1, R36, P3 ;  /* 0x0000000103087824 */ /* 0x000fe200018e0624 */
[----:B------:R-:W-:-:S04]  /*1980*/  DSETP.GE.AND P0, PT, |R12|, R6, P0 ;  /* 0x000000060c00722a */ /* 0x000fc80000706200 */
[----:B------:R-:W-:Y:S01]  /*1990*/  ISETP.NE.AND.EX P1, PT, R8, R37, PT, P1 ;  /* 0x000000250800720c */ /* 0x000fe20003f25310 */
[----:B------:R-:W-:Y:S01]  /*19a0*/  DADD R12, -RZ, |R12| ;  /* 0x00000000ff0c7229 */ /* 0x000fe2000000050c */
[----:B------:R-:W-:Y:S02]  /*19b0*/  SEL R14, R14, R39, P5 ;  /* 0x000000270e0e7207 */ /* 0x000fe40002800000 */
[----:B------:R-:W-:-:S04]  /*19c0*/  SEL R11, R11, R10, P5 ;  /* 0x0000000a0b0b7207 */ /* 0x000fc80002800000 */
[----:B------:R-:W-:-:S03]  /*19d0*/  SEL R44, R44, R11, P0 ;  /* 0x0000000b2c2c7207 */ /* 0x000fc60000000000 */
[----:B------:R-:W-:Y:S02]  /*19e0*/  FSEL R6, R12, R6, P0 ;  /* 0x000000060c067208 */ /* 0x000fe40000000000 */
[----:B------:R-:W-:Y:S02]  /*19f0*/  FSEL R7, R13, R7, P0 ;  /* 0x000000070d077208 */ /* 0x000fe40000000000 */
[----:B------:R-:W-:Y:S01]  /*1a00*/  SEL R12, R43, R14, P0 ;  /* 0x0000000e2b0c7207 */ /* 0x000fe20000000000 */
[----:B------:R-:W-:Y:S06]  /*1a10*/  @P1 BRA `(.L_x_279) ;  /* 0xfffffff400f81947 */ /* 0x000fec000383ffff */
.L_x_278:
[----:B------:R-:W-:Y:S05]  /*1a20*/  BSYNC.RECONVERGENT B2 ;  /* 0x0000000000027941 */ /* 0x000fea0003800200 */
.L_x_277:
        /* <DEDUP_REMOVED lines=14> */
[----:B------:R-:W-:Y:S01]  /*1b10*/  IADD3 R13, P5, PT, R21, 0x1, RZ ;  /* 0x00000001150d7810 */ /* 0x000fe20007fbe0ff */
[----:B------:R-:W-:Y:S01]  /*1b20*/  IMAD.MOV.U32 R8, RZ, RZ, R28 ;  /* 0x000000ffff087224 */ /* 0x000fe200078e001c */
[----:B------:R-:W-:Y:S01]  /*1b30*/  ISETP.NE.AND.EX P0, PT, R27, R3, PT, P0 ;  /* 0x000000031b00720c */ /* 0x000fe20003f05300 */
[----:B------:R-:W-:Y:S01]  /*1b40*/  IMAD.MOV.U32 R9, RZ, RZ, R27 ;  /* 0x000000ffff097224 */ /* 0x000fe200078e001b */
[----:B------:R-:W-:Y:S01]  /*1b50*/  IADD3 R15, P1, PT, R21, R22, RZ ;  /* 0x00000016150f7210 */ /* 0x000fe20007f3e0ff */
[-C--:B------:R-:W-:Y:S01]  /*1b60*/  IMAD R35, R33, R21.reuse, R14 ;  /* 0x0000001521237224 */ /* 0x080fe200078e020e */
[----:B------:R-:W-:Y:S01]  /*1b70*/  R2UR UR4, R18 ;  /* 0x00000000120472ca */ /* 0x000fe200000e0000 */
[----:B------:R-:W-:Y:S01]  /*1b80*/  IMAD.WIDE.U32 R10, R32, R21, R8 ;  /* 0x00000015200a7225 */ /* 0x000fe200078e0008 */
[----:B------:R-:W-:-:S02]  /*1b90*/  R2UR UR5, R19 ;  /* 0x00000000130572ca */ /* 0x000fc400000e0000 */
[----:B------:R-:W-:Y:S01]  /*1ba0*/  ISETP.NE.U32.AND P2, PT, R28, R13, PT ;  /* 0x0000000d1c00720c */ /* 0x000fe20003f45070 */
[----:B------:R-:W-:Y:S01]  /*1bb0*/  IMAD.X R20, RZ, RZ, R3, P5 ;  /* 0x000000ffff147224 */ /* 0x000fe200028e0603 */
[-C--:B------:R-:W-:Y:S01]  /*1bc0*/  LEA R8, P3, R15, R16.reuse, 0x3 ;  /* 0x000000100f087211 */ /* 0x080fe200078618ff */
[----:B------:R-:W-:Y:S01]  /*1bd0*/  IMAD.X R9, R3, 0x1, R34, P1 ;  /* 0x0000000103097824 */ /* 0x000fe200008e0622 */
[----:B------:R-:W-:Y:S01]  /*1be0*/  LEA R48, P1, R10, R16, 0x3 ;  /* 0x000000100a307211 */ /* 0x000fe200078218ff */
[----:B------:R-:W-:Y:S01]  /*1bf0*/  IMAD.IADD R11, R11, 0x1, R35 ;  /* 0x000000010b0b7824 */ /* 0x000fe200078e0223 */
[----:B------:R-:W-:Y:S02]  /*1c00*/  @P0 R2UR UR6, R18 ;  /* 0x00000000120602ca */ /* 0x000fe400000e0000 */
[----:B------:R-:W-:Y:S02]  /*1c10*/  @P0 R2UR UR7, R19 ;  /* 0x00000000130702ca */ /* 0x000fe400000e0000 */
[----:B------:R-:W-:-:S02]  /*1c20*/  ISETP.NE.AND.EX P2, PT, R27, R20, PT, P2 ;  /* 0x000000141b00720c */ /* 0x000fc40003f45320 */
[-C--:B------:R-:W-:Y:S02]  /*1c30*/  LEA.HI.X R9, R15, R2.reuse, R9, 0x3, P3 ;  /* 0x000000020f097211 */ /* 0x080fe400018f1c09 */
[----:B------:R-:W-:Y:S01]  /*1c40*/  LEA.HI.X R49, R10, R2, R11, 0x3, P1 ;  /* 0x000000020a317211 */ /* 0x000fe200008f1c0b */
[----:B------:R-:W-:-:S04]  /*1c50*/  IMAD.SHL.U32 R39, R32, 0x8, RZ ;  /* 0x0000000820277824 */ /* 0x000fc800078e00ff */
[----:B------:R-:W2:Y:S04]  /*1c60*/  LD.E.64 R14, desc[UR4][R48.64] ;  /* 0x00000004300e7980 */ /* 0x000ea8000c101b00 */
[----:B------:R-:W2:Y:S01]  /*1c70*/  @P0 LD.E.64 R46, desc[UR6][R8.64] ;  /* 0x00000006082e0980 */ /* 0x000ea2000c101b00 */
[----:B------:R-:W-:Y:S02]  /*1c80*/  @P2 R2UR UR6, R18 ;  /* 0x00000000120622ca */ /* 0x000fe400000e0000 */
[----:B------:R-:W-:Y:S02]  /*1c90*/  @P2 R2UR UR7, R19 ;  /* 0x00000000130722ca */ /* 0x000fe400000e0000 */
[----:B------:R-:W-:Y:S02]  /*1ca0*/  SHF.L.U64.HI R11, R32, 0x3, R33 ;  /* 0x00000003200b7819 */ /* 0x000fe40000010221 */
[----:B------:R-:W-:-:S05]  /*1cb0*/  IADD3 R36, P1, PT, R48, R39, RZ ;  /* 0x0000002730247210 */ /* 0x000fca0007f3e0ff */
[----:B------:R-:W-:-:S04]  /*1cc0*/  IMAD.X R37, R49, 0x1, R11, P1 ;  /* 0x0000000131257824 */ /* 0x000fc800008e060b */
[----:B------:R-:W3:Y:S04]  /*1cd0*/  @P2 LD.E.64 R40, desc[UR6][R8.64+0x8] ;  /* 0x0000080608282980 */ /* 0x000ee8000c101b00 */
[----:B------:R-:W3:Y:S01]  /*1ce0*/  LD.E.64 R42, desc[UR4][R36.64] ;  /* 0x00000004242a7980 */ /* 0x000ee2000c101b00 */
[----:B------:R-:W-:Y:S02]  /*1cf0*/  PLOP3.LUT P1, PT, PT, PT, PT, 0x8, 0x80 ;  /* 0x000000000080781c */ /* 0x000fe40003f2e170 */
[----:B------:R-:W-:Y:S02]  /*1d00*/  IADD3 R35, P5, PT, R21, 0x3, RZ ;  /* 0x0000000315237810 */ /* 0x000fe40007fbe0ff */
[----:B------:R-:W-:Y:S02]  /*1d10*/  R2UR UR8, R18 ;  /* 0x00000000120872ca */ /* 0x000fe400000e0000 */
[----:B------:R-:W-:Y:S01]  /*1d20*/  R2UR UR9, R19 ;  /* 0x00000000130972ca */ /* 0x000fe200000e0000 */
[----:B--2---:R-:W-:-:S08]  /*1d30*/  @P0 DMUL R46, |R14|, R46 ;  /* 0x0000002e0e2e0228 */ /* 0x004fd00000000200 */
[----:B------:R-:W-:-:S06]  /*1d40*/  @P0 DSETP.NEU.AND P1, PT, R46, RZ, PT ;  /* 0x000000ff2e00022a */ /* 0x000fcc0003f2d000 */
[----:B------:R-:W-:Y:S02]  /*1d50*/  DSETP.GE.AND P0, PT, |R14|, R6, P1 ;  /* 0x000000060e00722a */ /* 0x000fe40000f06200 */
[----:B------:R-:W-:Y:S01]  /*1d60*/  DADD R14, -RZ, |R14| ;  /* 0x00000000ff0e7229 */ /* 0x000fe2000000050e */
[----:B------:R-:W-:Y:S01]  /*1d70*/  PLOP3.LUT P1, PT, PT, PT, PT, 0x8, 0x80 ;  /* 0x000000000080781c */ /* 0x000fe20003f2e170 */
[----:B---3--:R-:W-:-:S08]  /*1d80*/  @P2 DMUL R40, |R42|, R40 ;  /* 0x000000282a282228 */ /* 0x008fd00000000200 */
[----:B------:R-:W-:Y:S02]  /*1d90*/  FSEL R14, R14, R6, P0 ;  /* 0x000000060e0e7208 */ /* 0x000fe40000000000 */
[----:B------:R-:W-:Y:S01]  /*1da0*/  FSEL R15, R15, R7, P0 ;  /* 0x000000070f0f7208 */ /* 0x000fe20000000000 */
[----:B------:R-:W-:Y:S01]  /*1db0*/  @P2 DSETP.NEU.AND P1, PT, R40, RZ, PT ;  /* 0x000000ff2800222a */ /* 0x000fe20003f2d000 */
[----:B------:R-:W-:Y:S01]  /*1dc0*/  IADD3 R41, P2, PT, R21, 0x2, RZ ;  /* 0x0000000215297810 */ /* 0x000fe20007f5e0ff */
[----:B------:R-:W-:-:S04]  /*1dd0*/  DADD R6, -RZ, |R42| ;  /* 0x00000000ff067229 */ /* 0x000fc8000000052a */
[----:B------:R-:W-:Y:S01]  /*1de0*/  DSETP.GE.AND P1, PT, |R42|, R14, P1 ;  /* 0x0000000e2a00722a */ /* 0x000fe20000f26200 */
[----:B------:R-:W-:Y:S01]  /*1df0*/  ISETP.NE.U32.AND P3, PT, R28, R41, PT ;  /* 0x000000291c00720c */ /* 0x000fe20003f65070 */
[----:B------:R-:W-:-:S05]  /*1e00*/  IMAD.X R42, RZ, RZ, R3, P2 ;  /* 0x000000ffff2a7224 */ /* 0x000fca00010e0603 */
[C---:B------:R-:W-:Y:S01]  /*1e10*/  ISETP.NE.AND.EX P3, PT, R27.reuse, R42, PT, P3 ;  /* 0x0000002a1b00720c */ /* 0x040fe20003f65330 */
[----:B------:R-:W-:Y:S01]  /*1e20*/  IMAD.X R40, RZ, RZ, R3, P5 ;  /* 0x000000ffff287224 */ /* 0x000fe200028e0603 */
[----:B------:R-:W-:Y:S02]  /*1e30*/  ISETP.NE.U32.AND P2, PT, R28, R35, PT ;  /* 0x000000231c00720c */ /* 0x000fe40003f45070 */
[----:B------:R-:W-:Y:S02]  /*1e40*/  IADD3 R36, P5, PT, R36, R39, RZ ;  /* 0x0000002724247210 */ /* 0x000fe40007fbe0ff */
[----:B------:R-:W-:-:S07]  /*1e50*/  ISETP.NE.AND.EX P2, PT, R27, R40, PT, P2 ;  /* 0x000000281b00720c */ /* 0x000fce0003f45320 */
[----:B------:R-:W-:Y:S02]  /*1e60*/  @P3 R2UR UR6, R18 ;  /* 0x00000000120632ca */ /* 0x000fe400000e0000 */
[----:B------:R-:W-:Y:S01]  /*1e70*/  @P3 R2UR UR7, R19 ;  /* 0x00000000130732ca */ /* 0x000fe200000e0000 */
[----:B------:R-:W-:Y:S01]  /*1e80*/  IMAD.X R37, R37, 0x1, R11, P5 ;  /* 0x0000000125257824 */ /* 0x000fe200028e060b */
[----:B------:R-:W-:Y:S02]  /*1e90*/  FSEL R14, R6, R14, P1 ;  /* 0x0000000e060e7208 */ /* 0x000fe40000800000 */
[----:B------:R-:W-:Y:S02]  /*1ea0*/  FSEL R15, R7, R15, P1 ;  /* 0x0000000f070f7208 */ /* 0x000fe40000800000 */
[----:B------:R-:W-:Y:S01]  /*1eb0*/  IADD3 R10, P5, PT, R36, R39, RZ ;  /* 0x00000027240a7210 */ /* 0x000fe20007fbe0ff */
[----:B------:R-:W2:Y:S01]  /*1ec0*/  LD.E.64 R6, desc[UR4][R36.64] ;  /* 0x0000000424067980 */ /* 0x000ea2000c101b00 */
[----:B------:R-:W-:-:S05]  /*1ed0*/  @P2 R2UR UR10, R18 ;  /* 0x00000000120a22ca */ /* 0x000fca00000e0000 */
[----:B------:R-:W2:Y:S01]  /*1ee0*/  @P3 LD.E.64 R38, desc[UR6][R8.64+0x10] ;  /* 0x0000100608263980 */ /* 0x000ea2000c101b00 */
[----:B------:R-:W-:Y:S01]  /*1ef0*/  @P2 R2UR UR11, R19 ;  /* 0x00000000130b22ca */ /* 0x000fe200000e0000 */
[----:B------:R-:W-:-:S06]  /*1f00*/  IMAD.X R11, R37, 0x1, R11, P5 ;  /* 0x00000001250b7824 */ /* 0x000fcc00028e060b */
[----:B------:R-:W3:Y:S06]  /*1f10*/  LD.E.64 R10, desc[UR8][R10.64] ;  /* 0x000000080a0a7980 */ /* 0x000eec000c101b00 */
[----:B------:R-:W3:Y:S01]  /*1f20*/  @P2 LD.E.64 R46, desc[UR10][R8.64+0x18] ;  /* 0x0000180a082e2980 */ /* 0x000ee2000c101b00 */
[----:B------:R-:W-:Y:S02]  /*1f30*/  PLOP3.LUT P5, PT, PT, PT, PT, 0x8, 0x80 ;  /* 0x000000000080781c */ /* 0x000fe40003fae170 */
[----:B------:R-:W-:-:S04]  /*1f40*/  SEL R12, R21, R12, P0 ;  /* 0x0000000c150c7207 */ /* 0x000fc80000000000 */
[----:B------:R-:W-:Y:S01]  /*1f50*/  SEL R12, R13, R12, P1 ;  /* 0x0000000c0d0c7207 */ /* 0x000fe20000800000 */
[----:B--2---:R-:W-:-:S08]  /*1f60*/  @P3 DMUL R38, |R6|, R38 ;  /* 0x0000002606263228 */ /* 0x004fd00000000200 */
[----:B------:R-:W-:-:S06]  /*1f70*/  @P3 DSETP.NEU.AND P5, PT, R38, RZ, PT ;  /* 0x000000ff2600322a */ /* 0x000fcc0003fad000 */
[----:B------:R-:W-:Y:S02]  /*1f80*/  DSETP.GE.AND P3, PT, |R6|, R14, P5 ;  /* 0x0000000e0600722a */ /* 0x000fe40002f66200 */
[----:B------:R-:W-:Y:S01]  /*1f90*/  DADD R6, -RZ, |R6| ;  /* 0x00000000ff067229 */ /* 0x000fe20000000506 */
[----:B------:R-:W-:Y:S01]  /*1fa0*/  PLOP3.LUT P5, PT, PT, PT, PT, 0x8, 0x80 ;  /* 0x000000000080781c */ /* 0x000fe20003fae170 */
[----:B---3--:R-:W-:Y:S02]  /*1fb0*/  @P2 DMUL R46, |R10|, R46 ;  /* 0x0000002e0a2e2228 */ /* 0x008fe40000000200 */
[----:B------:R-:W-:-:S06]  /*1fc0*/  DADD R8, -RZ, |R10| ;  /* 0x00000000ff087229 */ /* 0x000fcc000000050a */
[----:B------:R-:W-:Y:S01]  /*1fd0*/  FSEL R7, R7, R15, P3 ;  /* 0x0000000f07077208 */ /* 0x000fe20001800000 */
[----:B------:R-:W-:Y:S01]  /*1fe0*/  @P2 DSETP.NEU.AND P5, PT, R46, RZ, PT ;  /* 0x000000ff2e00222a */ /* 0x000fe20003fad000 */
[----:B------:R-:W-:Y:S02]  /*1ff0*/  FSEL R6, R6, R14, P3 ;  /* 0x0000000e06067208 */ /* 0x000fe40001800000 */
[----:B------:R-:W-:-:S04]  /*2000*/  SEL R15, R3, R44, P0 ;  /* 0x0000002c030f7207 */ /* 0x000fc80000000000 */
[----:B------:R-:W-:Y:S01]  /*2010*/  SEL R15, R20, R15, P1 ;  /* 0x0000000f140f7207 */ /* 0x000fe20000800000 */
[----:B------:R-:W-:Y:S01]  /*2020*/  DSETP.GE.AND P5, PT, |R10|, R6, P5 ;  /* 0x000000060a00722a */ /* 0x000fe20002fa6200 */
[----:B------:R-:W-:Y:S02]  /*2030*/  IADD3 R21, P0, PT, R21, 0x4, RZ ;  /* 0x0000000415157810 */ /* 0x000fe40007f1e0ff */
[----:B------:R-:W-:Y:S02]  /*2040*/  SEL R12, R41, R12, P3 ;  /* 0x0000000c290c7207 */ /* 0x000fe40001800000 */
[----:B------:R-:W-:Y:S01]  /*2050*/  SEL R15, R42, R15, P3 ;  /* 0x0000000f2a0f7207 */ /* 0x000fe20001800000 */
[----:B------:R-:W-:Y:S01]  /*2060*/  IMAD.X R3, RZ, RZ, R3, P0 ;  /* 0x000000ffff037224 */ /* 0x000fe200000e0603 */
[----:B------:R-:W-:Y:S02]  /*2070*/  FSEL R6, R8, R6, P5 ;  /* 0x0000000608067208 */ /* 0x000fe40002800000 */
[----:B------:R-:W-:-:S02]  /*2080*/  FSEL R7, R9, R7, P5 ;  /* 0x0000000709077208 */ /* 0x000fc40002800000 */
[----:B------:R-:W-:Y:S02]  /*2090*/  SEL R12, R35, R12, P5 ;  /* 0x0000000c230c7207 */ /* 0x000fe40002800000 */
[----:B------:R-:W-:-:S07]  /*20a0*/  SEL R44, R40, R15, P5 ;  /* 0x0000000f282c7207 */ /* 0x000fce0002800000 */
.L_x_281:
[----:B------:R-:W-:Y:S05]  /*20b0*/  BSYNC.RECONVERGENT B2 ;  /* 0x0000000000027941 */ /* 0x000fea0003800200 */
.L_x_280:
        /* <DEDUP_REMOVED lines=61> */
.L_x_283:
[----:B------:R-:W-:Y:S05]  /*2490*/  BSYNC.RECONVERGENT B2 ;  /* 0x0000000000027941 */ /* 0x000fea0003800200 */
.L_x_282:
        /* <DEDUP_REMOVED lines=27> */
.L_x_276:
[----:B------:R-:W-:Y:S05]  /*2650*/  BSYNC.RECONVERGENT B1 ;  /* 0x0000000000017941 */ /* 0x000fea0003800200 */
.L_x_275:
[----:B------:R-:W0:Y:S01]  /*2660*/  LDC.64 R6, c[0x0][0x398] ;  /* 0x0000e600ff067b82 */ /* 0x000e220000000a00 */
[-C--:B------:R-:W-:Y:S02]  /*2670*/  IMAD R0, R44, R32.reuse, RZ ;  /* 0x000000202c007224 */ /* 0x080fe400078e02ff */
[----:B------:R-:W-:-:S04]  /*2680*/  IMAD.WIDE.U32 R8, R12, R32, RZ ;  /* 0x000000200c087225 */ /* 0x000fc800078e00ff */
[----:B------:R-:W-:Y:S02]  /*2690*/  IMAD R3, R33, R12, R0 ;  /* 0x0000000c21037224 */ /* 0x000fe400078e0200 */
[----:B------:R-:W-:Y:S02]  /*26a0*/  IMAD.MOV.U32 R0, RZ, RZ, RZ ;  /* 0x000000ffff007224 */ /* 0x000fe400078e00ff */
[----:B------:R-:W-:Y:S01]  /*26b0*/  IMAD.IADD R3, R9, 0x1, R3 ;  /* 0x0000000109037824 */ /* 0x000fe200078e0203 */
[----:B0-----:R-:W-:-:S04]  /*26c0*/  ISETP.GE.U32.AND P0, PT, R6, 0x7, PT ;  /* 0x000000070600780c */ /* 0x001fc80003f06070 */
[----:B------:R-:W-:Y:S01]  /*26d0*/  ISETP.GE.U32.AND.EX P0, PT, R7, RZ, PT, P0 ;  /* 0x000000ff0700720c */ /* 0x000fe20003f06100 */
[----:B------:R-:W-:-:S12]  /*26e0*/  IMAD.MOV.U32 R7, RZ, RZ, RZ ;  /* 0x000000ffff077224 */ /* 0x000fd800078e00ff */
[----:B------:R-:W-:Y:S05]  /*26f0*/  @!P0 BRA `(.L_x_284) ;  /* 0x0000000400248947 */ /* 0x000fea0003800000 */
[----:B------:R-:W-:Y:S01]  /*2700*/  BSSY.RECONVERGENT B1, `(.L_x_285) ;  /* 0x0000046000017945 */ /* 0x000fe20003800200 */
[----:B------:R-:W-:Y:S02]  /*2710*/  IMAD.MOV.U32 R7, RZ, RZ, RZ ;  /* 0x000000ffff077224 */ /* 0x000fe400078e00ff */
[----:B------:R-:W-:-:S07]  /*2720*/  IMAD.MOV.U32 R0, RZ, RZ, RZ ;  /* 0x000000ffff007224 */ /* 0x000fce00078e00ff */
.L_x_286:
        /* <DEDUP_REMOVED lines=58> */
[----:B--2---:R-:W2:Y:S01]  /*2ad0*/  LD.E.64 R12, desc[UR6][R10.64+0x38] ;  /* 0x000038060a0c7980 */ /* 0x004ea2000c101b00 */
[----:B------:R-:W-:-:S05]  /*2ae0*/  IADD3 R7, P0, PT, R7, 0x8, RZ ;  /* 0x0000000807077810 */ /* 0x000fca0007f1e0ff */
[----:B------:R-:W-:Y:S01]  /*2af0*/  IMAD.X R0, RZ, RZ, R0, P0 ;  /* 0x000000ffff007224 */ /* 0x000fe200000e0600 */
[----:B------:R-:W-:-:S04]  /*2b00*/  ISETP.NE.U32.AND P0, PT, R7, R29, PT ;  /* 0x0000001d0700720c */ /* 0x000fc80003f05070 */
[----:B------:R-:W-:Y:S01]  /*2b10*/  ISETP.NE.AND.EX P0, PT, R0, R33, PT, P0 ;  /* 0x000000210000720c */ /* 0x000fe20003f05300 */
[----:B--2---:R0:W-:Y:S04]  /*2b20*/  ST.E.64 desc[UR4][R20.64+0x38], R12 ;  /* 0x0000380c14007985 */ /* 0x0041e8000c101b04 */
[----:B---3--:R-:W2:Y:S04]  /*2b30*/  LD.E.64 R40, desc[UR6][R14.64+0x38] ;  /* 0x000038060e287980 */ /* 0x008ea8000c101b00 */
[----:B--2---:R0:W-:Y:S04]  /*2b40*/  ST.E.64 desc[UR4][R10.64+0x38], R40 ;  /* 0x000038280a007985 */ /* 0x0041e8000c101b04 */
[----:B------:R-:W-:Y:S05]  /*2b50*/  @P0 BRA `(.L_x_286) ;  /* 0xfffffff800f40947 */ /* 0x000fea000383ffff */
[----:B------:R-:W-:Y:S05]  /*2b60*/  BSYNC.RECONVERGENT B1 ;  /* 0x0000000000017941 */ /* 0x000fea0003800200 */
.L_x_285:
[----:B------:R-:W-:Y:S02]  /*2b70*/  IMAD.MOV.U32 R7, RZ, RZ, R29 ;  /* 0x000000ffff077224 */ /* 0x000fe400078e001d */
[----:B------:R-:W-:-:S07]  /*2b80*/  IMAD.MOV.U32 R0, RZ, RZ, R33 ;  /* 0x000000ffff007224 */ /* 0x000fce00078e0021 */
.L_x_284:
[----:B------:R-:W-:-:S04]  /*2b90*/  ISETP.NE.U32.AND P0, PT, R31, RZ, PT ;  /* 0x000000ff1f00720c */ /* 0x000fc80003f05070 */
[----:B------:R-:W-:-:S13]  /*2ba0*/  ISETP.NE.AND.EX P0, PT, RZ, RZ, PT, P0 ;  /* 0x000000ffff00720c */ /* 0x000fda0003f05300 */
[----:B------:R-:W-:Y:S05]  /*2bb0*/  @!P0 BRA `(.L_x_274) ;  /* 0x00000004009c8947 */ /* 0x000fea0003800000 */
[----:B0-----:R-:W-:-:S04]  /*2bc0*/  IADD3 R10, P0, PT, R31, -0x1, RZ ;  /* 0xffffffff1f0a7810 */ /* 0x001fc80007f1e0ff */
[----:B------:R-:W-:Y:S01]  /*2bd0*/  ISETP.GE.U32.AND P1, PT, R10, 0x3, PT ;  /* 0x000000030a00780c */ /* 0x000fe20003f26070 */
[----:B------:R-:W-:Y:S01]  /*2be0*/  IMAD.X R10, RZ, RZ, -0x1, P0 ;  /* 0xffffffffff0a7424 */ /* 0x000fe200000e06ff */
[----:B------:R-:W-:-:S04]  /*2bf0*/  ISETP.NE.U32.AND P0, PT, R30, RZ, PT ;  /* 0x000000ff1e00720c */ /* 0x000fc80003f05070 */
[----:B------:R-:W-:Y:S02]  /*2c00*/  ISETP.GE.U32.AND.EX P1, PT, R10, RZ, PT, P1 ;  /* 0x000000ff0a00720c */ /* 0x000fe40003f26110 */
[----:B------:R-:W-:-:S11]  /*2c10*/  ISETP.NE.AND.EX P0, PT, RZ, RZ, PT, P0 ;  /* 0x000000ffff00720c */ /* 0x000fd60003f05300 */
        /* <DEDUP_REMOVED lines=41> */
.L_x_287:
[----:B------:R-:W-:Y:S05]  /*2eb0*/  @!P0 BRA `(.L_x_274) ;  /* 0x0000000000dc8947 */ /* 0x000fea0003800000 */
[----:B------:R-:W-:Y:S02]  /*2ec0*/  ISETP.NE.U32.AND P1, PT, R30, 0x1, PT ;  /* 0x000000011e00780c */ /* 0x000fe40003f25070 */
[----:B------:R-:W-:Y:S02]  /*2ed0*/  LOP3.LUT R6, R6, 0x1, RZ, 0xc0, !PT ;  /* 0x0000000106067812 */ /* 0x000fe400078ec0ff */
[----:B------:R-:W-:Y:S02]  /*2ee0*/  ISETP.NE.AND.EX P1, PT, RZ, RZ, PT, P1 ;  /* 0x000000ffff00720c */ /* 0x000fe40003f25310 */
[----:B------:R-:W-:-:S04]  /*2ef0*/  ISETP.NE.U32.AND P0, PT, R6, 0x1, PT ;  /* 0x000000010600780c */ /* 0x000fc80003f05070 */
[----:B------:R-:W-:-:S07]  /*2f00*/  ISETP.NE.U32.AND.EX P0, PT, RZ, RZ, PT, P0 ;  /* 0x000000ffff00720c */ /* 0x000fce0003f05100 */
[----:B------:R-:W-:Y:S06]  /*2f10*/  @!P1 BRA `(.L_x_288) ;  /* 0x0000000000709947 */ /* 0x000fec0003800000 */
        /* <DEDUP_REMOVED lines=28> */
.L_x_288:
[----:B------:R-:W-:Y:S05]  /*30e0*/  @!P0 BRA `(.L_x_274) ;  /* 0x0000000000508947 */ /* 0x000fea0003800000 */
        /* <DEDUP_REMOVED lines=20> */
.L_x_274:
[----:B------:R-:W-:Y:S05]  /*3230*/  BSYNC.RECONVERGENT B0 ;  /* 0x0000000000007941 */ /* 0x000fea0003800200 */
.L_x_273:
[----:B-1----:R-:W-:-:S06]  /*3240*/  MOV R6, 0x8 ;  /* 0x0000000800067802 */ /* 0x002fcc0000000f00 */
[----:B------:R-:W1:Y:S02]  /*3250*/  LDC.64 R6, c[0x4][R6] ;  /* 0x0100000006067b82 */ /* 0x000e640000000a00 */
[----:B0-2---:R-:W-:-:S07]  /*3260*/  LEPC R20, `(.L_x_289) ;  /* 0x000000001014794e */ /* 0x005fce0000000000 */
[----:B-1----:R-:W-:Y:S05]  /*3270*/  CALL.ABS.NOINC R6 ;  /* 0x0000000006007343 */ /* 0x002fea0003c00000 */
.L_x_289:
[----:B------:R-:W0:Y:S01]  /*3280*/  LDCU.64 UR4, c[0x0][0x398] ;  /* 0x00007300ff0477ac */ /* 0x000e220008000a00 */
[----:B------:R-:W-:Y:S01]  /*3290*/  IADD3 R3, P1, PT, R28, 0x1, RZ ;  /* 0x000000011c037810 */ /* 0x000fe20007f3e0ff */
[----:B------:R-:W-:Y:S04]  /*32a0*/  BSSY.RECONVERGENT B0, `(.L_x_290) ;  /* 0x00000c5000007945 */ /* 0x000fe80003800200 */
[----:B------:R-:W-:Y:S01]  /*32b0*/  IMAD.X R14, RZ, RZ, R27, P1 ;  /* 0x000000ffff0e7224 */ /* 0x000fe200008e061b */
[----:B0-----:R-:W-:-:S04]  /*32c0*/  ISETP.GE.U32.AND P0, PT, R3, UR4, PT ;  /* 0x0000000403007c0c */ /* 0x001fc8000bf06070 */
[----:B------:R-:W-:-:S13]  /*32d0*/  ISETP.GE.AND.EX P0, PT, R14, UR5, PT, P0 ;  /* 0x000000050e007c0c */ /* 0x000fda000bf06300 */
[----:B------:R-:W-:Y:S05]  /*32e0*/  @P0 BRA `(.L_x_291) ;  /* 0x0000000c00000947 */ /* 0x000fea0003800000 */
[----:B------:R-:W-:Y:S02]  /*32f0*/  IMAD.MOV.U32 R15, RZ, RZ, R3 ;  /* 0x000000ffff0f7224 */ /* 0x000fe400078e0003 */
[----:B------:R-:W-:-:S07]  /*3300*/  IMAD.MOV.U32 R20, RZ, RZ, R14 ;  /* 0x000000ffff147224 */ /* 0x000fce00078e000e */
.L_x_299:
[----:B------:R-:W-:Y:S02]  /*3310*/  R2UR UR4, R18 ;  /* 0x00000000120472ca */ /* 0x000fe400000e0000 */
[----:B------:R-:W-:-:S13]  /*3320*/  R2UR UR5, R19 ;  /* 0x00000000130572ca */ /* 0x000fda00000e0000 */
[----:B012---:R-:W2:Y:S01]  /*3330*/  LD.E.64 R10, desc[UR4][R24.64] ;  /* 0x00000004180a7980 */ /* 0x007ea2000c101b00 */
[-C--:B------:R-:W-:Y:S02]  /*3340*/  IMAD R0, R20, R32.reuse, RZ ;  /* 0x0000002014007224 */ /* 0x080fe400078e02ff */
[----:B------:R-:W-:-:S04]  /*3350*/  IMAD.WIDE.U32 R40, R15, R32, RZ ;  /* 0x000000200f287225 */ /* 0x000fc800078e00ff */
[----:B------:R-:W-:Y:S01]  /*3360*/  IMAD R7, R33, R15, R0 ;  /* 0x0000000f21077224 */ /* 0x000fe200078e0200 */
[----:B---3--:R-:W-:-:S03]  /*3370*/  IADD3 R5, P0, PT, R28, R40, RZ ;  /* 0x000000281c057210 */ /* 0x008fc60007f1e0ff */
[----:B------:R-:W-:Y:S01]  /*3380*/  IMAD.IADD R36, R41, 0x1, R7 ;  /* 0x0000000129247824 */ /* 0x000fe200078e0207 */
[----:B------:R-:W-:-:S03]  /*3390*/  LEA R8, P1, R5, R16, 0x3 ;  /* 0x0000001005087211 */ /* 0x000fc600078218ff */
[----:B------:R-:W-:-:S05]  /*33a0*/  IMAD.X R0, R27, 0x1, R36, P0 ;  /* 0x000000011b007824 */ /* 0x000fca00000e0624 */
[----:B------:R-:W-:-:S06]  /*33b0*/  LEA.HI.X R9, R5, R2, R0, 0x3, P1 ;  /* 0x0000000205097211 */ /* 0x000fcc00008f1c00 */
[----:B------:R-:W3:Y:S01]  /*33c0*/  LD.E.64 R8, desc[UR4][R8.64] ;  /* 0x0000000408087980 */ /* 0x000ee2000c101b00 */
[----:B------:R-:W-:Y:S01]  /*33d0*/  IMAD.MOV.U32 R6, RZ, RZ, 0x1 ;  /* 0x00000001ff067424 */ /* 0x000fe200078e00ff */
[----:B------:R-:W-:Y:S01]  /*33e0*/  IADD3 R15, P2, PT, R15, 0x1, RZ ;  /* 0x000000010f0f7810 */ /* 0x000fe20007f5e0ff */
[----:B------:R-:W-:Y:S04]  /*33f0*/  BSSY.RECONVERGENT B1, `(.L_x_292) ;  /* 0x0000018000017945 */ /* 0x000fe80003800200 */
[----:B------:R-:W-:Y:S01]  /*3400*/  IMAD.X R20, RZ, RZ, R20, P2 ;  /* 0x000000ffff147224 */ /* 0x000fe200010e0614 */
[----:B--2---:R-:W0:Y:S02]  /*3410*/  MUFU.RCP64H R7, R11 ;  /* 0x0000000b00077308 */ /* 0x004e240000001800 */
[----:B0-----:R-:W-:-:S08]  /*3420*/  DFMA R4, -R10, R6, 1 ;  /* 0x3ff000000a04742b */ /* 0x001fd00000000106 */
[----:B------:R-:W-:Y:S01]  /*3430*/  DFMA R4, R4, R4, R4 ;  /* 0x000000040404722b */ /* 0x000fe20000000004 */
[----:B---3--:R-:W-:-:S07]  /*3440*/  FSETP.GEU.AND P3, PT, |R9|, 6.5827683646048100446e-37, PT ;  /* 0x036000000900780b */ /* 0x008fce0003f6e200 */
[----:B------:R-:W-:-:S08]  /*3450*/  DFMA R4, R6, R4, R6 ;  /* 0x000000040604722b */ /* 0x000fd00000000006 */
[----:B------:R-:W-:-:S08]  /*3460*/  DFMA R38, -R10, R4, 1 ;  /* 0x3ff000000a26742b */ /* 0x000fd00000000104 */
[----:B------:R-:W-:Y:S01]  /*3470*/  DFMA R38, R4, R38, R4 ;  /* 0x000000260426722b */ /* 0x000fe20000000004 */
[----:B------:R-:W0:Y:S07]  /*3480*/  LDC.64 R4, c[0x0][0x398] ;  /* 0x0000e600ff047b82 */ /* 0x000e2e0000000a00 */
[----:B------:R-:W-:-:S08]  /*3490*/  DMUL R12, R8, R38 ;  /* 0x00000026080c7228 */ /* 0x000fd00000000000 */
[----:B------:R-:W-:-:S08]  /*34a0*/  DFMA R6, -R10, R12, R8 ;  /* 0x0000000c0a06722b */ /* 0x000fd00000000108 */
[----:B------:R-:W-:Y:S01]  /*34b0*/  DFMA R6, R38, R6, R12 ;  /* 0x000000062606722b */ /* 0x000fe2000000000c */
[----:B0-----:R-:W-:Y:S02]  /*34c0*/  ISETP.GE.U32.AND P1, PT, R4, 0x7, PT ;  /* 0x000000070400780c */ /* 0x001fe40003f26070 */
[----:B------:R-:W-:Y:S02]  /*34d0*/  ISETP.GE.U32.AND P0, PT, R15, R4, PT ;  /* 0x000000040f00720c */ /* 0x000fe40003f06070 */
[----:B------:R-:W-:Y:S02]  /*34e0*/  ISETP.GE.U32.AND.EX P1, PT, R5, RZ, PT, P1 ;  /* 0x000000ff0500720c */ /* 0x000fe40003f26110 */
[----:B------:R-:W-:-:S03]  /*34f0*/  ISETP.GE.AND.EX P0, PT, R20, R5, PT, P0 ;  /* 0x000000051400720c */ /* 0x000fc60003f06300 */
[----:B------:R-:W-:-:S05]  /*3500*/  FFMA R0, RZ, R11, R7 ;  /* 0x0000000bff007223 */ /* 0x000fca0000000007 */
[----:B------:R-:W-:-:S13]  /*3510*/  FSETP.GT.AND P2, PT, |R0|, 1.469367938527859385e-39, PT ;  /* 0x001000000000780b */ /* 0x000fda0003f44200 */
[----:B------:R-:W-:Y:S05]  /*3520*/  @P2 BRA P3, `(.L_x_293) ;  /* 0x0000000000102947 */ /* 0x000fea0001800000 */
[----:B------:R-:W-:Y:S01]  /*3530*/  IMAD.MOV.U32 R6, RZ, RZ, R10 ;  /* 0x000000ffff067224 */ /* 0x000fe200078e000a */
[----:B------:R-:W-:Y:S01]  /*3540*/  MOV R0, 0x3570 ;  /* 0x0000357000007802 */ /* 0x000fe20000000f00 */
[----:B------:R-:W-:-:S07]  /*3550*/  IMAD.MOV.U32 R7, RZ, RZ, R11 ;  /* 0x000000ffff077224 */ /* 0x000fce00078e000b */
[----:B------:R-:W-:Y:S05]  /*3560*/  CALL.REL.NOINC `($__internal_3_$__cuda_sm20_div_rn_f64_full) ;  /* 0x0000001c004c7944 */ /* 0x000fea0003c00000 */
.L_x_293:
[----:B------:R-:W-:Y:S05]  /*3570*/  BSYNC.RECONVERGENT B1 ;  /* 0x0000000000017941 */ /* 0x000fea0003800200 */
.L_x_292:
[----:B------:R-:W-:Y:S02]  /*3580*/  IMAD.MOV.U32 R35, RZ, RZ, RZ ;  /* 0x000000ffff237224 */ /* 0x000fe400078e00ff */
[----:B------:R-:W-:Y:S01]  /*3590*/  IMAD.MOV.U32 R21, RZ, RZ, RZ ;  /* 0x000000ffff157224 */ /* 0x000fe200078e00ff */
[----:B------:R-:W-:Y:S06]  /*35a0*/  @!P1 BRA `(.L_x_294) ;  /* 0x0000000000e49947 */ /* 0x000fec0003800000 */
[----:B------:R-:W-:Y:S01]  /*35b0*/  BSSY.RECONVERGENT B1, `(.L_x_295) ;  /* 0x0000036000017945 */ /* 0x000fe20003800200 */
[----:B------:R-:W-:Y:S02]  /*35c0*/  IMAD.MOV.U32 R35, RZ, RZ, RZ ;  /* 0x000000ffff237224 */ /* 0x000fe400078e00ff */
[----:B------:R-:W-:-:S07]  /*35d0*/  IMAD.MOV.U32 R21, RZ, RZ, RZ ;  /* 0x000000ffff157224 */ /* 0x000fce00078e00ff */
.L_x_296:
[C---:B-1----:R-:W-:Y:S02]  /*35e0*/  IADD3 R9, P1, PT, R35.reuse, R22, RZ ;  /* 0x0000001623097210 */ /* 0x042fe40007f3e0ff */
        /* <DEDUP_REMOVED lines=19> */
[----:B------:R-:W3:Y:S04]  /*3720*/  LD.E.64 R4, desc[UR6][R12.64+0x8] ;  /* 0x000008060c047980 */ /* 0x000ee8000c101b00 */
[----:B0-----:R-:W2:Y:S01]  /*3730*/  LD.E.64 R8, desc[UR8][R10.64+0x18] ;  /* 0x000018080a087980 */ /* 0x001ea2000c101b00 */
[----:B---3--:R-:W-:-:S07]  /*3740*/  DFMA R42, R4, -R6, R42 ;  /* 0x80000006042a722b */ /* 0x008fce000000002a */
[----:B------:R0:W-:Y:S04]  /*3750*/  ST.E.64 desc[UR4][R10.64+0x8], R42 ;  /* 0x0000082a0a007985 */ /* 0x0001e8000c101b04 */
[----:B------:R-:W4:Y:S04]  /*3760*/  LD.E.64 R4, desc[UR6][R12.64+0x10] ;  /* 0x000010060c047980 */ /* 0x000f28000c101b00 */
[----:B0-----:R-:W3:Y:S01]  /*3770*/  LD.E.64 R42, desc[UR8][R10.64+0x20] ;  /* 0x000020080a2a7980 */ /* 0x001ee2000c101b00 */
[----:B----4-:R-:W-:-:S07]  /*3780*/  DFMA R38, R4, -R6, R38 ;  /* 0x800000060426722b */ /* 0x010fce0000000026 */
[----:B------:R0:W-:Y:S04]  /*3790*/  ST.E.64 desc[UR4][R10.64+0x10], R38 ;  /* 0x000010260a007985 */ /* 0x0001e8000c101b04 */
[----:B------:R-:W2:Y:S04]  /*37a0*/  LD.E.64 R4, desc[UR6][R12.64+0x18] ;  /* 0x000018060c047980 */ /* 0x000ea8000c101b00 */
[----:B0-----:R-:W4:Y:S01]  /*37b0*/  LD.E.64 R38, desc[UR8][R10.64+0x28] ;  /* 0x000028080a267980 */ /* 0x001f22000c101b00 */
[----:B--2---:R-:W-:-:S07]  /*37c0*/  DFMA R8, R4, -R6, R8 ;  /* 0x800000060408722b */ /* 0x004fce0000000008 */
[----:B------:R0:W-:Y:S04]  /*37d0*/  ST.E.64 desc[UR4][R10.64+0x18], R8 ;  /* 0x000018080a007985 */ /* 0x0001e8000c101b04 */
[----:B------:R-:W3:Y:S04]  /*37e0*/  LD.E.64 R4, desc[UR6][R12.64+0x20] ;  /* 0x000020060c047980 */ /* 0x000ee8000c101b00 */
[----:B0-----:R-:W2:Y:S01]  /*37f0*/  LD.E.64 R8, desc[UR8][R10.64+0x30] ;  /* 0x000030080a087980 */ /* 0x001ea2000c101b00 */
[----:B---3--:R-:W-:-:S07]  /*3800*/  DFMA R42, R4, -R6, R42 ;  /* 0x80000006042a722b */ /* 0x008fce000000002a */
[----:B------:R0:W-:Y:S04]  /*3810*/  ST.E.64 desc[UR4][R10.64+0x20], R42 ;  /* 0x0000202a0a007985 */ /* 0x0001e8000c101b04 */
[----:B------:R-:W4:Y:S02]  /*3820*/  LD.E.64 R4, desc[UR6][R12.64+0x28] ;  /* 0x000028060c047980 */ /* 0x000f24000c101b00 */
[----:B----4-:R-:W-:-:S07]  /*3830*/  DFMA R38, R4, -R6, R38 ;  /* 0x800000060426722b */ /* 0x010fce0000000026 */
[----:B------:R1:W-:Y:S04]  /*3840*/  ST.E.64 desc[UR4][R10.64+0x28], R38 ;  /* 0x000028260a007985 */ /* 0x0003e8000c101b04 */
[----:B------:R-:W2:Y:S01]  /*3850*/  LD.E.64 R4, desc[UR6][R12.64+0x30] ;  /* 0x000030060c047980 */ /* 0x000ea2000c101b00 */
[----:B------:R-:W-:Y:S01]  /*3860*/  IADD3 R35, P1, PT, R35, 0x8, RZ ;  /* 0x0000000823237810 */ /* 0x000fe20007f3e0ff */
[----:B--2---:R-:W-:Y:S02]  /*3870*/  DFMA R8, R4, -R6, R8 ;  /* 0x800000060408722b */ /* 0x004fe40000000008 */
[----:B------:R-:W2:Y:S05]  /*3880*/  LD.E.64 R4, desc[UR8][R10.64+0x38] ;  /* 0x000038080a047980 */ /* 0x000eaa000c101b00 */
[----:B------:R1:W-:Y:S04]  /*3890*/  ST.E.64 desc[UR4][R10.64+0x30], R8 ;  /* 0x000030080a007985 */ /* 0x0003e8000c101b04 */
[----:B0-----:R-:W2:Y:S01]  /*38a0*/  LD.E.64 R42, desc[UR6][R12.64+0x38] ;  /* 0x000038060c2a7980 */ /* 0x001ea2000c101b00 */
[----:B------:R-:W-:Y:S01]  /*38b0*/  IMAD.X R21, RZ, RZ, R21, P1 ;  /* 0x000000ffff157224 */ /* 0x000fe200008e0615 */
[----:B------:R-:W-:-:S04]  /*38c0*/  ISETP.NE.U32.AND P1, PT, R35, R29, PT ;  /* 0x0000001d2300720c */ /* 0x000fc80003f25070 */
[----:B------:R-:W-:Y:S01]  /*38d0*/  ISETP.NE.AND.EX P1, PT, R21, R33, PT, P1 ;  /* 0x000000211500720c */ /* 0x000fe20003f25310 */
[----:B--2---:R-:W-:-:S07]  /*38e0*/  DFMA R4, R42, -R6, R4 ;  /* 0x800000062a04722b */ /* 0x004fce0000000004 */
[----:B------:R1:W-:Y:S05]  /*38f0*/  ST.E.64 desc[UR4][R10.64+0x38], R4 ;  /* 0x000038040a007985 */ /* 0x0003ea000c101b04 */
[----:B------:R-:W-:Y:S05]  /*3900*/  @P1 BRA `(.L_x_296) ;  /* 0xfffffffc00341947 */ /* 0x000fea000383ffff */
[----:B------:R-:W-:Y:S05]  /*3910*/  BSYNC.RECONVERGENT B1 ;  /* 0x0000000000017941 */ /* 0x000fea0003800200 */
.L_x_295:
[----:B------:R-:W-:Y:S02]  /*3920*/  IMAD.MOV.U32 R35, RZ, RZ, R29 ;  /* 0x000000ffff237224 */ /* 0x000fe400078e001d */
[----:B------:R-:W-:-:S07]  /*3930*/  IMAD.MOV.U32 R21, RZ, RZ, R33 ;  /* 0x000000ffff157224 */ /* 0x000fce00078e0021 */
.L_x_294:
[----:B------:R-:W-:-:S04]  /*3940*/  ISETP.NE.U32.AND P1, PT, R31, RZ, PT ;  /* 0x000000ff1f00720c */ /* 0x000fc80003f25070 */
[----:B------:R-:W-:-:S13]  /*3950*/  ISETP.NE.AND.EX P1, PT, RZ, RZ, PT, P1 ;  /* 0x000000ffff00720c */ /* 0x000fda0003f25310 */
[----:B------:R-:W-:Y:S05]  /*3960*/  @!P1 BRA `(.L_x_297) ;  /* 0x00000004005c9947 */ /* 0x000fea0003800000 */
[----:B------:R-:W-:Y:S02]  /*3970*/  IADD3 R0, P2, PT, R31, -0x1, RZ ;  /* 0xffffffff1f007810 */ /* 0x000fe40007f5e0ff */
[----:B------:R-:W-:Y:S02]  /*3980*/  ISETP.NE.U32.AND P3, PT, R30, RZ, PT ;  /* 0x000000ff1e00720c */ /* 0x000fe40003f65070 */
[----:B------:R-:W-:Y:S01]  /*3990*/  ISETP.GE.U32.AND P1, PT, R0, 0x3, PT ;  /* 0x000000030000780c */ /* 0x000fe20003f26070 */
[----:B------:R-:W-:-:S05]  /*39a0*/  IMAD.X R0, RZ, RZ, -0x1, P2 ;  /* 0xffffffffff007424 */ /* 0x000fca00010e06ff */
[----:B------:R-:W-:Y:S02]  /*39b0*/  ISETP.GE.U32.AND.EX P2, PT, R0, RZ, PT, P1 ;  /* 0x000000ff0000720c */ /* 0x000fe40003f46110 */
[----:B------:R-:W-:-:S11]  /*39c0*/  ISETP.NE.AND.EX P1, PT, RZ, RZ, PT, P3 ;  /* 0x000000ffff00720c */ /* 0x000fd60003f25330 */
[----:B------:R-:W-:Y:S05]  /*39d0*/  @!P2 BRA `(.L_x_298) ;  /* 0x000000000080a947 */ /* 0x000fea0003800000 */
[C---:B-1----:R-:W-:Y:S02]  /*39e0*/  IADD3 R9, P2, PT, R35.reuse, R22, RZ ;  /* 0x0000001623097210 */ /* 0x042fe40007f5e0ff */
        /* <DEDUP_REMOVED lines=24> */
[----:B------:R-:W3:Y:S05]  /*3b70*/  LD.E.64 R4, desc[UR8][R10.64+0x18] ;  /* 0x000018080a047980 */ /* 0x000eea000c101b00 */
[----:B------:R2:W-:Y:S04]  /*3b80*/  ST.E.64 desc[UR4][R10.64+0x10], R8 ;  /* 0x000010080a007985 */ /* 0x0005e8000c101b04 */
[----:B0-----:R-:W3:Y:S01]  /*3b90*/  LD.E.64 R42, desc[UR6][R12.64+0x18] ;  /* 0x000018060c2a7980 */ /* 0x001ee2000c101b00 */
[----:B------:R-:W-:-:S05]  /*3ba0*/  IADD3 R35, P2, PT, R35, 0x4, RZ ;  /* 0x0000000423237810 */ /* 0x000fca0007f5e0ff */
[----:B------:R-:W-:Y:S01]  /*3bb0*/  IMAD.X R21, RZ, RZ, R21, P2 ;  /* 0x000000ffff157224 */ /* 0x000fe200010e0615 */
[----:B---3--:R-:W-:-:S07]  /*3bc0*/  DFMA R4, R42, -R6, R4 ;  /* 0x800000062a04722b */ /* 0x008fce0000000004 */
[----:B------:R2:W-:Y:S04]  /*3bd0*/  ST.E.64 desc[UR4][R10.64+0x18], R4 ;  /* 0x000018040a007985 */ /* 0x0005e8000c101b04 */
.L_x_298:
[----:B------:R-:W-:Y:S05]  /*3be0*/  @!P1 BRA `(.L_x_297) ;  /* 0x0000000000bc9947 */ /* 0x000fea0003800000 */
[----:B------:R-:W-:-:S04]  /*3bf0*/  ISETP.NE.U32.AND P1, PT, R30, 0x1, PT ;  /* 0x000000011e00780c */ /* 0x000fc80003f25070 */
[----:B------:R-:W-:-:S13]  /*3c00*/  ISETP.NE.AND.EX P1, PT, RZ, RZ, PT, P1 ;  /* 0x000000ffff00720c */ /* 0x000fda0003f25310 */
[C---:B-12---:R-:W-:Y:S02]  /*3c10*/  @P1 IADD3 R5, P2, PT, R35.reuse, R22, RZ ;  /* 0x0000001623051210 */ /* 0x046fe40007f5e0ff */
        /* <DEDUP_REMOVED lines=17> */
[----:B------:R0:W-:Y:S01]  /*3d30*/  @P1 ST.E.64 desc[UR4][R4.64], R12 ;  /* 0x0000000c04001985 */ /* 0x0001e2000c101b04 */
[----:B------:R-:W1:Y:S03]  /*3d40*/  LDCU UR4, c[0x0][0x398] ;  /* 0x00007300ff0477ac */ /* 0x000e660008000800 */
[----:B------:R-:W2:Y:S01]  /*3d50*/  @P1 LD.E.64 R38, desc[UR6][R8.64+0x8] ;  /* 0x0000080608261980 */ /* 0x000ea2000c101b00 */
[----:B------:R-:W-:-:S05]  /*3d60*/  @P1 IADD3 R35, P2, PT, R35, 0x2, RZ ;  /* 0x0000000223231810 */ /* 0x000fca0007f5e0ff */
[----:B------:R-:W-:Y:S01]  /*3d70*/  @P1 IMAD.X R21, RZ, RZ, R21, P2 ;  /* 0x000000ffff151224 */ /* 0x000fe200010e0615 */
[----:B-1----:R-:W-:-:S04]  /*3d80*/  ULOP3.LUT UR4, UR4, 0x1, URZ, 0xc0, !UPT ;  /* 0x0000000104047892 */ /* 0x002fc8000f8ec0ff */
[----:B------:R-:W-:-:S04]  /*3d90*/  UISETP.NE.U32.AND UP0, UPT, UR4, 0x1, UPT ;  /* 0x000000010400788c */ /* 0x000fc8000bf05070 */
[----:B------:R-:W-:Y:S01]  /*3da0*/  UISETP.NE.U32.AND.EX UP0, UPT, URZ, URZ, UPT, UP0 ;  /* 0x000000ffff00728c */ /* 0x000fe2000bf05100 */
[----:B--2---:R-:W-:-:S07]  /*3db0*/  @P1 DFMA R10, R38, -R6, R10 ;  /* 0x80000006260a122b */ /* 0x004fce000000000a */
[----:B------:R0:W-:Y:S01]  /*3dc0*/  @P1 ST.E.64 desc[UR6][R4.64+0x8], R10 ;  /* 0x0000080a04001985 */ /* 0x0001e2000c101b06 */
[----:B------:R-:W-:Y:S05]  /*3dd0*/  BRA.U !UP0, `(.L_x_297) ;  /* 0x0000000108407547 */ /* 0x000fea000b800000 */
[C---:B0-----:R-:W-:Y:S02]  /*3de0*/  IADD3 R5, P1, PT, R35.reuse, R22, RZ ;  /* 0x0000001623057210 */ /* 0x041fe40007f3e0ff */
        /* <DEDUP_REMOVED lines=15> */
.L_x_297:
[----:B------:R-:W-:Y:S05]  /*3ee0*/  @!P0 BRA `(.L_x_299) ;  /* 0xfffffff400088947 */ /* 0x000fea000383ffff */
.L_x_291:
[----:B------:R-:W-:Y:S05]  /*3ef0*/  BSYNC.RECONVERGENT B0 ;  /* 0x0000000000007941 */ /* 0x000fea0003800200 */
.L_x_290:
[----:B------:R-:W4:Y:S01]  /*3f00*/  LDCU.64 UR4, c[0x0][0x398] ;  /* 0x00007300ff0477ac */ /* 0x000f220008000a00 */
[----:B------:R-:W-:Y:S02]  /*3f10*/  VIADD R17, R17, 0x1 ;  /* 0x0000000111117836 */ /* 0x000fe40000000000 */
[----:B------:R-:W-:Y:S02]  /*3f20*/  VIADD R26, R26, 0x1 ;  /* 0x000000011a1a7836 */ /* 0x000fe40000000000 */
[----:B------:R-:W-:Y:S02]  /*3f30*/  IMAD.MOV.U32 R28, RZ, RZ, R3 ;  /* 0x000000ffff1c7224 */ /* 0x000fe400078e0003 */
[----:B------:R-:W-:Y:S01]  /*3f40*/  IMAD.MOV.U32 R27, RZ, RZ, R14 ;  /* 0x000000ffff1b7224 */ /* 0x000fe200078e000e */
[----:B----4-:R-:W-:-:S04]  /*3f50*/  ISETP.NE.U32.AND P0, PT, R3, UR4, PT ;  /* 0x0000000403007c0c */ /* 0x010fc8000bf05070 */
[----:B------:R-:W-:-:S13]  /*3f60*/  ISETP.NE.AND.EX P0, PT, R14, UR5, PT, P0 ;  /* 0x000000050e007c0c */ /* 0x000fda000bf05300 */
[----:B------:R-:W-:Y:S05]  /*3f70*/  @P0 BRA `(.L_x_300) ;  /* 0xffffffcc00cc0947 */ /* 0x000fea000383ffff */
[----:B------:R-:W-:Y:S05]  /*3f80*/  BSYNC.RECONVERGENT B6 ;  /* 0x0000000000067941 */ /* 0x000fea0003800200 */
.L_x_271:
[----:B------:R-:W4:Y:S01]  /*3f90*/  LDCU.64 UR4, c[0x0][0x398] ;  /* 0x00007300ff0477ac */ /* 0x000f220008000a00 */
[----:B------:R-:W-:Y:S01]  /*3fa0*/  IADD3 R28, P0, PT, R16, 0x40, RZ ;  /* 0x00000040101c7810 */ /* 0x000fe20007f1e0ff */
[----:B------:R-:W-:Y:S01]  /*3fb0*/  BSSY.RECONVERGENT B0, `(.L_x_262) ;  /* 0x0000127000007945 */ /* 0x000fe20003800200 */
[C---:B------:R-:W-:Y:S01]  /*3fc0*/  SHF.L.U64.HI R25, R32.reuse, 0x3, R33 ;  /* 0x0000000320197819 */ /* 0x040fe20000010221 */
[----:B------:R-:W-:Y:S01]  /*3fd0*/  IMAD.SHL.U32 R24, R32, 0x8, RZ ;  /* 0x0000000820187824 */ /* 0x000fe200078e00ff */
[----:B------:R-:W-:Y:S02]  /*3fe0*/  CS2R R22, SRZ ;  /* 0x0000000000167805 */ /* 0x000fe4000001ff00 */
[----:B------:R-:W-:Y:S01]  /*3ff0*/  PRMT R20, RZ, 0x7610, R20 ;  /* 0x00007610ff147816 */ /* 0x000fe20000000014 */
[----:B------:R-:W-:Y:S01]  /*4000*/  IMAD.X R15, RZ, RZ, R2, P0 ;  /* 0x000000ffff0f7224 */ /* 0x000fe200000e0602 */
[----:B------:R-:W-:Y:S01]  /*4010*/  PRMT R17, RZ, 0x7610, R17 ;  /* 0x00007610ff117816 */ /* 0x000fe20000000011 */
[----:B----4-:R-:W-:-:S02]  /*4020*/  IMAD.U32 R26, RZ, RZ, UR4 ;  /* 0x00000004ff1a7e24 */ /* 0x010fc4000f8e00ff */
[----:B------:R-:W-:-:S07]  /*4030*/  IMAD.U32 R27, RZ, RZ, UR5 ;  /* 0x00000005ff1b7e24 */ /* 0x000fce000f8e00ff */
.L_x_312:
[----:B------:R-:W4:Y:S01]  /*4040*/  LDCU.64 UR4, c[0x0][0x398] ;  /* 0x00007300ff0477ac */ /* 0x000f220008000a00 */
[----:B0123--:R-:W-:Y:S02]  /*4050*/  IADD3 R5, P0, PT, R26, -0x1, RZ ;  /* 0xffffffff1a057810 */ /* 0x00ffe40007f1e0ff */
[----:B------:R-:W-:Y:S02]  /*4060*/  R2UR UR6, R18 ;  /* 0x00000000120672ca */ /* 0x000fe400000e0000 */
[----:B------:R-:W-:Y:S01]  /*4070*/  IADD3.X R7, PT, PT, R27, -0x1, RZ, P0, !PT ;  /* 0xffffffff1b077810 */ /* 0x000fe200007fe4ff */
[----:B------:R-:W-:Y:S01]  /*4080*/  IMAD.WIDE.U32 R40, R5, R32, RZ ;  /* 0x0000002005287225 */ /* 0x000fe200078e00ff */
[----:B------:R-:W-:-:S03]  /*4090*/  R2UR UR7, R19 ;  /* 0x00000000130772ca */ /* 0x000fc600000e0000 */
[----:B------:R-:W-:-:S04]  /*40a0*/  IMAD R0, R7, R32, RZ ;  /* 0x0000002007007224 */ /* 0x000fc800078e02ff */
[----:B------:R-:W-:-:S04]  /*40b0*/  IMAD R9, R33, R5, R0 ;  /* 0x0000000521097224 */ /* 0x000fc800078e0200 */
[----:B------:R-:W-:Y:S01]  /*40c0*/  IMAD.IADD R0, R41, 0x1, R9 ;  /* 0x0000000129007824 */ /* 0x000fe200078e0209 */
[----:B----4-:R-:W-:-:S04]  /*40d0*/  IADD3 R3, P0, PT, R40, UR4, RZ ;  /* 0x0000000428037c10 */ /* 0x010fc8000ff1e0ff */
[----:B------:R-:W-:Y:S02]  /*40e0*/  IADD3.X R4, PT, PT, R0, UR5, RZ, P0, !PT ;  /* 0x0000000500047c10 */ /* 0x000fe400087fe4ff */
[----:B------:R-:W-:Y:S02]  /*40f0*/  ISETP.GE.U32.AND P0, PT, R26, UR4, PT ;  /* 0x000000041a007c0c */ /* 0x000fe4000bf06070 */
[----:B------:R-:W-:Y:S02]  /*4100*/  LEA R8, P1, R3, R16, 0x3 ;  /* 0x0000001003087211 */ /* 0x000fe400078218ff */
[----:B------:R-:W-:Y:S02]  /*4110*/  ISETP.GE.AND.EX P0, PT, R27, UR5, PT, P0 ;  /* 0x000000051b007c0c */ /* 0x000fe4000bf06300 */
[----:B------:R-:W-:Y:S01]  /*4120*/  LEA.HI.X R9, R3, R2, R4, 0x3, P1 ;  /* 0x0000000203097211 */ /* 0x000fe200008f1c04 */
[----:B------:R-:W-:Y:S01]  /*4130*/  BSSY.RECONVERGENT B1, `(.L_x_301) ;  /* 0x00000e6000017945 */ /* 0x000fe20003800200 */
[----:B------:R-:W-:-:S02]  /*4140*/  IMAD.MOV.U32 R14, RZ, RZ, R26 ;  /* 0x000000ffff0e7224 */ /* 0x000fc400078e001a */
[----:B------:R-:W-:Y:S02]  /*4150*/  IMAD.MOV.U32 R3, RZ, RZ, R27 ;  /* 0x000000ffff037224 */ /* 0x000fe400078e001b */
[----:B------:R-:W5:Y:S01]  /*4160*/  LD.E.64 R8, desc[UR6][R8.64] ;  /* 0x0000000608087980 */ /* 0x000f62000c101b00 */
[----:B------:R-:W-:Y:S02]  /*4170*/  IMAD.MOV.U32 R26, RZ, RZ, R5 ;  /* 0x000000ffff1a7224 */ /* 0x000fe400078e0005 */
[----:B------:R-:W-:Y:S02]  /*4180*/  IMAD.MOV.U32 R27, RZ, RZ, R7 ;  /* 0x000000ffff1b7224 */ /* 0x000fe400078e0007 */
[----:B------:R-:W-:Y:S05]  /*4190*/  @P0 BRA `(.L_x_302) ;  /* 0x0000000c007c0947 */ /* 0x000fea0003800000 */
[C---:B------:R-:W-:Y:S01]  /*41a0*/  IADD3 R4, P1, PT, R23.reuse, -0x1, RZ ;  /* 0xffffffff17047810 */ /* 0x040fe20007f3e0ff */
[----:B------:R-:W-:Y:S01]  /*41b0*/  BSSY.RECONVERGENT B2, `(.L_x_303) ;  /* 0x000005c000027945 */ /* 0x000fe20003800200 */
[----:B------:R-:W-:Y:S02]  /*41c0*/  IMAD.MOV.U32 R29, RZ, RZ, R14 ;  /* 0x000000ffff1d7224 */ /* 0x000fe400078e000e */
[----:B------:R-:W-:Y:S01]  /*41d0*/  ISETP.GE.U32.AND P0, PT, R4, 0xf, PT ;  /* 0x0000000f0400780c */ /* 0x000fe20003f06070 */
[----:B------:R-:W-:Y:S01]  /*41e0*/  IMAD.MOV.U32 R21, RZ, RZ, R3 ;  /* 0x000000ffff157224 */ /* 0x000fe200078e0003 */
[----:B------:R-:W-:Y:S02]  /*41f0*/  IADD3.X R4, PT, PT, R22, -0x1, RZ, P1, !PT ;  /* 0xffffffff16047810 */ /* 0x000fe40000ffe4ff */
[----:B------:R-:W-:Y:S02]  /*4200*/  LOP3.LUT P1, RZ, R23, 0xf, RZ, 0xc0, !PT ;  /* 0x0000000f17ff7812 */ /* 0x000fe4000782c0ff */
[----:B------:R-:W-:-:S13]  /*4210*/  ISETP.GE.U32.AND.EX P0, PT, R4, RZ, PT, P0 ;  /* 0x000000ff0400720c */ /* 0x000fda0003f06100 */
[----:B------:R-:W-:Y:S05]  /*4220*/  @!P0 BRA `(.L_x_304) ;  /* 0x0000000400508947 */ /* 0x000fea0003800000 */
[----:B------:R-:W0:Y:S01]  /*4230*/  LDC.64 R6, c[0x0][0x390] ;  /* 0x0000e400ff067b82 */ /* 0x000e220000000a00 */
[C---:B------:R-:W-:Y:S01]  /*4240*/  SHF.L.U64.HI R11, R14.reuse, 0x3, R3 ;  /* 0x000000030e0b7819 */ /* 0x040fe20000010203 */
[----:B------:R-:W-:Y:S01]  /*4250*/  IMAD.SHL.U32 R10, R14, 0x8, RZ ;  /* 0x000000080e0a7824 */ /* 0x000fe200078e00ff */
[----:B------:R-:W-:Y:S01]  /*4260*/  LOP3.LUT R37, R23, 0xfffffff0, RZ, 0xc0, !PT ;  /* 0xfffffff017257812 */ /* 0x000fe200078ec0ff */
[----:B------:R-:W-:Y:S02]  /*4270*/  IMAD R12, R25, R26, RZ ;  /* 0x0000001a190c7224 */ /* 0x000fe400078e02ff */
[----:B------:R-:W-:-:S04]  /*4280*/  IMAD.WIDE.U32 R4, R26, R24, R10 ;  /* 0x000000181a047225 */ /* 0x000fc800078e000a */
[----:B------:R-:W-:Y:S01]  /*4290*/  IMAD R12, R27, R24, R12 ;  /* 0x000000181b0c7224 */ /* 0x000fe200078e020c */
[----:B------:R-:W-:Y:S01]  /*42a0*/  IADD3 R30, P0, PT, R28, R4, RZ ;  /* 0x000000041c1e7210 */ /* 0x000fe20007f1e0ff */
[----:B------:R-:W-:Y:S02]  /*42b0*/  IMAD.MOV.U32 R36, RZ, RZ, R22 ;  /* 0x000000ffff247224 */ /* 0x000fe400078e0016 */
[----:B------:R-:W-:Y:S02]  /*42c0*/  IMAD.MOV.U32 R29, RZ, RZ, R14 ;  /* 0x000000ffff1d7224 */ /* 0x000fe400078e000e */
[----:B------:R-:W-:Y:S01]  /*42d0*/  IMAD.MOV.U32 R21, RZ, RZ, R3 ;  /* 0x000000ffff157224 */ /* 0x000fe200078e0003 */
[----:B0-----:R-:W-:-:S04]  /*42e0*/  IADD3 R31, P2, P3, R10, 0x40, R6 ;  /* 0x000000400a1f7810 */ /* 0x001fc80007b5e006 */
[----:B------:R-:W-:Y:S02]  /*42f0*/  IADD3.X R10, PT, PT, R11, R7, RZ, P2, P3 ;  /* 0x000000070b0a7210 */ /* 0x000fe400017e64ff */
[----:B------:R-:W-:-:S07]  /*4300*/  IADD3.X R7, PT, PT, R15, R5, R12, P0, !PT ;  /* 0x000000050f077210 */ /* 0x000fce00007fe40c */
.L_x_305:
[C---:B------:R-:W-:Y:S01]  /*4310*/  R2UR UR4, R18.reuse ;  /* 0x00000000120472ca */ /* 0x040fe200000e0000 */
[----:B------:R-:W-:Y:S01]  /*4320*/  IMAD.MOV.U32 R6, RZ, RZ, R30 ;  /* 0x000000ffff067224 */ /* 0x000fe200078e001e */
[C---:B------:R-:W-:Y:S01]  /*4330*/  R2UR UR5, R19.reuse ;  /* 0x00000000130572ca */ /* 0x040fe200000e0000 */
[----:B------:R-:W-:Y:S01]  /*4340*/  IMAD.MOV.U32 R4, RZ, RZ, R31 ;  /* 0x000000ffff047224 */ /* 0x000fe200078e001f */
[C---:B------:R-:W-:Y:S01]  /*4350*/  R2UR UR6, R18.reuse ;  /* 0x00000000120672ca */ /* 0x040fe200000e0000 */
[----:B------:R-:W-:Y:S01]  /*4360*/  IMAD.MOV.U32 R5, RZ, RZ, R10 ;  /* 0x000000ffff057224 */ /* 0x000fe200078e000a */
[C---:B------:R-:W-:Y:S02]  /*4370*/  R2UR UR7, R19.reuse ;  /* 0x00000000130772ca */ /* 0x040fe400000e0000 */
[----:B------:R-:W-:Y:S02]  /*4380*/  R2UR UR8, R18 ;  /* 0x00000000120872ca */ /* 0x000fe400000e0000 */
[----:B------:R-:W-:-:S02]  /*4390*/  R2UR UR9, R19 ;  /* 0x00000000130972ca */ /* 0x000fc400000e0000 */
[----:B------:R-:W-:Y:S02]  /*43a0*/  R2UR UR10, R18 ;  /* 0x00000000120a72ca */ /* 0x000fe400000e0000 */
[----:B------:R-:W-:Y:S01]  /*43b0*/  R2UR UR11, R19 ;  /* 0x00000000130b72ca */ /* 0x000fe200000e0000 */
[----:B------:R-:W2:Y:S04]  /*43c0*/  LD.E.64 R30, desc[UR4][R6.64+-0x40] ;  /* 0xffffc004061e7980 */ /* 0x000ea8000c101b00 */
[----:B------:R-:W2:Y:S04]  /*43d0*/  LDG.E.64 R10, desc[UR6][R4.64+-0x40] ;  /* 0xffffc006040a7981 */ /* 0x000ea8000c1e1b00 */
[----:B------:R-:W3:Y:S04]  /*43e0*/  LD.E.64 R12, desc[UR8][R6.64+-0x38] ;  /* 0xffffc808060c7980 */ /* 0x000ee8000c101b00 */
[----:B------:R-:W3:Y:S01]  /*43f0*/  LDG.E.64 R34, desc[UR10][R4.64+-0x38] ;  /* 0xffffc80a04227981 */ /* 0x000ee2000c1e1b00 */
[----:B--2--5:R-:W-:-:S03]  /*4400*/  DFMA R8, -R30, R10, R8 ;  /* 0x0000000a1e08722b */ /* 0x024fc60000000108 */
[----:B------:R-:W2:Y:S04]  /*4410*/  LD.E.64 R10, desc[UR4][R6.64+-0x30] ;  /* 0xffffd004060a7980 */ /* 0x000ea8000c101b00 */
[----:B------:R-:W2:Y:S01]  /*4420*/  LDG.E.64 R30, desc[UR6][R4.64+-0x30] ;  /* 0xffffd006041e7981 */ /* 0x000ea2000c1e1b00 */
[----:B---3--:R-:W-:-:S03]  /*4430*/  DFMA R34, -R12, R34, R8 ;  /* 0x000000220c22722b */ /* 0x008fc60000000108 */
[----:B------:R-:W3:Y:S04]  /*4440*/  LD.E.64 R8, desc[UR8][R6.64+-0x28] ;  /* 0xffffd80806087980 */ /* 0x000ee8000c101b00 */
[----:B------:R-:W3:Y:S01]  /*4450*/  LDG.E.64 R12, desc[UR10][R4.64+-0x28] ;  /* 0xffffd80a040c7981 */ /* 0x000ee2000c1e1b00 */
[----:B--2---:R-:W-:-:S03]  /*4460*/  DFMA R30, -R10, R30, R34 ;  /* 0x0000001e0a1e722b */ /* 0x004fc60000000122 */
        /* <DEDUP_REMOVED lines=29> */
[----:B------:R-:W-:Y:S01]  /*4640*/  IADD3 R37, P0, PT, R37, -0x10, RZ ;  /* 0xfffffff025257810 */ /* 0x000fe20007f1e0ff */
[----:B--2---:R-:W-:Y:S02]  /*4650*/  DFMA R10, -R12, R10, R30 ;  /* 0x0000000a0c0a722b */ /* 0x004fe4000000011e */
[----:B------:R-:W2:Y:S04]  /*4660*/  LD.E.64 R30, desc[UR4][R6.64+0x30] ;  /* 0x00003004061e7980 */ /* 0x000ea8000c101b00 */
[----:B------:R-:W2:Y:S02]  /*4670*/  LDG.E.64 R12, desc[UR6][R4.64+0x30] ;  /* 0x00003006040c7981 */ /* 0x000ea4000c1e1b00 */
[----:B---3--:R-:W-:-:S02]  /*4680*/  DFMA R34, -R8, R34, R10 ;  /* 0x000000220822722b */ /* 0x008fc4000000010a */
[----:B------:R0:W3:Y:S04]  /*4690*/  LD.E.64 R10, desc[UR8][R6.64+0x38] ;  /* 0x00003808060a7980 */ /* 0x0000e8000c101b00 */
[----:B------:R-:W3:Y:S01]  /*46a0*/  LDG.E.64 R8, desc[UR10][R4.64+0x38] ;  /* 0x0000380a04087981 */ /* 0x000ee2000c1e1b00 */
[----:B------:R-:W-:Y:S02]  /*46b0*/  IADD3.X R36, PT, PT, R36, -0x1, RZ, P0, !PT ;  /* 0xffffffff24247810 */ /* 0x000fe400007fe4ff */
[----:B------:R-:W-:Y:S02]  /*46c0*/  ISETP.NE.U32.AND P0, PT, R37, RZ, PT ;  /* 0x000000ff2500720c */ /* 0x000fe40003f05070 */
[----:B------:R-:W-:Y:S02]  /*46d0*/  IADD3 R29, P2, PT, R29, 0x10, RZ ;  /* 0x000000101d1d7810 */ /* 0x000fe40007f5e0ff */
[----:B------:R-:W-:-:S03]  /*46e0*/  ISETP.NE.AND.EX P0, PT, R36, RZ, PT, P0 ;  /* 0x000000ff2400720c */ /* 0x000fc60003f05300 */
[----:B------:R-:W-:Y:S01]  /*46f0*/  IMAD.X R21, RZ, RZ, R21, P2 ;  /* 0x000000ffff157224 */ /* 0x000fe200010e0615 */
[----:B--2---:R-:W-:Y:S01]  /*4700*/  DFMA R12, -R30, R12, R34 ;  /* 0x0000000c1e0c722b */ /* 0x004fe20000000122 */
[----:B------:R-:W-:Y:S02]  /*4710*/  IADD3 R30, P3, PT, R6, 0x80, RZ ;  /* 0x00000080061e7810 */ /* 0x000fe40007f7e0ff */
[----:B------:R-:W-:-:S03]  /*4720*/  IADD3 R31, P4, PT, R4, 0x80, RZ ;  /* 0x00000080041f7810 */ /* 0x000fc60007f9e0ff */
[----:B0-----:R-:W-:Y:S02]  /*4730*/  IMAD.X R7, RZ, RZ, R7, P3 ;  /* 0x000000ffff077224 */ /* 0x001fe400018e0607 */
[----:B---3--:R-:W-:Y:S01]  /*4740*/  DFMA R8, -R10, R8, R12 ;  /* 0x000000080a08722b */ /* 0x008fe2000000010c */
[----:B------:R-:W-:Y:S01]  /*4750*/  IMAD.X R10, RZ, RZ, R5, P4 ;  /* 0x000000ffff0a7224 */ /* 0x000fe200020e0605 */
[----:B------:R-:W-:Y:S09]  /*4760*/  @P0 BRA `(.L_x_305) ;  /* 0xfffffff800e80947 */ /* 0x000ff2000383ffff */
.L_x_304:
[----:B------:R-:W-:Y:S05]  /*4770*/  BSYNC.RECONVERGENT B2 ;  /* 0x0000000000027941 */ /* 0x000fea0003800200 */
.L_x_303:
        /* <DEDUP_REMOVED lines=11> */
[C---:B------:R-:W-:Y:S02]  /*4830*/  R2UR UR6, R18.reuse ;  /* 0x00000000120672ca */ /* 0x040fe400000e0000 */
[----:B------:R-:W-:Y:S01]  /*4840*/  R2UR UR7, R19 ;  /* 0x00000000130772ca */ /* 0x000fe200000e0000 */
        /* <DEDUP_REMOVED lines=14> */
[----:B------:R-:W-:-:S02]  /*4930*/  R2UR UR11, R19 ;  /* 0x00000000130b72ca */ /* 0x000fc400000e0000 */
[----:B------:R-:W-:Y:S01]  /*4940*/  R2UR UR12, R18 ;  /* 0x00000000120c72ca */ /* 0x000fe200000e0000 */
[----:B------:R-:W3:Y:S08]  /*4950*/  LDG.E.64 R44, desc[UR8][R4.64+0x38] ;  /* 0x00003808042c7981 */ /* 0x000ef0000c1e1b00 */
[----:B------:R-:W4:Y:S04]  /*4960*/  LD.E.64 R34, desc[UR4][R6.64+0x8] ;  /* 0x0000080406227980 */ /* 0x000f28000c101b00 */
        /* <DEDUP_REMOVED lines=8> */
[----:B------:R-:W3:Y:S01]  /*49f0*/  LD.E.64 R30, desc[UR8][R6.64+0x28] ;  /* 0x00002808061e7980 */ /* 0x000ee2000c101b00 */
[----:B------:R-:W-:-:S03]  /*4a00*/  R2UR UR13, R19 ;  /* 0x00000000130d72ca */ /* 0x000fc600000e0000 */
[----:B------:R-:W3:Y:S10]  /*4a10*/  LDG.E.64 R12, desc[UR10][R4.64+0x28] ;  /* 0x0000280a040c7981 */ /* 0x000ef4000c1e1b00 */
[----:B------:R-:W3:Y:S01]  /*4a20*/  LD.E.64 R42, desc[UR12][R6.64+0x38] ;  /* 0x0000380c062a7980 */ /* 0x000ee2000c101b00 */
        /* <DEDUP_REMOVED lines=9> */
.L_x_307:
[----:B------:R-:W-:Y:S05]  /*4ac0*/  BSYNC.RECONVERGENT B2 ;  /* 0x0000000000027941 */ /* 0x000fea0003800200 */
.L_x_306:
        /* <DEDUP_REMOVED lines=19> */
[----:B------:R-:W-:-:S02]  /*4c00*/  LEA R46, P0, R5, R16, 0x3 ;  /* 0x00000010052e7211 */ /* 0x000fc400078018ff */
[C---:B------:R-:W-:Y:S02]  /*4c10*/  R2UR UR10, R18.reuse ;  /* 0x00000000120a72ca */ /* 0x040fe400000e0000 */
        /* <DEDUP_REMOVED lines=20> */
.L_x_309:
[----:B------:R-:W-:Y:S05]  /*4d60*/  BSYNC.RECONVERGENT B2 ;  /* 0x0000000000027941 */ /* 0x000fea0003800200 */
.L_x_308:
        /* <DEDUP_REMOVED lines=34> */
.L_x_302:
[----:B------:R-:W-:Y:S05]  /*4f90*/  BSYNC.RECONVERGENT B1 ;  /* 0x0000000000017941 */ /* 0x000fea0003800200 */
.L_x_301:
[----:B------:R-:W-:Y:S02]  /*4fa0*/  IADD3 R41, P0, PT, R14, R40, RZ ;  /* 0x000000280e297210 */ /* 0x000fe40007f1e0ff */
[----:B------:R-:W-:Y:S02]  /*4fb0*/  R2UR UR4, R18 ;  /* 0x00000000120472ca */ /* 0x000fe400000e0000 */
[----:B------:R-:W-:Y:S01]  /*4fc0*/  R2UR UR5, R19 ;  /* 0x00000000130572ca */ /* 0x000fe200000e0000 */
[----:B------:R-:W-:Y:S01]  /*4fd0*/  IMAD.X R0, R3, 0x1, R0, P0 ;  /* 0x0000000103007824 */ /* 0x000fe200000e0600 */
[----:B------:R-:W-:-:S04]  /*4fe0*/  LEA R6, P0, R41, R16, 0x3 ;  /* 0x0000001029067211 */ /* 0x000fc800078018ff */
[----:B------:R-:W-:-:S07]  /*4ff0*/  LEA.HI.X R7, R41, R2, R0, 0x3, P0 ;  /* 0x0000000229077211 */ /* 0x000fce00000f1c00 */
        /* <DEDUP_REMOVED lines=17> */
[----:B------:R-:W-:Y:S05]  /*5110*/  CALL.REL.NOINC `($__internal_3_$__cuda_sm20_div_rn_f64_full) ;  /* 0x0000000000607944 */ /* 0x000fea0003c00000 */
[----:B------:R-:W-:Y:S02]  /*5120*/  IMAD.MOV.U32 R4, RZ, RZ, R6 ;  /* 0x000000ffff047224 */ /* 0x000fe400078e0006 */
[----:B------:R-:W-:-:S07]  /*5130*/  IMAD.MOV.U32 R5, RZ, RZ, R7 ;  /* 0x000000ffff057224 */ /* 0x000fce00078e0007 */
.L_x_311:
[----:B------:R-:W-:Y:S05]  /*5140*/  BSYNC.RECONVERGENT B1 ;  /* 0x0000000000017941 */ /* 0x000fea0003800200 */
.L_x_310:
[----:B------:R-:W0:Y:S01]  /*5150*/  LDCU.64 UR4, c[0x0][0x390] ;  /* 0x00007200ff0477ac */ /* 0x000e220008000a00 */
[----:B------:R-:W-:Y:S01]  /*5160*/  R2UR UR6, R18 ;  /* 0x00000000120672ca */ /* 0x000fe200000e0000 */
[----:B------:R-:W-:Y:S01]  /*5170*/  VIADD R17, R17, 0x1 ;  /* 0x0000000111117836 */ /* 0x000fe20000000000 */
[----:B------:R-:W-:Y:S01]  /*5180*/  R2UR UR7, R19 ;  /* 0x00000000130772ca */ /* 0x000fe200000e0000 */
[----:B------:R-:W-:Y:S01]  /*5190*/  VIADD R20, R20, 0x1 ;  /* 0x0000000114147836 */ /* 0x000fe20000000000 */
[----:B------:R-:W-:-:S05]  /*51a0*/  IADD3 R23, P1, PT, R23, 0x1, RZ ;  /* 0x0000000117177810 */ /* 0x000fca0007f3e0ff */
[----:B------:R-:W-:Y:S01]  /*51b0*/  IMAD.X R22, RZ, RZ, R22, P1 ;  /* 0x000000ffff167224 */ /* 0x000fe200008e0616 */
[----:B0-----:R-:W-:-:S04]  /*51c0*/  LEA R6, P0, R14, UR4, 0x3 ;  /* 0x000000040e067c11 */ /* 0x001fc8000f8018ff */
[C---:B------:R-:W-:Y:S02]  /*51d0*/  LEA.HI.X R7, R14.reuse, UR5, R3, 0x3, P0 ;  /* 0x000000050e077c11 */ /* 0x040fe400080f1c03 */
[----:B------:R-:W-:-:S03]  /*51e0*/  ISETP.GT.U32.AND P0, PT, R14, 0x1, PT ;  /* 0x000000010e00780c */ /* 0x000fc60003f04070 */
[----:B------:R4:W-:Y:S01]  /*51f0*/  STG.E.64 desc[UR6][R6.64+-0x8], R4 ;  /* 0xfffff80406007986 */ /* 0x0009e2000c101b06 */
[----:B------:R-:W-:-:S13]  /*5200*/  ISETP.GT.U32.AND.EX P0, PT, R3, RZ, PT, P0 ;  /* 0x000000ff0300720c */ /* 0x000fda0003f04100 */
[----:B----4-:R-:W-:Y:S05]  /*5210*/  @P0 BRA `(.L_x_312) ;  /* 0xffffffec00880947 */ /* 0x010fea000383ffff */
[----:B------:R-:W-:Y:S05]  /*5220*/  BSYNC.RECONVERGENT B0 ;  /* 0x0000000000007941 */ /* 0x000fea0003800200 */
.L_x_262:
[----:B------:R-:W-:Y:S01]  /*5230*/  MOV R0, 0x8 ;  /* 0x0000000800007802 */ /* 0x000fe20000000f00 */
[----:B------:R-:W-:Y:S02]  /*5240*/  IMAD.MOV.U32 R4, RZ, RZ, R16 ;  /* 0x000000ffff047224 */ /* 0x000fe400078e0010 */
[----:B------:R-:W-:Y:S01]  /*5250*/  IMAD.MOV.U32 R5, RZ, RZ, R2 ;  /* 0x000000ffff057224 */ /* 0x000fe200078e0002 */
[----:B------:R0:W1:Y:S06]  /*5260*/  LDC.64 R6, c[0x4][R0] ;  /* 0x0100000000067b82 */ /* 0x00006c0000000a00 */
[----:B------:R-:W-:-:S07]  /*5270*/  LEPC R20, `(.L_x_313) ;  /* 0x000000001014794e */ /* 0x000fce0000000000 */
[----:B01----:R-:W-:Y:S05]  /*5280*/  CALL.ABS.NOINC R6 ;  /* 0x0000000006007343 */ /* 0x003fea0003c00000 */
.L_x_313:
[----:B------:R-:W-:Y:S05]  /*5290*/  EXIT ;  /* 0x000000000000794d */ /* 0x000fea0003800000 */
        .weak           $__internal_3_$__cuda_sm20_div_rn_f64_full
        .type           $__internal_3_$__cuda_sm20_div_rn_f64_full,@function
        .size           $__internal_3_$__cuda_sm20_div_rn_f64_full,(.L_x_444 - $__internal_3_$__cuda_sm20_div_rn_f64_full)
$__internal_3_$__cuda_sm20_div_rn_f64_full:
[C---:B------:R-:W-:Y:S01]  /*52a0*/  FSETP.GEU.AND P2, PT, |R7|.reuse, 1.469367938527859385e-39, PT ;  /* 0x001000000700780b */ /* 0x040fe20003f4e200 */
[----:B------:R-:W-:Y:S01]  /*52b0*/  IMAD.MOV.U32 R42, RZ, RZ, 0x1 ;  /* 0x00000001ff2a7424 */ /* 0x000fe200078e00ff */
[----:B------:R-:W-:Y:S01]  /*52c0*/  LOP3.LUT R4, R7, 0x800fffff, RZ, 0xc0, !PT ;  /* 0x800fffff07047812 */ /* 0x000fe200078ec0ff */
[----:B------:R-:W-:Y:S01]  /*52d0*/  IMAD.MOV.U32 R35, RZ, RZ, 0x1ca00000 ;  /* 0x1ca00000ff237424 */ /* 0x000fe200078e00ff */
        /* <DEDUP_REMOVED lines=10> */
[----:B------:R-:W0:Y:S01]  /*5380*/  MUFU.RCP64H R43, R5 ;  /* 0x00000005002b7308 */ /* 0x000e220000001800 */
[----:B------:R-:W-:Y:S02]  /*5390*/  SEL R11, R35, 0x63400000, !P3 ;  /* 0x63400000230b7807 */ /* 0x000fe40005800000 */
[----:B------:R-:W-:Y:S02]  /*53a0*/  @!P4 ISETP.GE.U32.AND P5, PT, R21, R10, PT ;  /* 0x0000000a1500c20c */ /* 0x000fe40003fa6070 */
[----:B------:R-:W-:-:S02]  /*53b0*/  LOP3.LUT R11, R11, 0x800fffff, R9, 0xf8, !PT ;  /* 0x800fffff0b0b7812 */ /* 0x000fc400078ef809 */
[----:B------:R-:W-:Y:S01]  /*53c0*/  @!P2 LOP3.LUT R38, R5, 0x7ff00000, RZ, 0xc0, !PT ;  /* 0x7ff000000526a812 */ /* 0x000fe200078ec0ff */
[----:B0-----:R-:W-:-:S08]  /*53d0*/  DFMA R12, R42, -R4, 1 ;  /* 0x3ff000002a0c742b */ /* 0x001fd00000000804 */
[----:B------:R-:W-:-:S08]  /*53e0*/  DFMA R12, R12, R12, R12 ;  /* 0x0000000c0c0c722b */ /* 0x000fd0000000000c */
[----:B------:R-:W-:Y:S01]  /*53f0*/  DFMA R42, R42, R12, R42 ;  /* 0x0000000c2a2a722b */ /* 0x000fe2000000002a */
[----:B------:R-:W-:Y:S01]  /*5400*/  @!P4 SEL R13, R35, 0x63400000, !P5 ;  /* 0x63400000230dc807 */ /* 0x000fe20006800000 */
[----:B------:R-:W-:-:S03]  /*5410*/  @!P4 IMAD.MOV.U32 R12, RZ, RZ, RZ ;  /* 0x000000ffff0cc224 */ /* 0x000fc600078e00ff */
[----:B------:R-:W-:-:S03]  /*5420*/  @!P4 LOP3.LUT R10, R13, 0x80000000, R9, 0xf8, !PT ;  /* 0x800000000d0ac812 */ /* 0x000fc600078ef809 */
[----:B------:R-:W-:Y:S01]  /*5430*/  DFMA R44, R42, -R4, 1 ;  /* 0x3ff000002a2c742b */ /* 0x000fe20000000804 */
[----:B------:R-:W-:Y:S01]  /*5440*/  @!P4 LOP3.LUT R13, R10, 0x100000, RZ, 0xfc, !PT ;  /* 0x001000000a0dc812 */ /* 0x000fe200078efcff */
[----:B------:R-:W-:-:S06]  /*5450*/  IMAD.MOV.U32 R10, RZ, RZ, R8 ;  /* 0x000000ffff0a7224 */ /* 0x000fcc00078e0008 */
[----:B------:R-:W-:Y:S02]  /*5460*/  DFMA R44, R42, R44, R42 ;  /* 0x0000002c2a2c722b */ /* 0x000fe4000000002a */
[----:B------:R-:W-:-:S08]  /*5470*/  @!P4 DFMA R10, R10, 2, -R12 ;  /* 0x400000000a0ac82b */ /* 0x000fd0000000080c */
[----:B------:R-:W-:Y:S02]  /*5480*/  DMUL R42, R44, R10 ;  /* 0x0000000a2c2a7228 */ /* 0x000fe40000000000 */
[----:B------:R-:W-:-:S05]  /*5490*/  @!P4 LOP3.LUT R37, R11, 0x7ff00000, RZ, 0xc0, !PT ;  /* 0x7ff000000b25c812 */ /* 0x000fca00078ec0ff */
[----:B------:R-:W-:Y:S01]  /*54a0*/  VIADD R39, R37, 0xffffffff ;  /* 0xffffffff25277836 */ /* 0x000fe20000000000 */
[----:B------:R-:W-:-:S04]  /*54b0*/  DFMA R12, R42, -R4, R10 ;  /* 0x800000042a0c722b */ /* 0x000fc8000000000a */
[----:B------:R-:W-:Y:S01]  /*54c0*/  ISETP.GT.U32.AND P2, PT, R39, 0x7feffffe, PT ;  /* 0x7feffffe2700780c */ /* 0x000fe20003f44070 */
[----:B------:R-:W-:-:S03]  /*54d0*/  VIADD R39, R38, 0xffffffff ;  /* 0xffffffff26277836 */ /* 0x000fc60000000000 */
[----:B------:R-:W-:Y:S02]  /*54e0*/  DFMA R12, R44, R12, R42 ;  /* 0x0000000c2c0c722b */ /* 0x000fe4000000002a */
[----:B------:R-:W-:-:S13]  /*54f0*/  ISETP.GT.U32.OR P2, PT, R39, 0x7feffffe, P2 ;  /* 0x7feffffe2700780c */ /* 0x000fda0001744470 */
[----:B------:R-:W-:Y:S05]  /*5500*/  @P2 BRA `(.L_x_315) ;  /* 0x00000000006c2947 */ /* 0x000fea0003800000 */
[----:B------:R-:W-:Y:S01]  /*5510*/  LOP3.LUT R8, R7, 0x7ff00000, RZ, 0xc0, !PT ;  /* 0x7ff0000007087812 */ /* 0x000fe200078ec0ff */
[----:B------:R-:W-:-:S03]  /*5520*/  IMAD.MOV.U32 R38, RZ, RZ, RZ ;  /* 0x000000ffff267224 */ /* 0x000fc600078e00ff */
[CC--:B------:R-:W-:Y:S02]  /*5530*/  VIADDMNMX R9, R21.reuse, -R8.reuse, 0xb9600000, !PT ;  /* 0xb960000015097446 */ /* 0x0c0fe40007800908 */
[----:B------:R-:W-:Y:S02]  /*5540*/  ISETP.GE.U32.AND P2, PT, R21, R8, PT ;  /* 0x000000081500720c */ /* 0x000fe40003f46070 */
        /* <DEDUP_REMOVED lines=13> */
[----:B------:R-:W-:Y:S02]  /*5620*/  IMAD.MOV R5, RZ, RZ, -R8 ;  /* 0x000000ffff057224 */ /* 0x000fe400078e0a08 */
[----:B------:R-:W-:-:S06]  /*5630*/  IMAD.MOV.U32 R4, RZ, RZ, RZ ;  /* 0x000000ffff047224 */ /* 0x000fcc00078e00ff */
[----:B------:R-:W-:Y:S02]  /*5640*/  DFMA R4, R42, -R4, R12 ;  /* 0x800000042a04722b */ /* 0x000fe4000000000c */
[----:B------:R-:W-:-:S04]  /*5650*/  DMUL.RP R12, R12, R38 ;  /* 0x000000260c0c7228 */ /* 0x000fc80000008000 */
[----:B------:R-:W-:-:S04]  /*5660*/  IADD3 R4, PT, PT, -R8, -0x43300000, RZ ;  /* 0xbcd0000008047810 */ /* 0x000fc80007ffe1ff */
[----:B------:R-:W-:Y:S02]  /*5670*/  FSETP.NEU.AND P2, PT, |R5|, R4, PT ;  /* 0x000000040500720b */ /* 0x000fe40003f4d200 */
[----:B------:R-:W-:Y:S02]  /*5680*/  LOP3.LUT R5, R13, R6, RZ, 0x3c, !PT ;  /* 0x000000060d057212 */ /* 0x000fe400078e3cff */
[----:B------:R-:W-:Y:S02]  /*5690*/  FSEL R42, R12, R42, !P2 ;  /* 0x0000002a0c2a7208 */ /* 0x000fe40005000000 */
[----:B------:R-:W-:Y:S01]  /*56a0*/  FSEL R43, R5, R43, !P2 ;  /* 0x0000002b052b7208 */ /* 0x000fe20005000000 */
[----:B------:R-:W-:Y:S06]  /*56b0*/  BRA `(.L_x_316) ;  /* 0x0000000000547947 */ /* 0x000fec0003800000 */
.L_x_315:
        /* <DEDUP_REMOVED lines=16> */
.L_x_318:
[----:B------:R-:W-:Y:S01]  /*57c0*/  LOP3.LUT R43, R7, 0x80000, RZ, 0xfc, !PT ;  /* 0x00080000072b7812 */ /* 0x000fe200078efcff */
[----:B------:R-:W-:Y:S01]  /*57d0*/  IMAD.MOV.U32 R42, RZ, RZ, R6 ;  /* 0x000000ffff2a7224 */ /* 0x000fe200078e0006 */
[----:B------:R-:W-:Y:S06]  /*57e0*/  BRA `(.L_x_316) ;  /* 0x0000000000087947 */ /* 0x000fec0003800000 */
.L_x_317:
[----:B------:R-:W-:Y:S01]  /*57f0*/  LOP3.LUT R43, R9, 0x80000, RZ, 0xfc, !PT ;  /* 0x00080000092b7812 */ /* 0x000fe200078efcff */
[----:B------:R-:W-:-:S07]  /*5800*/  IMAD.MOV.U32 R42, RZ, RZ, R8 ;  /* 0x000000ffff2a7224 */ /* 0x000fce00078e0008 */
.L_x_316:
[----:B------:R-:W-:Y:S05]  /*5810*/  BSYNC.RECONVERGENT B2 ;  /* 0x0000000000027941 */ /* 0x000fea0003800200 */
.L_x_314:
[----:B------:R-:W-:Y:S02]  /*5820*/  IMAD.MOV.U32 R4, RZ, RZ, R0 ;  /* 0x000000ffff047224 */ /* 0x000fe400078e0000 */
[----:B------:R-:W-:Y:S02]  /*5830*/  IMAD.MOV.U32 R5, RZ, RZ, 0x0 ;  /* 0x00000000ff057424 */ /* 0x000fe400078e00ff */
[----:B------:R-:W-:Y:S02]  /*5840*/  IMAD.MOV.U32 R6, RZ, RZ, R42 ;  /* 0x000000ffff067224 */ /* 0x000fe400078e002a */
[----:B------:R-:W-:Y:S01]  /*5850*/  IMAD.MOV.U32 R7, RZ, RZ, R43 ;  /* 0x000000ffff077224 */ /* 0x000fe200078e002b */
[----:B------:R-:W-:Y:S06]  /*5860*/  RET.REL.NODEC R4 `(_Z10gaussnaivePdS_S_l) ;  /* 0xffffffa404e47950 */ /* 0x000fec0003c3ffff */
.L_x_319:
        /* <DEDUP_REMOVED lines=9> */
.L_x_444:


//--------------------- .text._Z11gaussjordanPdS_S_l --------------------------
	.section	.text._Z11gaussjordanPdS_S_l,"ax",@progbits
	.align	128
        .global         _Z11gaussjordanPdS_S_l
        .type           _Z11gaussjordanPdS_S_l,@function
        .size           _Z11gaussjordanPdS_S_l,(.L_x_445 - _Z11gaussjordanPdS_S_l)
        .other          _Z11gaussjordanPdS_S_l,@"STO_CUDA_ENTRY STV_DEFAULT"
_Z11gaussjordanPdS_S_l:
.text._Z11gaussjordanPdS_S_l:
[----:B------:R-:W0:Y:S08]  /*0000*/  LDC R1, c[0x0][0x37c] ;  /* 0x0000df00ff017b82 */ /* 0x000e300000000800 */
[----:B------:R-:W1:Y:S01]  /*0010*/  LDC.64 R4, c[0x0][0x398] ;  /* 0x0000e600ff047b82 */ /* 0x000e620000000a00 */
[----:B------:R-:W-:Y:S01]  /*0020*/  MOV R0, 0x0 ;  /* 0x0000000000007802 */ /* 0x000fe20000000f00 */
[----:B------:R-:W2:Y:S01]  /*0030*/  LDCU.64 UR36, c[0x0][0x398] ;  /* 0x00007300ff2477ac */ /* 0x000ea20008000a00 */
[----:B------:R-:W3:Y:S05]  /*0040*/  LDCU.64 UR38, c[0x0][0x380] ;  /* 0x00007000ff2677ac */ /* 0x000eea0008000a00 */
[----:B------:R4:W0:Y:S01]  /*0050*/  LDC.64 R2, c[0x4][R0] ;  /* 0x0100000000027b82 */ /* 0x0008220000000a00 */
[C---:B-1----:R-:W-:Y:S01]  /*0060*/  SHF.L.U64.HI R19, R4.reuse, 0x3, R5 ;  /* 0x0000000304137819 */ /* 0x042fe20000010205 */
[----:B------:R-:W-:-:S04]  /*0070*/  IMAD.SHL.U32 R18, R4, 0x8, RZ ;  /* 0x0000000804127824 */ /* 0x000fc800078e00ff */
[----:B------:R-:W-:-:S04]  /*0080*/  IMAD R7, R19, R4, RZ ;  /* 0x0000000413077224 */ /* 0x000fc800078e02ff */
[C---:B------:R-:W-:Y:S02]  /*0090*/  IMAD R7, R18.reuse, R5, R7 ;  /* 0x0000000512077224 */ /* 0x040fe400078e0207 */
[----:B------:R-:W-:-:S04]  /*00a0*/  IMAD.WIDE.U32 R4, R18, R4, R18 ;  /* 0x0000000412047225 */ /* 0x000fc800078e0012 */
[----:B0-234-:R-:W-:-:S07]  /*00b0*/  IMAD.IADD R5, R5, 0x1, R7 ;  /* 0x0000000105057824 */ /* 0x01dfce00078e0207 */
[----:B------:R-:W-:-:S07]  /*00c0*/  LEPC R20, `(.L_x_320) ;  /* 0x000000001014794e */ /* 0x000fce0000000000 */
[----:B------:R-:W-:Y:S05]  /*00d0*/  CALL.ABS.NOINC R2 ;  /* 0x0000000002007343 */ /* 0x000fea0003c00000 */
.L_x_320:
        /* <DEDUP_REMOVED lines=22> */
[----:B------:R-:W-:Y:S01]  /*0240*/  LOP3.LUT R44, R42, 0x3, RZ, 0xc0, !PT ;  /* 0x000000032a2c7812 */ /* 0x000fe200078ec0ff */
[----:B------:R-:W-:Y:S01]  /*0250*/  IMAD.MOV.U32 R42, RZ, RZ, RZ ;  /* 0x000000ffff2a7224 */ /* 0x000fe200078e00ff */
[C---:B------:R-:W-:Y:S02]  /*0260*/  LOP3.LUT R6, R43.reuse, 0x7fffffff, RZ, 0xc0, !PT ;  /* 0x7fffffff2b067812 */ /* 0x040fe400078ec0ff */
[----:B------:R-:W-:Y:S01]  /*0270*/  IADD3.X R26, PT, PT, R43, -0x1, RZ, P2, !PT ;  /* 0xffffffff2b1a7810 */ /* 0x000fe200017fe4ff */
[----:B------:R-:W-:Y:S01]  /*0280*/  IMAD.X R43, RZ, RZ, R43, P3 ;  /* 0x000000ffff2b7224 */ /* 0x000fe200018e062b */
[----:B------:R-:W-:-:S13]  /*0290*/  ISETP.GE.U32.AND.EX P0, PT, R2, RZ, PT, P0 ;  /* 0x000000ff0200720c */ /* 0x000fda0003f06100 */
.L_x_329:
[----:B------:R-:W-:Y:S02]  /*02a0*/  ISETP.GE.U32.AND P2, PT, R25, 0xf, PT ;  /* 0x0000000f1900780c */ /* 0x000fe40003f46070 */
[----:B-1----:R-:W-:Y:S02]  /*02b0*/  CS2R R2, SRZ ;  /* 0x0000000000027805 */ /* 0x002fe4000001ff00 */
[----:B------:R-:W-:-:S13]  /*02c0*/  ISETP.GE.U32.AND.EX P2, PT, R26, RZ, PT, P2 ;  /* 0x000000ff1a00720c */ /* 0x000fda0003f46120 */
[----:B----4-:R-:W-:Y:S05]  /*02d0*/  @!P2 BRA `(.L_x_323) ;  /* 0x0000000000eca947 */ /* 0x010fea0003800000 */
[----:B------:R-:W-:Y:S01]  /*02e0*/  BSSY.RECONVERGENT B1, `(.L_x_324) ;  /* 0x0000038000017945 */ /* 0x000fe20003800200 */
[----:B------:R-:W-:Y:S02]  /*02f0*/  IMAD.MOV.U32 R10, RZ, RZ, RZ ;  /* 0x000000ffff0a7224 */ /* 0x000fe400078e00ff */
[----:B------:R-:W-:-:S07]  /*0300*/  IMAD.MOV.U32 R9, RZ, RZ, RZ ;  /* 0x000000ffff097224 */ /* 0x000fce00078e00ff */
.L_x_325:
[----:B------:R-:W-:Y:S01]  /*0310*/  IMAD R4, R8, UR36, RZ ;  /* 0x0000002408047c24 */ /* 0x000fe2000f8e02ff */
[----:B0-----:R-:W-:Y:S01]  /*0320*/  R2UR UR4, R30 ;  /* 0x000000001e0472ca */ /* 0x001fe200000e0000 */
[----:B----4-:R-:W-:Y:S01]  /*0330*/  IMAD.MOV.U32 R2, RZ, RZ, R10 ;  /* 0x000000ffff027224 */ /* 0x010fe200078e000a */
[----:B------:R-:W-:Y:S01]  /*0340*/  R2UR UR5, R31 ;  /* 0x000000001f0572ca */ /* 0x000fe200000e0000 */
[----:B------:R-:W-:Y:S02]  /*0350*/  IMAD.MOV.U32 R3, RZ, RZ, R9 ;  /* 0x000000ffff037224 */ /* 0x000fe400078e0009 */
[C---:B------:R-:W-:Y:S02]  /*0360*/  IMAD R15, R7.reuse, UR37, R4 ;  /* 0x00000025070f7c24 */ /* 0x040fe4000f8e0204 */
[----:B------:R-:W-:-:S04]  /*0370*/  IMAD.WIDE.U32 R2, R7, UR36, R2 ;  /* 0x0000002407027c25 */ /* 0x000fc8000f8e0002 */
[----:B------:R-:W-:Y:S01]  /*0380*/  IMAD.IADD R15, R3, 0x1, R15 ;  /* 0x00000001030f7824 */ /* 0x000fe200078e020f */
[----:B------:R-:W-:-:S04]  /*0390*/  LEA R4, P2, R2, UR38, 0x3 ;  /* 0x0000002602047c11 */ /* 0x000fc8000f8418ff */
        /* <DEDUP_REMOVED lines=45> */
.L_x_324:
[----:B----4-:R-:W-:Y:S02]  /*0670*/  IMAD.MOV.U32 R2, RZ, RZ, R0 ;  /* 0x000000ffff027224 */ /* 0x010fe400078e0000 */
[----:B------:R-:W-:-:S07]  /*0680*/  IMAD.MOV.U32 R3, RZ, RZ, R6 ;  /* 0x000000ffff037224 */ /* 0x000fce00078e0006 */
.L_x_323:
        /* <DEDUP_REMOVED lines=40> */
.L_x_327:
[----:B------:R-:W-:Y:S05]  /*0910*/  @!P2 BRA `(.L_x_326) ;  /* 0x0000000000f4a947 */ /* 0x000fea0003800000 */
[----:B------:R-:W-:-:S04]  /*0920*/  ISETP.NE.U32.AND P2, PT, R44, RZ, PT ;  /* 0x000000ff2c00720c */ /* 0x000fc80003f45070 */
[----:B------:R-:W-:Y:S01]  /*0930*/  ISETP.NE.AND.EX P2, PT, R42, RZ, PT, P2 ;  /* 0x000000ff2a00720c */ /* 0x000fe20003f45320 */
        /* <DEDUP_REMOVED lines=27> */
.L_x_328:
[----:B------:R-:W-:Y:S05]  /*0af0*/  @!P2 BRA `(.L_x_326) ;  /* 0x00000000007ca947 */ /* 0x000fea0003800000 */
[----:B------:R-:W2:Y:S01]  /*0b00*/  LDCU.64 UR4, c[0x0][0x398] ;  /* 0x00007300ff0477ac */ /* 0x000ea20008000a00 */
[----:B------:R-:W4:Y:S01]  /*0b10*/  LDCU.64 UR6, c[0x0][0x380] ;  /* 0x00007000ff0677ac */ /* 0x000f220008000a00 */
[----:B--2---:R-:W-:Y:S02]  /*0b20*/  IMAD R10, R8, UR4, RZ ;  /* 0x00000004080a7c24 */ /* 0x004fe4000f8e02ff */
[----:B-1----:R-:W-:Y:S01]  /*0b30*/  IMAD.WIDE.U32 R4, R7, UR4, R2 ;  /* 0x0000000407047c25 */ /* 0x002fe2000f8e0002 */
[----:B0-----:R-:W-:-:S03]  /*0b40*/  R2UR UR4, R30 ;  /* 0x000000001e0472ca */ /* 0x001fc600000e0000 */
[----:B------:R-:W-:Y:S01]  /*0b50*/  IMAD R9, R7, UR5, R10 ;  /* 0x0000000507097c24 */ /* 0x000fe2000f8e020a */
[----:B------:R-:W-:Y:S02]  /*0b60*/  R2UR UR5, R31 ;  /* 0x000000001f0572ca */ /* 0x000fe400000e0000 */
[----:B----4-:R-:W-:Y:S01]  /*0b70*/  LEA R12, P2, R4, UR6, 0x3 ;  /* 0x00000006040c7c11 */ /* 0x010fe2000f8418ff */
[----:B------:R-:W-:-:S05]  /*0b80*/  IMAD.IADD R9, R9, 0x1, R5 ;  /* 0x0000000109097824 */ /* 0x000fca00078e0205 */
[----:B------:R-:W-:-:S05]  /*0b90*/  LEA.HI.X R13, R4, UR7, R9, 0x3, P2 ;  /* 0x00000007040d7c11 */ /* 0x000fca00090f1c09 */
[----:B------:R-:W2:Y:S01]  /*0ba0*/  LDG.E.64 R2, desc[UR4][R12.64] ;  /* 0x000000040c027981 */ /* 0x000ea2000c1e1b00 */
[----:B------:R-:W-:-:S04]  /*0bb0*/  IADD3 R5, P2, PT, R7, R4, RZ ;  /* 0x0000000407057210 */ /* 0x000fc80007f5e0ff */
[----:B------:R-:W-:Y:S01]  /*0bc0*/  LEA R14, P3, R5, R16, 0x3 ;  /* 0x00000010050e7211 */ /* 0x000fe200078618ff */
[----:B------:R-:W-:Y:S01]  /*0bd0*/  IMAD.X R4, R8, 0x1, R9, P2 ;  /* 0x0000000108047824 */ /* 0x000fe200010e0609 */
[----:B------:R-:W-:-:S04]  /*0be0*/  ISETP.NE.U32.AND P2, PT, R44, 0x1, PT ;  /* 0x000000012c00780c */ /* 0x000fc80003f45070 */
[----:B------:R-:W-:Y:S02]  /*0bf0*/  ISETP.NE.AND.EX P2, PT, R42, RZ, PT, P2 ;  /* 0x000000ff2a00720c */ /* 0x000fe40003f45320 */
[----:B------:R-:W-:-:S05]  /*0c00*/  LEA.HI.X R15, R5, R17, R4, 0x3, P3 ;  /* 0x00000011050f7211 */ /* 0x000fca00018f1c04 */
[----:B--2---:R2:W-:Y:S06]  /*0c10*/  ST.E.64 desc[UR4][R14.64], R2 ;  /* 0x000000020e007985 */ /* 0x0045ec000c101b04 */
[----:B------:R-:W-:Y:S05]  /*0c20*/  @!P2 BRA `(.L_x_326) ;  /* 0x000000000030a947 */ /* 0x000fea0003800000 */
[----:B------:R-:W-:Y:S02]  /*0c30*/  R2UR UR4, R30 ;  /* 0x000000001e0472ca */ /* 0x000fe400000e0000 */
[----:B------:R-:W-:-:S13]  /*0c40*/  R2UR UR5, R31 ;  /* 0x000000001f0572ca */ /* 0x000fda00000e0000 */
[----:B--2---:R-:W2:Y:S01]  /*0c50*/  LDG.E.64 R2, desc[UR4][R12.64+0x8] ;  /* 0x000008040c027981 */ /* 0x004ea2000c1e1b00 */
[----:B------:R-:W-:-:S04]  /*0c60*/  ISETP.NE.U32.AND P2, PT, R44, 0x2, PT ;  /* 0x000000022c00780c */ /* 0x000fc80003f45070 */
[----:B------:R-:W-:-:S13]  /*0c70*/  ISETP.NE.AND.EX P2, PT, R42, RZ, PT, P2 ;  /* 0x000000ff2a00720c */ /* 0x000fda0003f45320 */
[----:B------:R-:W-:Y:S02]  /*0c80*/  @P2 R2UR UR6, R30 ;  /* 0x000000001e0622ca */ /* 0x000fe400000e0000 */
[----:B------:R-:W-:Y:S01]  /*0c90*/  @P2 R2UR UR7, R31 ;  /* 0x000000001f0722ca */ /* 0x000fe200000e0000 */
[----:B--2---:R3:W-:-:S12]  /*0ca0*/  ST.E.64 desc[UR4][R14.64+0x8], R2 ;  /* 0x000008020e007985 */ /* 0x0047d8000c101b04 */
[----:B------:R-:W2:Y:S01]  /*0cb0*/  @P2 LDG.E.64 R4, desc[UR6][R12.64+0x10] ;  /* 0x000010060c042981 */ /* 0x000ea2000c1e1b00 */
[----:B------:R-:W-:Y:S02]  /*0cc0*/  @P2 R2UR UR4, R30 ;  /* 0x000000001e0422ca */ /* 0x000fe400000e0000 */
[----:B------:R-:W-:-:S13]  /*0cd0*/  @P2 R2UR UR5, R31 ;  /* 0x000000001f0522ca */ /* 0x000fda00000e0000 */
[----:B--2---:R3:W-:Y:S02]  /*0ce0*/  @P2 ST.E.64 desc[UR4][R14.64+0x10], R4 ;  /* 0x000010040e002985 */ /* 0x0047e4000c101b04 */
.L_x_326:
[----:B------:R-:W2:Y:S01]  /*0cf0*/  LDCU.64 UR4, c[0x0][0x388] ;  /* 0x00007100ff0477ac */ /* 0x000ea20008000a00 */
[----:B0-----:R-:W-:Y:S01]  /*0d00*/  R2UR UR6, R30 ;  /* 0x000000001e0672ca */ /* 0x001fe200000e0000 */
[----:B------:R-:W0:Y:S01]  /*0d10*/  LDC.64 R38, c[0x0][0x398] ;  /* 0x0000e600ff267b82 */ /* 0x000e220000000a00 */
[----:B------:R-:W-:Y:S02]  /*0d20*/  R2UR UR7, R31 ;  /* 0x000000001f0772ca */ /* 0x000fe400000e0000 */
[----:B--23--:R-:W-:-:S04]  /*0d30*/  LEA R2, P2, R7, UR4, 0x3 ;  /* 0x0000000407027c11 */ /* 0x00cfc8000f8418ff */
[----:B------:R-:W-:-:S07]  /*0d40*/  LEA.HI.X R3, R7, UR5, R8, 0x3, P2 ;  /* 0x0000000507037c11 */ /* 0x000fce00090f1c08 */
[----:B------:R-:W2:Y:S01]  /*0d50*/  LDG.E.64 R2, desc[UR6][R2.64] ;  /* 0x0000000602027981 */ /* 0x000ea2000c1e1b00 */
[----:B-1----:R-:W-:Y:S01]  /*0d60*/  IMAD.MOV.U32 R4, RZ, RZ, R7 ;  /* 0x000000ffff047224 */ /* 0x002fe200078e0007 */
[----:B------:R-:W-:Y:S01]  /*0d70*/  R2UR UR4, R30 ;  /* 0x000000001e0472ca */ /* 0x000fe200000e0000 */
[----:B------:R-:W-:Y:S01]  /*0d80*/  IMAD.MOV.U32 R5, RZ, RZ, R8 ;  /* 0x000000ffff057224 */ /* 0x000fe200078e0008 */
[----:B------:R-:W-:Y:S01]  /*0d90*/  R2UR UR5, R31 ;  /* 0x000000001f0572ca */ /* 0x000fe200000e0000 */
[-C--:B0-----:R-:W-:Y:S02]  /*0da0*/  IMAD R10, R8, R38.reuse, RZ ;  /* 0x00000026080a7224 */ /* 0x081fe400078e02ff */
[----:B------:R-:W-:-:S04]  /*0db0*/  IMAD.WIDE.U32 R4, R7, R38, R4 ;  /* 0x0000002607047225 */ /* 0x000fc800078e0004 */
[----:B------:R-:W-:Y:S01]  /*0dc0*/  IMAD R10, R7, R39, R10 ;  /* 0x00000027070a7224 */ /* 0x000fe200078e020a */
[----:B------:R-:W-:-:S04]  /*0dd0*/  IADD3 R9, P2, PT, R4, R38, RZ ;  /* 0x0000002604097210 */ /* 0x000fc80007f5e0ff */
[----:B------:R-:W-:Y:S02]  /*0de0*/  IADD3.X R5, PT, PT, R39, R10, R5, P2, !PT ;  /* 0x0000000a27057210 */ /* 0x000fe400017fe405 */
[----:B------:R-:W-:-:S04]  /*0df0*/  LEA R4, P2, R9, R16, 0x3 ;  /* 0x0000001009047211 */ /* 0x000fc800078418ff */
[----:B------:R-:W-:Y:S02]  /*0e00*/  LEA.HI.X R5, R9, R17, R5, 0x3, P2 ;  /* 0x0000001109057211 */ /* 0x000fe400010f1c05 */
[----:B------:R-:W-:-:S05]  /*0e10*/  IADD3 R7, P2, PT, R7, 0x1, RZ ;  /* 0x0000000107077810 */ /* 0x000fca0007f5e0ff */
[----:B------:R-:W-:Y:S01]  /*0e20*/  IMAD.X R8, RZ, RZ, R8, P2 ;  /* 0x000000ffff087224 */ /* 0x000fe200010e0608 */
[----:B------:R-:W-:-:S04]  /*0e30*/  ISETP.NE.U32.AND P2, PT, R7, R38, PT ;  /* 0x000000260700720c */ /* 0x000fc80003f45070 */
[----:B------:R-:W-:Y:S01]  /*0e40*/  ISETP.NE.AND.EX P2, PT, R8, R39, PT, P2 ;  /* 0x000000270800720c */ /* 0x000fe20003f45320 */
[----:B--2---:R1:W-:-:S12]  /*0e50*/  ST.E.64 desc[UR4][R4.64], R2 ;  /* 0x0000000204007985 */ /* 0x0043d8000c101b04 */
[----:B------:R-:W-:Y:S05]  /*0e60*/  @P2 BRA `(.L_x_329) ;  /* 0xfffffff4000c2947 */ /* 0x000fea000383ffff */
[----:B------:R-:W-:Y:S05]  /*0e70*/  BSYNC.RECONVERGENT B0 ;  /* 0x0000000000007941 */ /* 0x000fea0003800200 */
.L_x_322:
[----:B------:R-:W-:Y:S01]  /*0e80*/  LEA R41, P1, R38, 0x40, 0x6 ;  /* 0x0000004026297811 */ /* 0x000fe200078230ff */
[----:B------:R-:W-:Y:S01]  /*0e90*/  BSSY.RECONVERGENT B6, `(.L_x_330) ;  /* 0x000067b000067945 */ /* 0x000fe20003800200 */
[C---:B------:R-:W-:Y:S01]  /*0ea0*/  LOP3.LUT R37, R46.reuse, 0x7, RZ, 0xc0, !PT ;  /* 0x000000072e257812 */ /* 0x040fe200078ec0ff */
[C---:B----4-:R-:W-:Y:S01]  /*0eb0*/  IMAD.SHL.U32 R29, R46.reuse, 0x8, RZ ;  /* 0x000000082e1d7824 */ /* 0x050fe200078e00ff */
[----:B------:R-:W-:Y:S01]  /*0ec0*/  LOP3.LUT R36, R46, 0x3, RZ, 0xc0, !PT ;  /* 0x000000032e247812 */ /* 0x000fe200078ec0ff */
[----:B------:R-:W-:Y:S01]  /*0ed0*/  IMAD.MOV.U32 R28, RZ, RZ, RZ ;  /* 0x000000ffff1c7224 */ /* 0x000fe200078e00ff */
[C---:B------:R-:W-:Y:S01]  /*0ee0*/  LOP3.LUT R40, R38.reuse, 0x1, RZ, 0xc0, !PT ;  /* 0x0000000126287812 */ /* 0x040fe200078ec0ff */
[----:B------:R-:W-:Y:S01]  /*0ef0*/  IMAD.MOV.U32 R27, RZ, RZ, RZ ;  /* 0x000000ffff1b7224 */ /* 0x000fe200078e00ff */
[----:B------:R-:W-:Y:S02]  /*0f00*/  LEA.HI.X R38, R38, RZ, R39, 0x6, P1 ;  /* 0x000000ff26267211 */ /* 0x000fe400008f3427 */
[----:B------:R-:W-:-:S02]  /*0f10*/  IADD3 RZ, P0, PT, R18, 0x8, RZ ;  /* 0x0000000812ff7810 */ /* 0x000fc40007f1e0ff */
[----:B------:R-:W-:Y:S02]  /*0f20*/  IADD3 R39, P3, PT, R18, 0x10, RZ ;  /* 0x0000001012277810 */ /* 0x000fe40007f7e0ff */
[----:B------:R-:W-:Y:S01]  /*0f30*/  IADD3 R26, P1, PT, R37, -0x1, RZ ;  /* 0xffffffff251a7810 */ /* 0x000fe20007f3e0ff */
[--C-:B-1----:R-:W-:Y:S01]  /*0f40*/  IMAD.X R2, RZ, RZ, R19.reuse, P0 ;  /* 0x000000ffff027224 */ /* 0x102fe200000e0613 */
[----:B------:R-:W-:Y:S01]  /*0f50*/  IADD3 R25, P2, PT, R36, -0x1, RZ ;  /* 0xffffffff24197810 */ /* 0x000fe20007f5e0ff */
[----:B------:R-:W-:Y:S01]  /*0f60*/  IMAD.X R22, RZ, RZ, R19, P3 ;  /* 0x000000ffff167224 */ /* 0x000fe200018e0613 */
[C---:B------:R-:W-:Y:S01]  /*0f70*/  LOP3.LUT R35, R46.reuse, 0xfffffff8, RZ, 0xc0, !PT ;  /* 0xfffffff82e237812 */ /* 0x040fe200078ec0ff */
[----:B------:R-:W-:Y:S01]  /*0f80*/  IMAD.X R19, RZ, RZ, -0x1, P1 ;  /* 0xffffffffff137424 */ /* 0x000fe200008e06ff */
[----:B------:R-:W-:Y:S01]  /*0f90*/  SHF.L.U64.HI R34, R46, 0x3, R43 ;  /* 0x000000032e227819 */ /* 0x000fe2000001022b */
[----:B------:R-:W-:Y:S01]  /*0fa0*/  IMAD.X R18, RZ, RZ, -0x1, P2 ;  /* 0xffffffffff127424 */ /* 0x000fe200010e06ff */
[----:B------:R-:W-:-:S02]  /*0fb0*/  PRMT R24, RZ, 0x7610, R24 ;  /* 0x00007610ff187816 */ /* 0x000fc40000000018 */
[----:B------:R-:W-:-:S07]  /*0fc0*/  PRMT R23, RZ, 0x7610, R23 ;  /* 0x00007610ff177816 */ /* 0x000fce0000000017 */
.L_x_426:
[----:B------:R-:W0:Y:S01]  /*0fd0*/  LDCU UR4, c[0x0][0x398] ;  /* 0x00007300ff0477ac */ /* 0x000e220008000800 */
[----:B------:R-:W-:Y:S01]  /*0fe0*/  MOV R6, 0x0 ;  /* 0x0000000000067802 */ /* 0x000fe20000000f00 */
[----:B------:R-:W-:Y:S01]  /*0ff0*/  IMAD.MOV.U32 R5, RZ, RZ, R2 ;  /* 0x000000ffff057224 */ /* 0x000fe200078e0002 */
[----:B------:R-:W-:Y:S01]  /*1000*/  LOP3.LUT R45, RZ, R28, RZ, 0x33, !PT ;  /* 0x0000001cff2d7212 */ /* 0x000fe200078e33ff */
[----:B------:R-:W1:Y:S01]  /*1010*/  LDCU.64 UR6, c[0x0][0x398] ;  /* 0x00007300ff0677ac */ /* 0x000e620008000a00 */
[----:B------:R-:W-:Y:S02]  /*1020*/  LOP3.LUT R52, RZ, R27, RZ, 0x33, !PT ;  /* 0x0000001bff347212 */ /* 0x000fe400078e33ff */
[----:B------:R-:W2:Y:S01]  /*1030*/  LDC.64 R6, c[0x4][R6] ;  /* 0x0100000006067b82 */ /* 0x000ea20000000a00 */
[----:B0-----:R-:W-:-:S04]  /*1040*/  USHF.L.U32 UR4, UR4, 0x3, URZ ;  /* 0x0000000304047899 */ /* 0x001fc800080006ff */
[----:B------:R-:W-:Y:S01]  /*1050*/  UIADD3 UR4, UPT, UPT, UR4, 0x8, URZ ;  /* 0x0000000804047890 */ /* 0x000fe2000fffe0ff */
[----:B-1----:R-:W-:-:S04]  /*1060*/  IADD3 R45, P0, PT, R45, UR6, RZ ;  /* 0x000000062d2d7c10 */ /* 0x002fc8000ff1e0ff */
[----:B------:R-:W-:Y:S01]  /*1070*/  IADD3.X R52, PT, PT, R52, UR7, RZ, P0, !PT ;  /* 0x0000000734347c10 */ /* 0x000fe200087fe4ff */
[----:B------:R-:W-:-:S08]  /*1080*/  IMAD.U32 R4, RZ, RZ, UR4 ;  /* 0x00000004ff047e24 */ /* 0x000fd0000f8e00ff */
[----:B------:R-:W-:-:S07]  /*1090*/  LEPC R20, `(.L_x_331) ;  /* 0x000000001014794e */ /* 0x000fce0000000000 */
[----:B--2---:R-:W-:Y:S05]  /*10a0*/  CALL.ABS.NOINC R6 ;  /* 0x0000000006007343 */ /* 0x004fea0003c00000 */
.L_x_331:
        /* <DEDUP_REMOVED lines=25> */
[----:B------:R-:W-:Y:S01]  /*1240*/  IMAD.MOV.U32 R0, RZ, RZ, R28 ;  /* 0x000000ffff007224 */ /* 0x000fe200078e001c */
[----:B------:R-:W-:Y:S02]  /*1250*/  CS2R R8, SRZ ;  /* 0x0000000000087805 */ /* 0x000fe4000001ff00 */
[----:B------:R-:W-:Y:S01]  /*1260*/  ISETP.GE.U32.AND P0, PT, R6, 0x7, PT ;  /* 0x000000070600780c */ /* 0x000fe20003f06070 */
[----:B------:R-:W-:Y:S01]  /*1270*/  IMAD.MOV.U32 R3, RZ, RZ, R27 ;  /* 0x000000ffff037224 */ /* 0x000fe200078e001b */
[----:B------:R-:W-:-:S04]  /*1280*/  IADD3.X R7, PT, PT, ~R27, -0x1, R7, P1, P2 ;  /* 0xffffffff1b077810 */ /* 0x000fc80000fe4507 */
[----:B------:R-:W-:-:S13]  /*1290*/  ISETP.GE.U32.AND.EX P0, PT, R7, RZ, PT, P0 ;  /* 0x000000ff0700720c */ /* 0x000fda0003f06100 */
[----:B------:R-:W-:Y:S05]  /*12a0*/  @!P0 BRA `(.L_x_337) ;  /* 0x0000000800688947 */ /* 0x000fea0003800000 */
[C---:B------:R-:W-:Y:S01]  /*12b0*/  SHF.L.U64.HI R7, R28.reuse, 0x3, R27 ;  /* 0x000000031c077819 */ /* 0x040fe2000001021b */
[C---:B------:R-:W-:Y:S01]  /*12c0*/  IMAD.SHL.U32 R6, R28.reuse, 0x8, RZ ;  /* 0x000000081c067824 */ /* 0x040fe200078e00ff */
[----:B------:R-:W-:Y:S01]  /*12d0*/  BSSY.RECONVERGENT B3, `(.L_x_338) ;  /* 0x0000096000037945 */ /* 0x000fe20003800200 */
[----:B------:R-:W-:Y:S01]  /*12e0*/  IMAD.WIDE.U32 R8, R28, R39, R16 ;  /* 0x000000271c087225 */ /* 0x000fe200078e0010 */
[----:B------:R-:W-:-:S03]  /*12f0*/  LOP3.LUT R53, R45, 0xfffffff8, RZ, 0xc0, !PT ;  /* 0xfffffff82d357812 */ /* 0x000fc600078ec0ff */
[----:B------:R-:W-:Y:S01]  /*1300*/  IMAD R0, R34, R55, RZ ;  /* 0x0000003722007224 */ /* 0x000fe200078e02ff */
[----:B------:R-:W-:Y:S01]  /*1310*/  IADD3 R12, P1, PT, R8, 0x20, RZ ;  /* 0x00000020080c7810 */ /* 0x000fe20007f3e0ff */
[----:B------:R-:W-:Y:S02]  /*1320*/  IMAD R10, R22, R28, RZ ;  /* 0x0000001c160a7224 */ /* 0x000fe400078e02ff */
[----:B------:R-:W-:-:S04]  /*1330*/  IMAD.WIDE.U32 R6, R55, R29, R6 ;  /* 0x0000001d37067225 */ /* 0x000fc800078e0006 */
[----:B------:R-:W-:Y:S01]  /*1340*/  IMAD R13, R27, R39, R10 ;  /* 0x000000271b0d7224 */ /* 0x000fe200078e020a */
[----:B------:R-:W-:Y:S01]  /*1350*/  IADD3 R54, P0, PT, R16, R6, RZ ;  /* 0x0000000610367210 */ /* 0x000fe20007f1e0ff */
[----:B------:R-:W-:Y:S02]  /*1360*/  IMAD R51, R56, R29, R0 ;  /* 0x0000001d38337224 */ /* 0x000fe400078e0200 */
[----:B------:R-:W-:Y:S01]  /*1370*/  IMAD.X R13, R9, 0x1, R13, P1 ;  /* 0x00000001090d7824 */ /* 0x000fe200008e060d */
[----:B------:R-:W-:Y:S01]  /*1380*/  CS2R R8, SRZ ;  /* 0x0000000000087805 */ /* 0x000fe2000001ff00 */
[----:B------:R-:W-:Y:S01]  /*1390*/  IMAD.MOV.U32 R50, RZ, RZ, R56 ;  /* 0x000000ffff327224 */ /* 0x000fe200078e0038 */
[----:B------:R-:W-:Y:S01]  /*13a0*/  IADD3.X R51, PT, PT, R17, R7, R51, P0, !PT ;  /* 0x0000000711337210 */ /* 0x000fe200007fe433 */
[----:B------:R-:W-:Y:S02]  /*13b0*/  IMAD.MOV.U32 R0, RZ, RZ, R28 ;  /* 0x000000ffff007224 */ /* 0x000fe400078e001c */
[----:B------:R-:W-:-:S07]  /*13c0*/  IMAD.MOV.U32 R3, RZ, RZ, R27 ;  /* 0x000000ffff037224 */ /* 0x000fce00078e001b */
.L_x_339:
[C---:B------:R-:W-:Y:S01]  /*13d0*/  R2UR UR4, R30.reuse ;  /* 0x000000001e0472ca */ /* 0x040fe200000e0000 */
[----:B------:R-:W-:Y:S01]  /*13e0*/  IMAD.MOV.U32 R6, RZ, RZ, R12 ;  /* 0x000000ffff067224 */ /* 0x000fe200078e000c */
[C---:B------:R-:W-:Y:S01]  /*13f0*/  R2UR UR5, R31.reuse ;  /* 0x000000001f0572ca */ /* 0x040fe200000e0000 */
[----:B------:R-:W-:Y:S01]  /*1400*/  IMAD.MOV.U32 R7, RZ, RZ, R13 ;  /* 0x000000ffff077224 */ /* 0x000fe200078e000d */
[----:B------:R-:W-:Y:S01]  /*1410*/  R2UR UR6, R30 ;  /* 0x000000001e0672ca */ /* 0x000fe200000e0000 */
[----:B------:R-:W-:Y:S01]  /*1420*/  IMAD.MOV.U32 R14, RZ, RZ, R54 ;  /* 0x000000ffff0e7224 */ /* 0x000fe200078e0036 */
[----:B------:R-:W-:Y:S01]  /*1430*/  R2UR UR7, R31 ;  /* 0x000000001f0772ca */ /* 0x000fe200000e0000 */
[----:B------:R-:W-:-:S08]  /*1440*/  IMAD.MOV.U32 R15, RZ, RZ, R51 ;  /* 0x000000ffff0f7224 */ /* 0x000fd000078e0033 */
[----:B------:R-:W2:Y:S04]  /*1450*/  LD.E.64 R56, desc[UR4][R14.64] ;  /* 0x000000040e387980 */ /* 0x000ea8000c101b00 */
[----:B------:R-:W3:Y:S01]  /*1460*/  LD.E.64 R10, desc[UR6][R6.64+-0x18] ;  /* 0xffffe806060a7980 */ /* 0x000ee2000c101b00 */
[----:B------:R-:W-:Y:S02]  /*1470*/  IMAD R20, R50, R46, RZ ;  /* 0x0000002e32147224 */ /* 0x000fe400078e02ff */
[----:B------:R-:W-:Y:S02]  /*1480*/  IMAD.MOV.U32 R12, RZ, RZ, R28 ;  /* 0x000000ffff0c7224 */ /* 0x000fe400078e001c */
[----:B------:R-:W-:Y:S01]  /*1490*/  IMAD.MOV.U32 R13, RZ, RZ, R27 ;  /* 0x000000ffff0d7224 */ /* 0x000fe200078e001b */
[----:B------:R-:W4:Y:S01]  /*14a0*/  LD.E.64 R14, desc[UR4][R6.64+-0x10] ;  /* 0xfffff004060e7980 */ /* 0x000f22000c101b00 */
[----:B------:R-:W-:-:S02]  /*14b0*/  IMAD R21, R43, R55, R20 ;  /* 0x000000372b157224 */ /* 0x000fc400078e0214 */
[----:B------:R-:W-:-:S04]  /*14c0*/  IMAD.WIDE.U32 R12, R46, R55, R12 ;  /* 0x000000372e0c7225 */ /* 0x000fc800078e000c */
[----:B------:R-:W-:Y:S01]  /*14d0*/  IMAD.IADD R13, R13, 0x1, R21 ;  /* 0x000000010d0d7824 */ /* 0x000fe200078e0215 */
[----:B------:R-:W-:-:S04]  /*14e0*/  LEA R20, P0, R12, R16, 0x3 ;  /* 0x000000100c147211 */ /* 0x000fc800078018ff */
[----:B------:R-:W-:Y:S02]  /*14f0*/  LEA.HI.X R13, R12, R17, R13, 0x3, P0 ;  /* 0x000000110c0d7211 */ /* 0x000fe400000f1c0d */
[----:B------:R-:W-:-:S05]  /*1500*/  IADD3 R20, P0, PT, R20, R29, RZ ;  /* 0x0000001d14147210 */ /* 0x000fca0007f1e0ff */
[----:B------:R-:W-:-:S05]  /*1510*/  IMAD.X R21, R13, 0x1, R34, P0 ;  /* 0x000000010d157824 */ /* 0x000fca00000e0622 */
[----:B------:R-:W4:Y:S01]  /*1520*/  LD.E.64 R12, desc[UR4][R20.64] ;  /* 0x00000004140c7980 */ /* 0x000f22000c101b00 */
[----:B------:R-:W-:-:S05]  /*1530*/  IADD3 R60, P0, PT, R20, R29, RZ ;  /* 0x0000001d143c7210 */ /* 0x000fca0007f1e0ff */
[----:B------:R-:W-:Y:S02]  /*1540*/  IMAD.X R61, R21, 0x1, R34, P0 ;  /* 0x00000001153d7824 */ /* 0x000fe400000e0622 */
[----:B------:R-:W5:Y:S01]  /*1550*/  LD.E.64 R20, desc[UR6][R6.64+-0x8] ;  /* 0xfffff80606147980 */ /* 0x000f62000c101b00 */
[C---:B--2---:R-:W-:Y:S02]  /*1560*/  DSETP.GE.AND P6, PT, |R56|.reuse, R8, PT ;  /* 0x000000083800722a */ /* 0x044fe40003fc6200 */
[----:B---3--:R-:W-:-:S08]  /*1570*/  DMUL R10, |R56|, R10 ;  /* 0x0000000a380a7228 */ /* 0x008fd00000000200 */
[----:B------:R-:W-:Y:S02]  /*1580*/  DSETP.NEU.AND P6, PT, R10, RZ, P6 ;  /* 0x000000ff0a00722a */ /* 0x000fe400037cd000 */
[----:B------:R-:W-:Y:S01]  /*1590*/  DADD R10, -RZ, |R56| ;  /* 0x00000000ff0a7229 */ /* 0x000fe20000000538 */
[----:B------:R0:W5:Y:S09]  /*15a0*/  LD.E.64 R56, desc[UR4][R60.64] ;  /* 0x000000043c387980 */ /* 0x000172000c101b00 */
[----:B------:R-:W-:-:S02]  /*15b0*/  FSEL R8, R10, R8, P6 ;  /* 0x000000080a087208 */ /* 0x000fc40003000000 */
[----:B------:R-:W-:Y:S02]  /*15c0*/  FSEL R9, R11, R9, P6 ;  /* 0x000000090b097208 */ /* 0x000fe40003000000 */
[----:B------:R-:W-:Y:S01]  /*15d0*/  IADD3 R10, P0, PT, R60, R29, RZ ;  /* 0x0000001d3c0a7210 */ /* 0x000fe20007f1e0ff */
[----:B----4-:R-:W-:-:S03]  /*15e0*/  DMUL R14, |R12|, R14 ;  /* 0x0000000e0c0e7228 */ /* 0x010fc60000000200 */
[----:B------:R-:W-:Y:S01]  /*15f0*/  DSETP.GE.AND P5, PT, |R12|, R8, PT ;  /* 0x000000080c00722a */ /* 0x000fe20003fa6200 */
[----:B------:R-:W-:-:S05]  /*1600*/  IMAD.X R11, R61, 0x1, R34, P0 ;  /* 0x000000013d0b7824 */ /* 0x000fca00000e0622 */
[----:B------:R-:W-:Y:S01]  /*1610*/  DSETP.NEU.AND P5, PT, R14, RZ, P5 ;  /* 0x000000ff0e00722a */ /* 0x000fe20002fad000 */
[----:B------:R1:W2:Y:S04]  /*1620*/  LD.E.64 R58, desc[UR4][R10.64] ;  /* 0x000000040a3a7980 */ /* 0x0002a8000c101b00 */
[----:B------:R-:W3:Y:S01]  /*1630*/  LD.E.64 R14, desc[UR6][R6.64] ;  /* 0x00000006060e7980 */ /* 0x000ee2000c101b00 */
[----:B------:R-:W-:Y:S01]  /*1640*/  DADD R12, -RZ, |R12| ;  /* 0x00000000ff0c7229 */ /* 0x000fe2000000050c */
[----:B0-----:R-:W-:-:S09]  /*1650*/  IADD3 R60, P0, PT, R10, R29, RZ ;  /* 0x0000001d0a3c7210 */ /* 0x001fd20007f1e0ff */
[----:B------:R-:W-:Y:S02]  /*1660*/  FSEL R8, R12, R8, P5 ;  /* 0x000000080c087208 */ /* 0x000fe40002800000 */
[----:B------:R-:W-:Y:S01]  /*1670*/  FSEL R9, R13, R9, P5 ;  /* 0x000000090d097208 */ /* 0x000fe20002800000 */
[----:B------:R-:W-:Y:S01]  /*1680*/  IMAD.X R61, R11, 0x1, R34, P0 ;  /* 0x000000010b3d7824 */ /* 0x000fe200000e0622 */
[----:B------:R-:W4:Y:S01]  /*1690*/  LD.E.64 R12, desc[UR6][R6.64+0x8] ;  /* 0x00000806060c7980 */ /* 0x000f22000c101b00 */
[----:B-1----:R-:W-:-:S05]  /*16a0*/  IADD3 R10, P0, PT, R60, R29, RZ ;  /* 0x0000001d3c0a7210 */ /* 0x002fca0007f1e0ff */
[----:B------:R-:W-:Y:S01]  /*16b0*/  IMAD.X R11, R61, 0x1, R34, P0 ;  /* 0x000000013d0b7824 */ /* 0x000fe200000e0622 */
[C---:B-----5:R-:W-:Y:S02]  /*16c0*/  DMUL R20, |R56|.reuse, R20 ;  /* 0x0000001438147228 */ /* 0x060fe40000000200 */
[----:B------:R-:W-:Y:S02]  /*16d0*/  DSETP.GE.AND P3, PT, |R56|, R8, PT ;  /* 0x000000083800722a */ /* 0x000fe40003f66200 */
[----:B------:R-:W-:-:S04]  /*16e0*/  DADD R56, -RZ, |R56| ;  /* 0x00000000ff387229 */ /* 0x000fc80000000538 */
[----:B------:R-:W-:Y:S02]  /*16f0*/  DSETP.NEU.AND P3, PT, R20, RZ, P3 ;  /* 0x000000ff1400722a */ /* 0x000fe40001f6d000 */
[----:B------:R0:W5:Y:S04]  /*1700*/  LD.E.64 R20, desc[UR4][R10.64] ;  /* 0x000000040a147980 */ /* 0x000168000c101b00 */
[----:B------:R-:W-:Y:S02]  /*1710*/  FSEL R8, R56, R8, P3 ;  /* 0x0000000838087208 */ /* 0x000fe40001800000 */
[----:B------:R-:W-:Y:S02]  /*1720*/  FSEL R9, R57, R9, P3 ;  /* 0x0000000939097208 */ /* 0x000fe40001800000 */
[----:B------:R-:W4:Y:S04]  /*1730*/  LD.E.64 R56, desc[UR4][R60.64] ;  /* 0x000000043c387980 */ /* 0x000f28000c101b00 */
[----:B--2---:R-:W-:-:S02]  /*1740*/  DSETP.GE.AND P4, PT, |R58|, R8, PT ;  /* 0x000000083a00722a */ /* 0x004fc40003f86200 */
[----:B---3--:R-:W-:-:S08]  /*1750*/  DMUL R14, |R58|, R14 ;  /* 0x0000000e3a0e7228 */ /* 0x008fd00000000200 */
[----:B------:R-:W-:Y:S02]  /*1760*/  DSETP.NEU.AND P4, PT, R14, RZ, P4 ;  /* 0x000000ff0e00722a */ /* 0x000fe4000278d000 */
[----:B------:R-:W5:Y:S01]  /*1770*/  LD.E.64 R14, desc[UR6][R6.64+0x10] ;  /* 0x00001006060e7980 */ /* 0x000f62000c101b00 */
[----:B------:R-:W-:Y:S01]  /*1780*/  DADD R58, -RZ, |R58| ;  /* 0x00000000ff3a7229 */ /* 0x000fe2000000053a */
[----:B------:R-:W-:-:S09]  /*1790*/  IADD3 R49, P0, PT, R55, 0x1, RZ ;  /* 0x0000000137317810 */ /* 0x000fd20007f1e0ff */
[----:B------:R-:W-:Y:S02]  /*17a0*/  FSEL R8, R58, R8, P4 ;  /* 0x000000083a087208 */ /* 0x000fe40002000000 */
[----:B------:R-:W-:Y:S01]  /*17b0*/  FSEL R9, R59, R9, P4 ;  /* 0x000000093b097208 */ /* 0x000fe20002000000 */
[----:B------:R-:W-:Y:S01]  /*17c0*/  IMAD.X R47, RZ, RZ, R50, P0 ;  /* 0x000000ffff2f7224 */ /* 0x000fe200000e0632 */
[----:B----4-:R-:W-:-:S04]  /*17d0*/  DMUL R12, |R56|, R12 ;  /* 0x0000000c380c7228 */ /* 0x010fc80000000200 */
[----:B------:R-:W-:Y:S02]  /*17e0*/  DSETP.GE.AND P2, PT, |R56|, R8, PT ;  /* 0x000000083800722a */ /* 0x000fe40003f46200 */
[----:B------:R-:W-:-:S04]  /*17f0*/  DADD R56, -RZ, |R56| ;  /* 0x00000000ff387229 */ /* 0x000fc80000000538 */
[----:B------:R-:W-:Y:S01]  /*1800*/  DSETP.NEU.AND P2, PT, R12, RZ, P2 ;  /* 0x000000ff0c00722a */ /* 0x000fe2000174d000 */
[----:B------:R-:W-:-:S05]  /*1810*/  IADD3 R12, P0, PT, R10, R29, RZ ;  /* 0x0000001d0a0c7210 */ /* 0x000fca0007f1e0ff */
[----:B------:R-:W-:Y:S01]  /*1820*/  IMAD.X R13, R11, 0x1, R34, P0 ;  /* 0x000000010b0d7824 */ /* 0x000fe200000e0622 */
[----:B0-----:R-:W-:Y:S02]  /*1830*/  IADD3 R10, P0, PT, R12, R29, RZ ;  /* 0x0000001d0c0a7210 */ /* 0x001fe40007f1e0ff */
[----:B------:R-:W-:-:S03]  /*1840*/  FSEL R9, R57, R9, P2 ;  /* 0x0000000939097208 */ /* 0x000fc60001000000 */
[----:B------:R-:W-:Y:S01]  /*1850*/  IMAD.X R11, R13, 0x1, R34, P0 ;  /* 0x000000010d0b7824 */ /* 0x000fe200000e0622 */
[----:B------:R-:W-:Y:S01]  /*1860*/  IADD3 R57, P0, PT, R55, 0x7, RZ ;  /* 0x0000000737397810 */ /* 0x000fe20007f1e0ff */
[C---:B-----5:R-:W-:Y:S01]  /*1870*/  DMUL R14, |R20|.reuse, R14 ;  /* 0x0000000e140e7228 */ /* 0x060fe20000000200 */
[----:B------:R-:W-:Y:S01]  /*1880*/  FSEL R8, R56, R8, P2 ;  /* 0x0000000838087208 */ /* 0x000fe20001000000 */
[----:B------:R-:W2:Y:S02]  /*1890*/  LD.E.64 R12, desc[UR4][R12.64] ;  /* 0x000000040c0c7980 */ /* 0x000ea4000c101b00 */
[----:B------:R-:W-:Y:S01]  /*18a0*/  IMAD.X R56, RZ, RZ, R50, P0 ;  /* 0x000000ffff387224 */ /* 0x000fe200000e0632 */
[----:B------:R-:W-:Y:S01]  /*18b0*/  ISETP.NE.U32.AND P0, PT, R28, R57, PT ;  /* 0x000000391c00720c */ /* 0x000fe20003f05070 */
[----:B------:R-:W3:Y:S01]  /*18c0*/  LD.E.64 R10, desc[UR4][R10.64] ;  /* 0x000000040a0a7980 */ /* 0x000ee2000c101b00 */
[----:B------:R-:W-:Y:S02]  /*18d0*/  DSETP.GE.AND P1, PT, |R20|, R8, PT ;  /* 0x000000081400722a */ /* 0x000fe40003f26200 */
[----:B------:R-:W-:-:S04]  /*18e0*/  ISETP.NE.AND.EX P0, PT, R27, R56, PT, P0 ;  /* 0x000000381b00720c */ /* 0x000fc80003f05300 */
[----:B------:R-:W-:Y:S01]  /*18f0*/  DSETP.NEU.AND P1, PT, R14, RZ, P1 ;  /* 0x000000ff0e00722a */ /* 0x000fe20000f2d000 */
[----:B------:R-:W4:Y:S01]  /*1900*/  LD.E.64 R14, desc[UR6][R6.64+0x18] ;  /* 0x00001806060e7980 */ /* 0x000f22000c101b00 */
[----:B------:R-:W-:-:S07]  /*1910*/  DADD R20, -RZ, |R20| ;  /* 0x00000000ff147229 */ /* 0x000fce0000000514 */
[----:B------:R-:W-:Y:S02]  /*1920*/  @P0 R2UR UR6, R30 ;  /* 0x000000001e0602ca */ /* 0x000fe400000e0000 */
[----:B------:R-:W-:Y:S02]  /*1930*/  @P0 R2UR UR7, R31 ;  /* 0x000000001f0702ca */ /* 0x000fe400000e0000 */
[----:B------:R-:W-:Y:S02]  /*1940*/  FSEL R8, R20, R8, P1 ;  /* 0x0000000814087208 */ /* 0x000fe40000800000 */
[----:B------:R-:W-:-:S09]  /*1950*/  FSEL R9, R21, R9, P1 ;  /* 0x0000000915097208 */ /* 0x000fd20000800000 */
[----:B------:R-:W3:Y:S01]  /*1960*/  @P0 LD.E.64 R20, desc[UR6][R6.64+0x20] ;  /* 0x0000200606140980 */ /* 0x000ee2000c101b00 */
[----:B------:R-:W-:Y:S02]  /*1970*/  @!P5 SEL R49, R55, R0, P6 ;  /* 0x000000003731d207 */ /* 0x000fe40003000000 */
[----:B------:R-:W-:Y:S01]  /*1980*/  @!P5 SEL R47, R50, R3, P6 ;  /* 0x00000003322fd207 */ /* 0x000fe20003000000 */
[C---:B--2---:R-:W-:Y:S02]  /*1990*/  DSETP.GE.AND P5, PT, |R12|.reuse, R8, PT ;  /* 0x000000080c00722a */ /* 0x044fe40003fa6200 */
[----:B----4-:R-:W-:Y:S02]  /*19a0*/  DMUL R14, |R12|, R14 ;  /* 0x0000000e0c0e7228 */ /* 0x010fe40000000200 */
[----:B------:R-:W-:-:S06]  /*19b0*/  DADD R12, -RZ, |R12| ;  /* 0x00000000ff0c7229 */ /* 0x000fcc000000050c */
[----:B------:R-:W-:Y:S01]  /*19c0*/  DSETP.NEU.AND P5, PT, R14, RZ, P5 ;  /* 0x000000ff0e00722a */ /* 0x000fe20002fad000 */
[----:B------:R-:W-:-:S05]  /*19d0*/  IADD3 R14, P6, PT, R55, 0x2, RZ ;  /* 0x00000002370e7810 */ /* 0x000fca0007fde0ff */
[----:B------:R-:W-:Y:S01]  /*19e0*/  IMAD.X R58, RZ, RZ, R50, P6 ;  /* 0x000000ffff3a7224 */ /* 0x000fe200030e0632 */
[----:B------:R-:W-:Y:S02]  /*19f0*/  IADD3 R0, P6, PT, R55, 0x3, RZ ;  /* 0x0000000337007810 */ /* 0x000fe40007fde0ff */
[----:B------:R-:W-:-:S03]  /*1a00*/  @!P4 SEL R0, R14, R49, P3 ;  /* 0x000000310e00c207 */ /* 0x000fc60001800000 */
[----:B------:R-:W-:Y:S01]  /*1a10*/  IMAD.X R3, RZ, RZ, R50, P6 ;  /* 0x000000ffff037224 */ /* 0x000fe200030e0632 */
[----:B---3--:R-:W-:Y:S01]  /*1a20*/  @P0 DMUL R20, |R10|, R20 ;  /* 0x000000140a140228 */ /* 0x008fe20000000200 */
[----:B------:R-:W-:Y:S02]  /*1a30*/  @!P4 SEL R3, R58, R47, P3 ;  /* 0x0000002f3a03c207 */ /* 0x000fe40001800000 */
[----:B------:R-:W-:Y:S02]  /*1a40*/  PLOP3.LUT P3, PT, PT, PT, PT, 0x8, 0x80 ;  /* 0x000000000080781c */ /* 0x000fe40003f6e170 */
[----:B------:R-:W-:Y:S02]  /*1a50*/  FSEL R9, R13, R9, P5 ;  /* 0x000000090d097208 */ /* 0x000fe40002800000 */
[C---:B------:R-:W-:Y:S02]  /*1a60*/  IADD3 R13, P4, PT, R55.reuse, 0x4, RZ ;  /* 0x00000004370d7810 */ /* 0x040fe40007f9e0ff */
[----:B------:R-:W-:Y:S01]  /*1a70*/  IADD3 R15, P6, PT, R55, 0x5, RZ ;  /* 0x00000005370f7810 */ /* 0x000fe20007fde0ff */
[----:B------:R-:W-:-:S02]  /*1a80*/  @P0 DSETP.NEU.AND P3, PT, R20, RZ, PT ;  /* 0x000000ff1400022a */ /* 0x000fc40003f6d000 */
[--C-:B------:R-:W-:Y:S01]  /*1a90*/  IMAD.X R20, RZ, RZ, R50.reuse, P4 ;  /* 0x000000ffff147224 */ /* 0x100fe200020e0632 */
[----:B------:R-:W-:Y:S01]  /*1aa0*/  @!P1 SEL R15, R13, R0, P2 ;  /* 0x000000000d0f9207 */ /* 0x000fe20001000000 */
[----:B------:R-:W-:-:S03]  /*1ab0*/  IMAD.X R14, RZ, RZ, R50, P6 ;  /* 0x000000ffff0e7224 */ /* 0x000fc600030e0632 */
[----:B------:R-:W-:Y:S02]  /*1ac0*/  @!P1 SEL R14, R20, R3, P2 ;  /* 0x00000003140e9207 */ /* 0x000fe40001000000 */
[----:B------:R-:W-:Y:S02]  /*1ad0*/  IADD3 R53, P1, PT, R53, -0x8, RZ ;  /* 0xfffffff835357810 */ /* 0x000fe40007f3e0ff */
[----:B------:R-:W-:Y:S02]  /*1ae0*/  FSEL R8, R12, R8, P5 ;  /* 0x000000080c087208 */ /* 0x000fe40002800000 */
[----:B------:R-:W-:Y:S02]  /*1af0*/  IADD3.X R52, PT, PT, R52, -0x1, RZ, P1, !PT ;  /* 0xffffffff34347810 */ /* 0x000fe40000ffe4ff */
[----:B------:R-:W-:Y:S02]  /*1b00*/  ISETP.NE.U32.AND P1, PT, R53, RZ, PT ;  /* 0x000000ff3500720c */ /* 0x000fe40003f25070 */
[----:B------:R-:W-:Y:S01]  /*1b10*/  DSETP.GE.AND P0, PT, |R10|, R8, P3 ;  /* 0x000000080a00722a */ /* 0x000fe20001f06200 */
[----:B------:R-:W-:-:S02]  /*1b20*/  IADD3 R0, P3, PT, R55, 0x6, RZ ;  /* 0x0000000637007810 */ /* 0x000fc40007f7e0ff */
[----:B------:R-:W-:Y:S01]  /*1b30*/  ISETP.NE.AND.EX P1, PT, R52, RZ, PT, P1 ;  /* 0x000000ff3400720c */ /* 0x000fe20003f25310 */
[----:B------:R-:W-:Y:S02]  /*1b40*/  DADD R10, -RZ, |R10| ;  /* 0x00000000ff0a7229 */ /* 0x000fe4000000050a */
[----:B------:R-:W-:Y:S01]  /*1b50*/  IMAD.X R3, RZ, RZ, R50, P3 ;  /* 0x000000ffff037224 */ /* 0x000fe200018e0632 */
[----:B------:R-:W-:Y:S02]  /*1b60*/  IADD3 R12, P4, PT, R6, 0x40, RZ ;  /* 0x00000040060c7810 */ /* 0x000fe40007f9e0ff */
[----:B------:R-:W-:Y:S02]  /*1b70*/  IADD3 R55, P2, PT, R55, 0x8, RZ ;  /* 0x0000000837377810 */ /* 0x000fe40007f5e0ff */
[----:B------:R-:W-:Y:S02]  /*1b80*/  IADD3 R54, P3, PT, R54, R41, RZ ;  /* 0x0000002936367210 */ /* 0x000fe40007f7e0ff */
[----:B------:R-:W-:-:S02]  /*1b90*/  SEL R0, R0, R15, P5 ;  /* 0x0000000f00007207 */ /* 0x000fc40002800000 */
[----:B------:R-:W-:Y:S01]  /*1ba0*/  SEL R3, R3, R14, P5 ;  /* 0x0000000e03037207 */ /* 0x000fe20002800000 */
[----:B------:R-:W-:Y:S01]  /*1bb0*/  IMAD.X R13, RZ, RZ, R7, P4 ;  /* 0x000000ffff0d7224 */ /* 0x000fe200020e0607 */
[----:B------:R-:W-:Y:S01]  /*1bc0*/  FSEL R8, R10, R8, P0 ;  /* 0x000000080a087208 */ /* 0x000fe20000000000 */
[----:B------:R-:W-:Y:S01]  /*1bd0*/  IMAD.X R50, RZ, RZ, R50, P2 ;  /* 0x000000ffff327224 */ /* 0x000fe200010e0632 */
[----:B------:R-:W-:Y:S01]  /*1be0*/  FSEL R9, R11, R9, P0 ;  /* 0x000000090b097208 */ /* 0x000fe20000000000 */
[----:B------:R-:W-:Y:S01]  /*1bf0*/  IMAD.X R51, R51, 0x1, R38, P3 ;  /* 0x0000000133337824 */ /* 0x000fe200018e0626 */
[----:B------:R-:W-:Y:S02]  /*1c00*/  SEL R0, R57, R0, P0 ;  /* 0x0000000039007207 */ /* 0x000fe40000000000 */
[----:B------:R-:W-:Y:S01]  /*1c10*/  SEL R3, R56, R3, P0 ;  /* 0x0000000338037207 */ /* 0x000fe20000000000 */
[----:B------:R-:W-:Y:S06]  /*1c20*/  @P1 BRA `(.L_x_339) ;  /* 0xfffffff400e81947 */ /* 0x000fec000383ffff */
[----:B------:R-:W-:Y:S05]  /*1c30*/  BSYNC.RECONVERGENT B3 ;  /* 0x0000000000037941 */ /* 0x000fea0003800200 */
.L_x_338:
[----:B------:R-:W-:-:S07]  /*1c40*/  IMAD.MOV.U32 R56, RZ, RZ, R50 ;  /* 0x000000ffff387224 */ /* 0x000fce00078e0032 */
.L_x_337:
[----:B------:R-:W-:Y:S05]  /*1c50*/  BSYNC.RECONVERGENT B2 ;  /* 0x0000000000027941 */ /* 0x000fea0003800200 */
.L_x_336:
[----:B------:R-:W-:-:S13]  /*1c60*/  LOP3.LUT P0, RZ, R45, 0x7, RZ, 0xc0, !PT ;  /* 0x000000072dff7812 */ /* 0x000fda000780c0ff */
        /* <DEDUP_REMOVED lines=12> */
[-C--:B------:R-:W-:Y:S01]  /*1d30*/  ISETP.NE.U32.AND P0, PT, R28, R55.reuse, PT ;  /* 0x000000371c00720c */ /* 0x080fe20003f05070 */
[----:B------:R-:W-:Y:S01]  /*1d40*/  IMAD R12, R56, R46, RZ ;  /* 0x0000002e380c7224 */ /* 0x000fe200078e02ff */
[----:B------:R-:W-:Y:S01]  /*1d50*/  IADD3 R13, P1, PT, R55, R32, RZ ;  /* 0x00000020370d7210 */ /* 0x000fe20007f3e0ff */
[----:B------:R-:W-:Y:S01]  /*1d60*/  IMAD.MOV.U32 R6, RZ, RZ, R28 ;  /* 0x000000ffff067224 */ /* 0x000fe200078e001c */
[----:B------:R-:W-:Y:S01]  /*1d70*/  ISETP.NE.AND.EX P0, PT, R27, R56, PT, P0 ;  /* 0x000000381b00720c */ /* 0x000fe20003f05300 */
[----:B------:R-:W-:Y:S01]  /*1d80*/  IMAD.MOV.U32 R7, RZ, RZ, R27 ;  /* 0x000000ffff077224 */ /* 0x000fe200078e001b */
[----:B------:R-:W-:Y:S01]  /*1d90*/  R2UR UR4, R30 ;  /* 0x000000001e0472ca */ /* 0x000fe200000e0000 */
[-C--:B------:R-:W-:Y:S01]  /*1da0*/  IMAD R15, R43, R55.reuse, R12 ;  /* 0x000000372b0f7224 */ /* 0x080fe200078e020c */
[----:B------:R-:W-:Y:S01]  /*1db0*/  R2UR UR5, R31 ;  /* 0x000000001f0572ca */ /* 0x000fe200000e0000 */
[----:B------:R-:W-:Y:S01]  /*1dc0*/  IMAD.WIDE.U32 R10, R46, R55, R6 ;  /* 0x000000372e0a7225 */ /* 0x000fe200078e0006 */
[----:B------:R-:W-:-:S03]  /*1dd0*/  LEA R6, P2, R13, R16, 0x3 ;  /* 0x000000100d067211 */ /* 0x000fc600078418ff */
[----:B------:R-:W-:Y:S01]  /*1de0*/  IMAD.X R7, R56, 0x1, R48, P1 ;  /* 0x0000000138077824 */ /* 0x000fe200008e0630 */
[----:B------:R-:W-:Y:S01]  /*1df0*/  LEA R12, P1, R10, R16, 0x3 ;  /* 0x000000100a0c7211 */ /* 0x000fe200078218ff */
[----:B------:R-:W-:Y:S02]  /*1e00*/  IMAD.IADD R11, R11, 0x1, R15 ;  /* 0x000000010b0b7824 */ /* 0x000fe400078e020f */
[----:B------:R-:W-:Y:S02]  /*1e10*/  @P0 R2UR UR6, R30 ;  /* 0x000000001e0602ca */ /* 0x000fe400000e0000 */
[----:B------:R-:W-:Y:S02]  /*1e20*/  @P0 R2UR UR7, R31 ;  /* 0x000000001f0702ca */ /* 0x000fe400000e0000 */
[-C--:B------:R-:W-:Y:S02]  /*1e30*/  LEA.HI.X R7, R13, R17.reuse, R7, 0x3, P2 ;  /* 0x000000110d077211 */ /* 0x080fe400010f1c07 */
[----:B------:R-:W-:-:S05]  /*1e40*/  LEA.HI.X R13, R10, R17, R11, 0x3, P1 ;  /* 0x000000110a0d7211 */ /* 0x000fca00008f1c0b */
[----:B------:R-:W2:Y:S04]  /*1e50*/  LD.E.64 R10, desc[UR4][R12.64] ;  /* 0x000000040c0a7980 */ /* 0x000ea8000c101b00 */
[----:B------:R-:W2:Y:S01]  /*1e60*/  @P0 LD.E.64 R14, desc[UR6][R6.64] ;  /* 0x00000006060e0980 */ /* 0x000ea2000c101b00 */
[----:B------:R-:W-:-:S05]  /*1e70*/  IADD3 R57, P1, PT, R55, 0x1, RZ ;  /* 0x0000000137397810 */ /* 0x000fca0007f3e0ff */
[----:B------:R-:W-:Y:S01]  /*1e80*/  IMAD.X R58, RZ, RZ, R56, P1 ;  /* 0x000000ffff3a7224 */ /* 0x000fe200008e0638 */
[----:B------:R-:W-:Y:S02]  /*1e90*/  PLOP3.LUT P1, PT, PT, PT, PT, 0x8, 0x80 ;  /* 0x000000000080781c */ /* 0x000fe40003f2e170 */
[----:B------:R-:W-:-:S04]  /*1ea0*/  ISETP.NE.U32.AND P2, PT, R28, R57, PT ;  /* 0x000000391c00720c */ /* 0x000fc80003f45070 */
[----:B------:R-:W-:Y:S02]  /*1eb0*/  ISETP.NE.AND.EX P2, PT, R27, R58, PT, P2 ;  /* 0x0000003a1b00720c */ /* 0x000fe40003f45320 */
[----:B------:R-:W-:-:S11]  /*1ec0*/  IADD3 R47, P5, PT, R55, 0x3, RZ ;  /* 0x00000003372f7810 */ /* 0x000fd60007fbe0ff */
        /* <DEDUP_REMOVED lines=9> */
[----:B------:R-:W-:Y:S01]  /*1f60*/  IADD3 R49, P1, PT, R55, 0x2, RZ ;  /* 0x0000000237317810 */ /* 0x000fe20007f3e0ff */
[----:B------:R-:W-:-:S03]  /*1f70*/  DADD R10, -RZ, |R10| ;  /* 0x00000000ff0a7229 */ /* 0x000fc6000000050a */
[----:B------:R-:W-:Y:S01]  /*1f80*/  ISETP.NE.U32.AND P3, PT, R28, R49, PT ;  /* 0x000000311c00720c */ /* 0x000fe20003f65070 */
[----:B------:R-:W-:Y:S01]  /*1f90*/  IMAD.X R54, RZ, RZ, R56, P1 ;  /* 0x000000ffff367224 */ /* 0x000fe200008e0638 */
[----:B------:R-:W-:-:S04]  /*1fa0*/  IADD3 R60, P1, PT, R12, R29, RZ ;  /* 0x0000001d0c3c7210 */ /* 0x000fc80007f3e0ff */
[----:B------:R-:W-:Y:S01]  /*1fb0*/  ISETP.NE.AND.EX P3, PT, R27, R54, PT, P3 ;  /* 0x000000361b00720c */ /* 0x000fe20003f65330 */
[----:B------:R-:W-:Y:S01]  /*1fc0*/  IMAD.X R61, R13, 0x1, R34, P1 ;  /* 0x000000010d3d7824 */ /* 0x000fe200008e0622 */
[----:B------:R-:W-:Y:S02]  /*1fd0*/  FSEL R20, R10, R8, P0 ;  /* 0x000000080a147208 */ /* 0x000fe40000000000 */
[----:B------:R-:W-:Y:S02]  /*1fe0*/  FSEL R21, R11, R9, P0 ;  /* 0x000000090b157208 */ /* 0x000fe40000000000 */
[----:B------:R-:W3:Y:S01]  /*1ff0*/  LD.E.64 R10, desc[UR4][R60.64] ;  /* 0x000000043c0a7980 */ /* 0x000ee2000c101b00 */
[----:B------:R-:W-:Y:S02]  /*2000*/  ISETP.NE.U32.AND P1, PT, R28, R47, PT ;  /* 0x0000002f1c00720c */ /* 0x000fe40003f25070 */
[----:B------:R-:W-:Y:S02]  /*2010*/  IADD3 R14, P5, PT, R60, R29, RZ ;  /* 0x0000001d3c0e7210 */ /* 0x000fe40007fbe0ff */
[----:B------:R-:W-:-:S02]  /*2020*/  ISETP.NE.AND.EX P1, PT, R27, R59, PT, P1 ;  /* 0x0000003b1b00720c */ /* 0x000fc40003f25310 */
[----:B------:R-:W-:Y:S02]  /*2030*/  @P3 R2UR UR6, R30 ;  /* 0x000000001e0632ca */ /* 0x000fe400000e0000 */
[----:B------:R-:W-:Y:S01]  /*2040*/  @P3 R2UR UR7, R31 ;  /* 0x000000001f0732ca */ /* 0x000fe200000e0000 */
[----:B------:R-:W-:Y:S01]  /*2050*/  IMAD.X R15, R61, 0x1, R34, P5 ;  /* 0x000000013d0f7824 */ /* 0x000fe200028e0622 */
[----:B------:R-:W-:-:S04]  /*2060*/  IADD3 R12, P5, PT, R14, R29, RZ ;  /* 0x0000001d0e0c7210 */ /* 0x000fc80007fbe0ff */
[----:B------:R-:W2:Y:S03]  /*2070*/  LD.E.64 R8, desc[UR4][R14.64] ;  /* 0x000000040e087980 */ /* 0x000ea6000c101b00 */
[----:B------:R-:W-:Y:S02]  /*2080*/  @P1 R2UR UR10, R30 ;  /* 0x000000001e0a12ca */ /* 0x000fe400000e0000 */
[----:B------:R-:W-:Y:S02]  /*2090*/  @P1 R2UR UR11, R31 ;  /* 0x000000001f0b12ca */ /* 0x000fe400000e0000 */
[----:B------:R-:W2:Y:S01]  /*20a0*/  @P3 LD.E.64 R50, desc[UR6][R6.64+0x10] ;  /* 0x0000100606323980 */ /* 0x000ea2000c101b00 */
[----:B------:R-:W-:-:S06]  /*20b0*/  IMAD.X R13, R15, 0x1, R34, P5 ;  /* 0x000000010f0d7824 */ /* 0x000fcc00028e0622 */
[----:B------:R-:W4:Y:S04]  /*20c0*/  LD.E.64 R12, desc[UR8][R12.64] ;  /* 0x000000080c0c7980 */ /* 0x000f28000c101b00 */
[----:B------:R0:W4:Y:S01]  /*20d0*/  @P1 LD.E.64 R60, desc[UR10][R6.64+0x18] ;  /* 0x0000180a063c1980 */ /* 0x000122000c101b00 */
[----:B------:R-:W-:Y:S02]  /*20e0*/  PLOP3.LUT P5, PT, PT, PT, PT, 0x8, 0x80 ;  /* 0x000000000080781c */ /* 0x000fe40003fae170 */
[C---:B------:R-:W-:Y:S02]  /*20f0*/  SEL R0, R55.reuse, R0, P0 ;  /* 0x0000000037007207 */ /* 0x040fe40000000000 */
[----:B------:R-:W-:Y:S02]  /*2100*/  SEL R3, R56, R3, P0 ;  /* 0x0000000338037207 */ /* 0x000fe40000000000 */
[----:B------:R-:W-:-:S05]  /*2110*/  IADD3 R55, P0, PT, R55, 0x4, RZ ;  /* 0x0000000437377810 */ /* 0x000fca0007f1e0ff */
[----:B------:R-:W-:Y:S01]  /*2120*/  IMAD.X R56, RZ, RZ, R56, P0 ;  /* 0x000000ffff387224 */ /* 0x000fe200000e0638 */
        /* <DEDUP_REMOVED lines=8> */
[----:B------:R-:W-:Y:S02]  /*21b0*/  @P3 DSETP.NEU.AND P5, PT, R50, RZ, PT ;  /* 0x000000ff3200322a */ /* 0x000fe40003fad000 */
[----:B0-----:R-:W-:Y:S02]  /*21c0*/  DADD R6, -RZ, |R8| ;  /* 0x00000000ff067229 */ /* 0x001fe40000000508 */
[----:B----4-:R-:W-:Y:S02]  /*21d0*/  @P1 DMUL R60, |R12|, R60 ;  /* 0x0000003c0c3c1228 */ /* 0x010fe40000000200 */
[----:B------:R-:W-:Y:S01]  /*21e0*/  DSETP.GE.AND P3, PT, |R8|, R10, P5 ;  /* 0x0000000a0800722a */ /* 0x000fe20002f66200 */
[----:B------:R-:W-:Y:S01]  /*21f0*/  PLOP3.LUT P5, PT, PT, PT, PT, 0x8, 0x80 ;  /* 0x000000000080781c */ /* 0x000fe20003fae170 */
[----:B------:R-:W-:-:S04]  /*2200*/  DADD R8, -RZ, |R12| ;  /* 0x00000000ff087229 */ /* 0x000fc8000000050c */
[----:B------:R-:W-:Y:S02]  /*2210*/  FSEL R6, R6, R10, P3 ;  /* 0x0000000a06067208 */ /* 0x000fe40001800000 */
[----:B------:R-:W-:Y:S01]  /*2220*/  @P1 DSETP.NEU.AND P5, PT, R60, RZ, PT ;  /* 0x000000ff3c00122a */ /* 0x000fe20003fad000 */
[----:B------:R-:W-:Y:S02]  /*2230*/  FSEL R7, R7, R11, P3 ;  /* 0x0000000b07077208 */ /* 0x000fe40001800000 */
[----:B------:R-:W-:Y:S02]  /*2240*/  SEL R0, R57, R0, P2 ;  /* 0x0000000039007207 */ /* 0x000fe40001000000 */
[----:B------:R-:W-:Y:S02]  /*2250*/  SEL R3, R58, R3, P2 ;  /* 0x000000033a037207 */ /* 0x000fe40001000000 */
[----:B------:R-:W-:Y:S01]  /*2260*/  DSETP.GE.AND P5, PT, |R12|, R6, P5 ;  /* 0x000000060c00722a */ /* 0x000fe20002fa6200 */
[----:B------:R-:W-:-:S02]  /*2270*/  SEL R0, R49, R0, P3 ;  /* 0x0000000031007207 */ /* 0x000fc40001800000 */
[----:B------:R-:W-:-:S03]  /*2280*/  SEL R54, R54, R3, P3 ;  /* 0x0000000336367207 */ /* 0x000fc60001800000 */
[----:B------:R-:W-:Y:S02]  /*2290*/  FSEL R8, R8, R6, P5 ;  /* 0x0000000608087208 */ /* 0x000fe40002800000 */
[----:B------:R-:W-:Y:S02]  /*22a0*/  FSEL R9, R9, R7, P5 ;  /* 0x0000000709097208 */ /* 0x000fe40002800000 */
[----:B------:R-:W-:Y:S02]  /*22b0*/  SEL R0, R47, R0, P5 ;  /* 0x000000002f007207 */ /* 0x000fe40002800000 */
[----:B------:R-:W-:-:S07]  /*22c0*/  SEL R3, R59, R54, P5 ;  /* 0x000000363b037207 */ /* 0x000fce0002800000 */
.L_x_341:
[----:B------:R-:W-:Y:S05]  /*22d0*/  BSYNC.RECONVERGENT B2 ;  /* 0x0000000000027941 */ /* 0x000fea0003800200 */
.L_x_340:
        /* <DEDUP_REMOVED lines=37> */
[----:B------:R-:W-:-:S05]  /*2530*/  IADD3 R12, P2, PT, R50, R29, RZ ;  /* 0x0000001d320c7210 */ /* 0x000fca0007f5e0ff */
[----:B------:R-:W-:-:S06]  /*2540*/  IMAD.X R13, R51, 0x1, R34, P2 ;  /* 0x00000001330d7824 */ /* 0x000fcc00010e0622 */
[----:B------:R-:W3:Y:S04]  /*2550*/  @P0 LD.E.64 R20, desc[UR10][R6.64+0x8] ;  /* 0x0000080a06140980 */ /* 0x000ee8000c101b00 */
[----:B------:R-:W3:Y:S01]  /*2560*/  LD.E.64 R12, desc[UR8][R12.64] ;  /* 0x000000080c0c7980 */ /* 0x000ee2000c101b00 */
[----:B------:R-:W-:Y:S01]  /*2570*/  PLOP3.LUT P2, PT, PT, PT, PT, 0x8, 0x80 ;  /* 0x000000000080781c */ /* 0x000fe20003f4e170 */
[----:B--2---:R-:W-:-:S08]  /*2580*/  @P1 DMUL R14, |R10|, R14 ;  /* 0x0000000e0a0e1228 */ /* 0x004fd00000000200 */
[----:B------:R-:W-:Y:S02]  /*2590*/  @P1 DSETP.NEU.AND P2, PT, R14, RZ, PT ;  /* 0x000000ff0e00122a */ /* 0x000fe40003f4d000 */
[----:B------:R-:W-:Y:S01]  /*25a0*/  DADD R14, -RZ, |R10| ;  /* 0x00000000ff0e7229 */ /* 0x000fe2000000050a */
[----:B------:R-:W-:-:S03]  /*25b0*/  PLOP3.LUT P1, PT, PT, PT, PT, 0x8, 0x80 ;  /* 0x000000000080781c */ /* 0x000fc60003f2e170 */
[----:B------:R-:W-:Y:S02]  /*25c0*/  DSETP.GE.AND P2, PT, |R10|, R8, P2 ;  /* 0x000000080a00722a */ /* 0x000fe40001746200 */
[----:B---3--:R-:W-:Y:S02]  /*25d0*/  @P0 DMUL R20, |R12|, R20 ;  /* 0x000000140c140228 */ /* 0x008fe40000000200 */
[----:B------:R-:W-:Y:S02]  /*25e0*/  DADD R6, -RZ, |R12| ;  /* 0x00000000ff067229 */ /* 0x000fe4000000050c */
[----:B------:R-:W-:Y:S02]  /*25f0*/  FSEL R8, R14, R8, P2 ;  /* 0x000000080e087208 */ /* 0x000fe40001000000 */
[----:B------:R-:W-:Y:S02]  /*2600*/  FSEL R9, R15, R9, P2 ;  /* 0x000000090f097208 */ /* 0x000fe40001000000 */
[----:B------:R-:W-:Y:S01]  /*2610*/  @P0 DSETP.NEU.AND P1, PT, R20, RZ, PT ;  /* 0x000000ff1400022a */ /* 0x000fe20003f2d000 */
[----:B------:R-:W-:-:S02]  /*2620*/  SEL R0, R55, R0, P2 ;  /* 0x0000000037007207 */ /* 0x000fc40001000000 */
[----:B------:R-:W-:-:S03]  /*2630*/  IADD3 R55, P0, PT, R55, 0x2, RZ ;  /* 0x0000000237377810 */ /* 0x000fc60007f1e0ff */
[----:B------:R-:W-:Y:S01]  /*2640*/  DSETP.GE.AND P1, PT, |R12|, R8, P1 ;  /* 0x000000080c00722a */ /* 0x000fe20000f26200 */
[----:B------:R-:W-:Y:S01]  /*2650*/  SEL R3, R56, R3, P2 ;  /* 0x0000000338037207 */ /* 0x000fe20001000000 */
[----:B------:R-:W-:-:S04]  /*2660*/  IMAD.X R56, RZ, RZ, R56, P0 ;  /* 0x000000ffff387224 */ /* 0x000fc800000e0638 */
[----:B------:R-:W-:Y:S02]  /*2670*/  FSEL R8, R6, R8, P1 ;  /* 0x0000000806087208 */ /* 0x000fe40000800000 */
[----:B------:R-:W-:Y:S02]  /*2680*/  FSEL R9, R7, R9, P1 ;  /* 0x0000000907097208 */ /* 0x000fe40000800000 */
[----:B------:R-:W-:Y:S02]  /*2690*/  SEL R0, R45, R0, P1 ;  /* 0x000000002d007207 */ /* 0x000fe40000800000 */
[----:B------:R-:W-:-:S07]  /*26a0*/  SEL R3, R52, R3, P1 ;  /* 0x0000000334037207 */ /* 0x000fce0000800000 */
.L_x_343:
[----:B------:R-:W-:Y:S05]  /*26b0*/  BSYNC.RECONVERGENT B2 ;  /* 0x0000000000027941 */ /* 0x000fea0003800200 */
.L_x_342:
[----:B------:R-:W-:Y:S05]  /*26c0*/  @P3 BRA `(.L_x_335) ;  /* 0x0000000000683947 */ /* 0x000fea0003800000 */
[-C--:B------:R-:W-:Y:S01]  /*26d0*/  ISETP.NE.U32.AND P0, PT, R28, R55.reuse, PT ;  /* 0x000000371c00720c */ /* 0x080fe20003f05070 */
        /* <DEDUP_REMOVED lines=25> */
.L_x_335:
[----:B------:R-:W-:Y:S05]  /*2870*/  BSYNC.RECONVERGENT B1 ;  /* 0x0000000000017941 */ /* 0x000fea0003800200 */
.L_x_334:
        /* <DEDUP_REMOVED lines=13> */
.L_x_346:
        /* <DEDUP_REMOVED lines=68> */
.L_x_345:
[----:B------:R-:W-:Y:S02]  /*2d90*/  IMAD.MOV.U32 R45, RZ, RZ, R35 ;  /* 0x000000ffff2d7224 */ /* 0x000fe400078e0023 */
[----:B------:R-:W-:-:S07]  /*2da0*/  IMAD.MOV.U32 R0, RZ, RZ, R43 ;  /* 0x000000ffff007224 */ /* 0x000fce00078e002b */
.L_x_344:
[----:B------:R-:W-:-:S04]  /*2db0*/  ISETP.NE.U32.AND P0, PT, R37, RZ, PT ;  /* 0x000000ff2500720c */ /* 0x000fc80003f05070 */
[----:B------:R-:W-:-:S13]  /*2dc0*/  ISETP.NE.AND.EX P0, PT, RZ, RZ, PT, P0 ;  /* 0x000000ffff00720c */ /* 0x000fda0003f05300 */
[----:B------:R-:W-:Y:S05]  /*2dd0*/  @!P0 BRA `(.L_x_333) ;  /* 0x0000000400908947 */ /* 0x000fea0003800000 */
[----:B------:R-:W-:Y:S02]  /*2de0*/  ISETP.GE.U32.AND P1, PT, R26, 0x3, PT ;  /* 0x000000031a00780c */ /* 0x000fe40003f26070 */
[----:B------:R-:W-:Y:S02]  /*2df0*/  ISETP.NE.U32.AND P0, PT, R36, RZ, PT ;  /* 0x000000ff2400720c */ /* 0x000fe40003f05070 */
[----:B------:R-:W-:Y:S02]  /*2e00*/  ISETP.GE.U32.AND.EX P1, PT, R19, RZ, PT, P1 ;  /* 0x000000ff1300720c */ /* 0x000fe40003f26110 */
        /* <DEDUP_REMOVED lines=34> */
[----:B-1----:R-:W5:Y:S04]  /*3030*/  LD.E.64 R20, desc[UR6][R14.64+0x18] ;  /* 0x000018060e147980 */ /* 0x002f68000c101b00 */
[----:B-----5:R4:W-:Y:S04]  /*3040*/  ST.E.64 desc[UR4][R12.64+0x18], R20 ;  /* 0x000018140c007985 */ /* 0x0209e8000c101b04 */
[----:B--2---:R-:W2:Y:S04]  /*3050*/  LD.E.64 R8, desc[UR6][R10.64+0x18] ;  /* 0x000018060a087980 */ /* 0x004ea8000c101b00 */
[----:B--2---:R4:W-:Y:S04]  /*3060*/  ST.E.64 desc[UR4][R14.64+0x18], R8 ;  /* 0x000018080e007985 */ /* 0x0049e8000c101b04 */
[----:B---3--:R-:W2:Y:S01]  /*3070*/  LD.E.64 R52, desc[UR6][R12.64+0x18] ;  /* 0x000018060c347980 */ /* 0x008ea2000c101b00 */
[----:B------:R-:W-:-:S05]  /*3080*/  IADD3 R45, P1, PT, R45, 0x4, RZ ;  /* 0x000000042d2d7810 */ /* 0x000fca0007f3e0ff */
[----:B------:R-:W-:Y:S01]  /*3090*/  IMAD.X R0, RZ, RZ, R0, P1 ;  /* 0x000000ffff007224 */ /* 0x000fe200008e0600 */
[----:B--2---:R4:W-:Y:S07]  /*30a0*/  ST.E.64 desc[UR4][R10.64+0x18], R52 ;  /* 0x000018340a007985 */ /* 0x0049ee000c101b04 */
.L_x_347:
[----:B------:R-:W-:Y:S05]  /*30b0*/  @!P0 BRA `(.L_x_333) ;  /* 0x0000000000d88947 */ /* 0x000fea0003800000 */
[----:B------:R-:W-:Y:S02]  /*30c0*/  ISETP.NE.U32.AND P1, PT, R25, RZ, PT ;  /* 0x000000ff1900720c */ /* 0x000fe40003f25070 */
[----:B------:R-:W-:Y:S02]  /*30d0*/  ISETP.NE.U32.AND P0, PT, R40, RZ, PT ;  /* 0x000000ff2800720c */ /* 0x000fe40003f05070 */
[----:B------:R-:W-:Y:S02]  /*30e0*/  ISETP.NE.AND.EX P1, PT, R18, RZ, PT, P1 ;  /* 0x000000ff1200720c */ /* 0x000fe40003f25310 */
[----:B------:R-:W-:-:S11]  /*30f0*/  ISETP.NE.AND.EX P0, PT, RZ, RZ, PT, P0 ;  /* 0x000000ffff00720c */ /* 0x000fd60003f05300 */
[----:B------:R-:W-:Y:S05]  /*3100*/  @!P1 BRA `(.L_x_348) ;  /* 0x0000000000709947 */ /* 0x000fea0003800000 */
[----:B0---4-:R-:W-:Y:S02]  /*3110*/  IADD3 R9, P1, PT, R45, R6, RZ ;  /* 0x000000062d097210 */ /* 0x011fe40007f3e0ff */
        /* <DEDUP_REMOVED lines=27> */
.L_x_348:
[----:B------:R-:W-:Y:S05]  /*32d0*/  @P0 BRA `(.L_x_333) ;  /* 0x0000000000500947 */ /* 0x000fea0003800000 */
[----:B------:R-:W-:Y:S02]  /*32e0*/  IADD3 R7, P0, PT, R45, R6, RZ ;  /* 0x000000062d077210 */ /* 0x000fe40007f1e0ff */
[----:B------:R-:W-:Y:S02]  /*32f0*/  R2UR UR4, R30 ;  /* 0x000000001e0472ca */ /* 0x000fe400000e0000 */
[----:B------:R-:W-:Y:S01]  /*3300*/  R2UR UR5, R31 ;  /* 0x000000001f0572ca */ /* 0x000fe200000e0000 */
[----:B------:R-:W-:Y:S01]  /*3310*/  IMAD.X R3, R0, 0x1, R3, P0 ;  /* 0x0000000100037824 */ /* 0x000fe200000e0603 */
[----:B0-2-4-:R-:W-:-:S04]  /*3320*/  LEA R12, P0, R7, R16, 0x3 ;  /* 0x00000010070c7211 */ /* 0x015fc800078018ff */
        /* <DEDUP_REMOVED lines=15> */
.L_x_333:
[----:B------:R-:W-:Y:S05]  /*3420*/  BSYNC.RECONVERGENT B0 ;  /* 0x0000000000007941 */ /* 0x000fea0003800200 */
.L_x_332:
[----:B-1----:R-:W1:Y:S01]  /*3430*/  LDC.64 R6, c[0x0][0x398] ;  /* 0x0000e600ff067b82 */ /* 0x002e620000000a00 */
[----:B0-2-4-:R-:W-:-:S07]  /*3440*/  MOV R8, 0x8 ;  /* 0x0000000800087802 */ /* 0x015fce0000000f00 */
[----:B------:R-:W0:Y:S01]  /*3450*/  LDC.64 R8, c[0x4][R8] ;  /* 0x0100000008087b82 */ /* 0x000e220000000a00 */
[----:B-1----:R-:W-:-:S04]  /*3460*/  ISETP.GE.U32.AND P0, PT, R6, 0xf, PT ;  /* 0x0000000f0600780c */ /* 0x002fc80003f06070 */
[----:B------:R-:W-:-:S04]  /*3470*/  ISETP.GE.U32.AND.EX P0, PT, R7, RZ, PT, P0 ;  /* 0x000000ff0700720c */ /* 0x000fc80003f06100 */
[----:B0-----:R-:W-:-:S09]  /*3480*/  P2R R45, PR, RZ, 0x1 ;  /* 0x00000001ff2d7803 */ /* 0x001fd20000000000 */
[----:B------:R-:W-:-:S07]  /*3490*/  LEPC R20, `(.L_x_349) ;  /* 0x000000001014794e */ /* 0x000fce0000000000 */
[----:B------:R-:W-:Y:S05]  /*34a0*/  CALL.ABS.NOINC R8 ;  /* 0x0000000008007343 */ /* 0x000fea0003c00000 */
.L_x_349:
[----:B------:R-:W-:Y:S02]  /*34b0*/  IADD3 R3, P0, PT, R28, R32, RZ ;  /* 0x000000201c037210 */ /* 0x000fe40007f1e0ff */
[----:B------:R-:W-:Y:S02]  /*34c0*/  R2UR UR4, R30 ;  /* 0x000000001e0472ca */ /* 0x000fe400000e0000 */
[----:B------:R-:W-:Y:S01]  /*34d0*/  R2UR UR5, R31 ;  /* 0x000000001f0572ca */ /* 0x000fe200000e0000 */
[----:B------:R-:W-:Y:S01]  /*34e0*/  IMAD.X R0, R27, 0x1, R48, P0 ;  /* 0x000000011b007824 */ /* 0x000fe200000e0630 */
[----:B------:R-:W-:Y:S02]  /*34f0*/  ISETP.NE.AND P6, PT, R45, RZ, PT ;  /* 0x000000ff2d00720c */ /* 0x000fe40003fc5270 */
[----:B------:R-:W-:-:S04]  /*3500*/  LEA R10, P0, R3, R16, 0x3 ;  /* 0x00000010030a7211 */ /* 0x000fc800078018ff */
[----:B------:R-:W-:Y:S01]  /*3510*/  LEA.HI.X R11, R3, R17, R0, 0x3, P0 ;  /* 0x00000011030b7211 */ /* 0x000fe200000f1c00 */
[----:B------:R-:W-:Y:S02]  /*3520*/  IMAD.MOV.U32 R55, RZ, RZ, RZ ;  /* 0x000000ffff377224 */ /* 0x000fe400078e00ff */
[----:B------:R-:W-:-:S03]  /*3530*/  IMAD.MOV.U32 R57, RZ, RZ, RZ ;  /* 0x000000ffff397224 */ /* 0x000fc600078e00ff */
[----:B------:R-:W5:Y:S01]  /*3540*/  LD.E.64 R10, desc[UR4][R10.64] ;  /* 0x000000040a0a7980 */ /* 0x000f62000c101b00 */
[----:B------:R-:W-:Y:S05]  /*3550*/  @!P6 BRA `(.L_x_350) ;  /* 0x000000180090e947 */ /* 0x000fea0003800000 */
[----:B------:R-:W-:Y:S01]  /*3560*/  BSSY.RECONVERGENT B0, `(.L_x_351) ;  /* 0x00001a1000007945 */ /* 0x000fe20003800200 */
[----:B------:R-:W-:Y:S02]  /*3570*/  IMAD.MOV.U32 R55, RZ, RZ, RZ ;  /* 0x000000ffff377224 */ /* 0x000fe400078e00ff */
[----:B------:R-:W-:-:S07]  /*3580*/  IMAD.MOV.U32 R56, RZ, RZ, RZ ;  /* 0x000000ffff387224 */ /* 0x000fce00078e00ff */
.L_x_384:
[----:B------:R-:W-:Y:S02]  /*3590*/  IADD3 R3, P0, PT, R55, R32, RZ ;  /* 0x0000002037037210 */ /* 0x000fe40007f1e0ff */
[----:B------:R-:W-:Y:S02]  /*35a0*/  R2UR UR4, R30 ;  /* 0x000000001e0472ca */ /* 0x000fe400000e0000 */
[----:B------:R-:W-:Y:S01]  /*35b0*/  R2UR UR5, R31 ;  /* 0x000000001f0572ca */ /* 0x000fe200000e0000 */
[----:B------:R-:W-:Y:S01]  /*35c0*/  IMAD.X R0, R56, 0x1, R48, P0 ;  /* 0x0000000138007824 */ /* 0x000fe200000e0630 */
[----:B0-----:R-:W-:-:S04]  /*35d0*/  LEA R4, P0, R3, R16, 0x3 ;  /* 0x0000001003047211 */ /* 0x001fc800078018ff */
[----:B------:R-:W-:-:S07]  /*35e0*/  LEA.HI.X R5, R3, R17, R0, 0x3, P0 ;  /* 0x0000001103057211 */ /* 0x000fce00000f1c00 */
[----:B------:R-:W2:Y:S01]  /*35f0*/  LD.E.64 R8, desc[UR4][R4.64] ;  /* 0x0000000404087980 */ /* 0x000ea2000c101b00 */
[----:B-----5:R-:W0:Y:S01]  /*3600*/  MUFU.RCP64H R13, R11 ;  /* 0x0000000b000d7308 */ /* 0x020e220000001800 */
        /* <DEDUP_REMOVED lines=17> */
[----:B------:R-:W-:Y:S05]  /*3720*/  CALL.REL.NOINC `($__internal_4_$__cuda_sm20_div_rn_f64_full) ;  /* 0x0000004c00907944 */ /* 0x000fea0003c00000 */
.L_x_353:
[----:B------:R-:W-:Y:S05]  /*3730*/  BSYNC.RECONVERGENT B2 ;  /* 0x0000000000027941 */ /* 0x000fea0003800200 */
.L_x_352:
        /* <DEDUP_REMOVED lines=22> */
[----:B------:R-:W-:Y:S05]  /*38a0*/  CALL.REL.NOINC `($__internal_4_$__cuda_sm20_div_rn_f64_full) ;  /* 0x0000004c00307944 */ /* 0x000fea0003c00000 */
[----:B------:R-:W-:Y:S02]  /*38b0*/  IMAD.MOV.U32 R6, RZ, RZ, R12 ;  /* 0x000000ffff067224 */ /* 0x000fe400078e000c */
[----:B------:R-:W-:-:S07]  /*38c0*/  IMAD.MOV.U32 R7, RZ, RZ, R13 ;  /* 0x000000ffff077224 */ /* 0x000fce00078e000d */
.L_x_355:
[----:B------:R-:W-:Y:S05]  /*38d0*/  BSYNC.RECONVERGENT B2 ;  /* 0x0000000000027941 */ /* 0x000fea0003800200 */
.L_x_354:
        /* <DEDUP_REMOVED lines=23> */
.L_x_357:
[----:B------:R-:W-:Y:S05]  /*3a50*/  BSYNC.RECONVERGENT B2 ;  /* 0x0000000000027941 */ /* 0x000fea0003800200 */
.L_x_356:
        /* <DEDUP_REMOVED lines=25> */
.L_x_359:
[----:B------:R-:W-:Y:S05]  /*3bf0*/  BSYNC.RECONVERGENT B2 ;  /* 0x0000000000027941 */ /* 0x000fea0003800200 */
.L_x_358:
        /* <DEDUP_REMOVED lines=23> */
.L_x_361:
[----:B------:R-:W-:Y:S05]  /*3d70*/  BSYNC.RECONVERGENT B2 ;  /* 0x0000000000027941 */ /* 0x000fea0003800200 */
.L_x_360:
        /* <DEDUP_REMOVED lines=25> */
.L_x_363:
[----:B------:R-:W-:Y:S05]  /*3f10*/  BSYNC.RECONVERGENT B2 ;  /* 0x0000000000027941 */ /* 0x000fea0003800200 */
.L_x_362:
        /* <DEDUP_REMOVED lines=23> */
.L_x_365:
[----:B------:R-:W-:Y:S05]  /*4090*/  BSYNC.RECONVERGENT B2 ;  /* 0x0000000000027941 */ /* 0x000fea0003800200 */
.L_x_364:
        /* <DEDUP_REMOVED lines=25> */
.L_x_367:
[----:B------:R-:W-:Y:S05]  /*4230*/  BSYNC.RECONVERGENT B2 ;  /* 0x0000000000027941 */ /* 0x000fea0003800200 */
.L_x_366:
        /* <DEDUP_REMOVED lines=23> */
.L_x_369:
[----:B------:R-:W-:Y:S05]  /*43b0*/  BSYNC.RECONVERGENT B2 ;  /* 0x0000000000027941 */ /* 0x000fea0003800200 */
.L_x_368:
        /* <DEDUP_REMOVED lines=25> */
.L_x_371:
[----:B------:R-:W-:Y:S05]  /*4550*/  BSYNC.RECONVERGENT B2 ;  /* 0x0000000000027941 */ /* 0x000fea0003800200 */
.L_x_370:
        /* <DEDUP_REMOVED lines=23> */
.L_x_373:
[----:B------:R-:W-:Y:S05]  /*46d0*/  BSYNC.RECONVERGENT B2 ;  /* 0x0000000000027941 */ /* 0x000fea0003800200 */
.L_x_372:
        /* <DEDUP_REMOVED lines=25> */
.L_x_375:
[----:B------:R-:W-:Y:S05]  /*4870*/  BSYNC.RECONVERGENT B2 ;  /* 0x0000000000027941 */ /* 0x000fea0003800200 */
.L_x_374:
        /* <DEDUP_REMOVED lines=23> */
.L_x_377:
[----:B------:R-:W-:Y:S05]  /*49f0*/  BSYNC.RECONVERGENT B2 ;  /* 0x0000000000027941 */ /* 0x000fea0003800200 */
.L_x_376:
        /* <DEDUP_REMOVED lines=25> */
.L_x_379:
[----:B------:R-:W-:Y:S05]  /*4b90*/  BSYNC.RECONVERGENT B2 ;  /* 0x0000000000027941 */ /* 0x000fea0003800200 */
.L_x_378:
        /* <DEDUP_REMOVED lines=25> */
.L_x_381:
[----:B------:R-:W-:Y:S05]  /*4d30*/  BSYNC.RECONVERGENT B2 ;  /* 0x0000000000027941 */ /* 0x000fea0003800200 */
.L_x_380:
        /* <DEDUP_REMOVED lines=25> */
.L_x_383:
[----:B------:R-:W-:Y:S05]  /*4ed0*/  BSYNC.RECONVERGENT B2 ;  /* 0x0000000000027941 */ /* 0x000fea0003800200 */
.L_x_382:
[----:B------:R-:W-:Y:S02]  /*4ee0*/  IADD3 R55, P0, PT, R55, 0x10, RZ ;  /* 0x0000001037377810 */ /* 0x000fe40007f1e0ff */
[----:B------:R-:W-:Y:S02]  /*4ef0*/  LOP3.LUT R0, R46, 0xfffffff0, RZ, 0xc0, !PT ;  /* 0xfffffff02e007812 */ /* 0x000fe400078ec0ff */
[----:B------:R-:W-:Y:S01]  /*4f00*/  R2UR UR4, R30 ;  /* 0x000000001e0472ca */ /* 0x000fe200000e0000 */
[----:B------:R-:W-:Y:S01]  /*4f10*/  IMAD.X R56, RZ, RZ, R56, P0 ;  /* 0x000000ffff387224 */ /* 0x000fe200000e0638 */
[----:B------:R-:W-:Y:S02]  /*4f20*/  ISETP.NE.U32.AND P0, PT, R55, R0, PT ;  /* 0x000000003700720c */ /* 0x000fe40003f05070 */
[----:B------:R-:W-:Y:S02]  /*4f30*/  R2UR UR5, R31 ;  /* 0x000000001f0572ca */ /* 0x000fe400000e0000 */
[----:B------:R-:W-:-:S11]  /*4f40*/  ISETP.NE.AND.EX P0, PT, R56, R43, PT, P0 ;  /* 0x0000002b3800720c */ /* 0x000fd60003f05300 */
[----:B------:R0:W-:Y:S02]  /*4f50*/  ST.E.64 desc[UR4][R4.64+0x78], R6 ;  /* 0x0000780604007985 */ /* 0x0001e4000c101b04 */
[----:B------:R-:W-:Y:S05]  /*4f60*/  @P0 BRA `(.L_x_384) ;  /* 0xffffffe400880947 */ /* 0x000fea000383ffff */
[----:B------:R-:W-:Y:S05]  /*4f70*/  BSYNC.RECONVERGENT B0 ;  /* 0x0000000000007941 */ /* 0x000fea0003800200 */
.L_x_351:
[----:B------:R-:W-:Y:S02]  /*4f80*/  IMAD.MOV.U32 R55, RZ, RZ, R0 ;  /* 0x000000ffff377224 */ /* 0x000fe400078e0000 */
[----:B------:R-:W-:-:S07]  /*4f90*/  IMAD.MOV.U32 R57, RZ, RZ, R43 ;  /* 0x000000ffff397224 */ /* 0x000fce00078e002b */
.L_x_350:
[----:B------:R-:W-:-:S04]  /*4fa0*/  LOP3.LUT R0, R46, 0xf, RZ, 0xc0, !PT ;  /* 0x0000000f2e007812 */ /* 0x000fc800078ec0ff */
[----:B------:R-:W-:-:S04]  /*4fb0*/  ISETP.NE.U32.AND P0, PT, R0, RZ, PT ;  /* 0x000000ff0000720c */ /* 0x000fc80003f05070 */
[----:B------:R-:W-:-:S13]  /*4fc0*/  ISETP.NE.AND.EX P0, PT, RZ, RZ, PT, P0 ;  /* 0x000000ffff00720c */ /* 0x000fda0003f05300 */
[----:B------:R-:W-:Y:S05]  /*4fd0*/  @!P0 BRA `(.L_x_385) ;  /* 0x0000001800c08947 */ /* 0x000fea0003800000 */
        /* <DEDUP_REMOVED lines=31> */
.L_x_388:
[----:B------:R-:W-:Y:S05]  /*51d0*/  BSYNC.RECONVERGENT B0 ;  /* 0x0000000000007941 */ /* 0x000fea0003800200 */
.L_x_387:
        /* <DEDUP_REMOVED lines=25> */
.L_x_390:
[----:B------:R-:W-:Y:S05]  /*5370*/  BSYNC.RECONVERGENT B0 ;  /* 0x0000000000007941 */ /* 0x000fea0003800200 */
.L_x_389:
        /* <DEDUP_REMOVED lines=23> */
.L_x_392:
[----:B------:R-:W-:Y:S05]  /*54f0*/  BSYNC.RECONVERGENT B0 ;  /* 0x0000000000007941 */ /* 0x000fea0003800200 */
.L_x_391:
        /* <DEDUP_REMOVED lines=25> */
.L_x_394:
[----:B------:R-:W-:Y:S05]  /*5690*/  BSYNC.RECONVERGENT B0 ;  /* 0x0000000000007941 */ /* 0x000fea0003800200 */
.L_x_393:
        /* <DEDUP_REMOVED lines=23> */
.L_x_396:
[----:B------:R-:W-:Y:S05]  /*5810*/  BSYNC.RECONVERGENT B0 ;  /* 0x0000000000007941 */ /* 0x000fea0003800200 */
.L_x_395:
        /* <DEDUP_REMOVED lines=25> */
.L_x_398:
[----:B------:R-:W-:Y:S05]  /*59b0*/  BSYNC.RECONVERGENT B0 ;  /* 0x0000000000007941 */ /* 0x000fea0003800200 */
.L_x_397:
        /* <DEDUP_REMOVED lines=25> */
.L_x_400:
[----:B------:R-:W-:Y:S05]  /*5b50*/  BSYNC.RECONVERGENT B0 ;  /* 0x0000000000007941 */ /* 0x000fea0003800200 */
.L_x_399:
        /* <DEDUP_REMOVED lines=25> */
.L_x_402:
[----:B------:R-:W-:Y:S05]  /*5cf0*/  BSYNC.RECONVERGENT B0 ;  /* 0x0000000000007941 */ /* 0x000fea0003800200 */
.L_x_401:
[----:B------:R-:W-:Y:S02]  /*5d00*/  R2UR UR4, R30 ;  /* 0x000000001e0472ca */ /* 0x000fe400000e0000 */
[----:B------:R-:W-:Y:S02]  /*5d10*/  R2UR UR5, R31 ;  /* 0x000000001f0572ca */ /* 0x000fe400000e0000 */
[----:B------:R-:W-:-:S05]  /*5d20*/  IADD3 R55, P0, PT, R55, 0x8, RZ ;  /* 0x0000000837377810 */ /* 0x000fca0007f1e0ff */
[----:B------:R-:W-:-:S06]  /*5d30*/  IMAD.X R57, RZ, RZ, R57, P0 ;  /* 0x000000ffff397224 */ /* 0x000fcc00000e0639 */
[----:B------:R1:W-:Y:S02]  /*5d40*/  ST.E.64 desc[UR4][R4.64+0x38], R6 ;  /* 0x0000380604007985 */ /* 0x0003e4000c101b04 */
.L_x_386:
[----:B------:R-:W-:-:S04]  /*5d50*/  ISETP.NE.U32.AND P0, PT, R37, RZ, PT ;  /* 0x000000ff2500720c */ /* 0x000fc80003f05070 */
[----:B------:R-:W-:-:S13]  /*5d60*/  ISETP.NE.AND.EX P0, PT, RZ, RZ, PT, P0 ;  /* 0x000000ffff00720c */ /* 0x000fda0003f05300 */
[----:B------:R-:W-:Y:S05]  /*5d70*/  @!P0 BRA `(.L_x_385) ;  /* 0x0000000c00588947 */ /* 0x000fea0003800000 */
[----:B------:R-:W-:-:S04]  /*5d80*/  ISETP.GE.U32.AND P0, PT, R26, 0x3, PT ;  /* 0x000000031a00780c */ /* 0x000fc80003f06070 */
        /* <DEDUP_REMOVED lines=28> */
.L_x_405:
[----:B------:R-:W-:Y:S05]  /*5f50*/  BSYNC.RECONVERGENT B0 ;  /* 0x0000000000007941 */ /* 0x000fea0003800200 */
.L_x_404:
        /* <DEDUP_REMOVED lines=21> */
[----:B------:R-:W-:Y:S02]  /*60b0*/  IMAD.MOV.U32 R9, RZ, RZ, R7 ;  /* 0x000000ffff097224 */ /* 0x000fe400078e0007 */
[----:B------:R-:W-:Y:S02]  /*60c0*/  IMAD.MOV.U32 R6, RZ, RZ, R10 ;  /* 0x000000ffff067224 */ /* 0x000fe400078e000a */
[----:B------:R-:W-:-:S07]  /*60d0*/  IMAD.MOV.U32 R7, RZ, RZ, R11 ;  /* 0x000000ffff077224 */ /* 0x000fce00078e000b */
[----:B------:R-:W-:Y:S05]  /*60e0*/  CALL.REL.NOINC `($__internal_4_$__cuda_sm20_div_rn_f64_full) ;  /* 0x0000002400207944 */ /* 0x000fea0003c00000 */
[----:B------:R-:W-:Y:S02]  /*60f0*/  IMAD.MOV.U32 R8, RZ, RZ, R12 ;  /* 0x000000ffff087224 */ /* 0x000fe400078e000c */
[----:B------:R-:W-:-:S07]  /*6100*/  IMAD.MOV.U32 R9, RZ, RZ, R13 ;  /* 0x000000ffff097224 */ /* 0x000fce00078e000d */
.L_x_407:
[----:B------:R-:W-:Y:S05]  /*6110*/  BSYNC.RECONVERGENT B0 ;  /* 0x0000000000007941 */ /* 0x000fea0003800200 */
.L_x_406:
        /* <DEDUP_REMOVED lines=27> */
.L_x_409:
[----:B------:R-:W-:Y:S05]  /*62d0*/  BSYNC.RECONVERGENT B0 ;  /* 0x0000000000007941 */ /* 0x000fea0003800200 */
.L_x_408:
        /* <DEDUP_REMOVED lines=25> */
.L_x_411:
[----:B------:R-:W-:Y:S05]  /*6470*/  BSYNC.RECONVERGENT B0 ;  /* 0x0000000000007941 */ /* 0x000fea0003800200 */
.L_x_410:
[----:B------:R-:W-:Y:S02]  /*6480*/  R2UR UR4, R30 ;  /* 0x000000001e0472ca */ /* 0x000fe400000e0000 */
[----:B------:R-:W-:Y:S02]  /*6490*/  R2UR UR5, R31 ;  /* 0x000000001f0572ca */ /* 0x000fe400000e0000 */
[----:B------:R-:W-:-:S05]  /*64a0*/  IADD3 R55, P0, PT, R55, 0x4, RZ ;  /* 0x0000000437377810 */ /* 0x000fca0007f1e0ff */
[----:B------:R-:W-:-:S06]  /*64b0*/  IMAD.X R57, RZ, RZ, R57, P0 ;  /* 0x000000ffff397224 */ /* 0x000fcc00000e0639 */
[----:B------:R2:W-:Y:S02]  /*64c0*/  ST.E.64 desc[UR4][R4.64+0x18], R6 ;  /* 0x0000180604007985 */ /* 0x0005e4000c101b04 */
.L_x_403:
[----:B------:R-:W-:-:S04]  /*64d0*/  ISETP.NE.U32.AND P0, PT, R36, RZ, PT ;  /* 0x000000ff2400720c */ /* 0x000fc80003f05070 */
[----:B------:R-:W-:-:S13]  /*64e0*/  ISETP.NE.AND.EX P0, PT, RZ, RZ, PT, P0 ;  /* 0x000000ffff00720c */ /* 0x000fda0003f05300 */
        /* <DEDUP_REMOVED lines=8> */
[----:B-----5:R-:W0:Y:S01]  /*6570*/  MUFU.RCP64H R7, R11 ;  /* 0x0000000b00077308 */ /* 0x020e220000001800 */
[----:B------:R-:W-:Y:S01]  /*6580*/  IMAD.MOV.U32 R6, RZ, RZ, 0x1 ;  /* 0x00000001ff067424 */ /* 0x000fe200078e00ff */
[----:B------:R-:W-:Y:S01]  /*6590*/  ISETP.NE.U32.AND P0, PT, R36, 0x1, PT ;  /* 0x000000012400780c */ /* 0x000fe20003f05070 */
[----:B------:R-:W-:Y:S03]  /*65a0*/  BSSY.RECONVERGENT B0, `(.L_x_412) ;  /* 0x0000014000007945 */ /* 0x000fe60003800200 */
[----:B------:R-:W-:Y:S01]  /*65b0*/  ISETP.NE.AND.EX P0, PT, RZ, RZ, PT, P0 ;  /* 0x000000ffff00720c */ /* 0x000fe20003f05300 */
        /* <DEDUP_REMOVED lines=16> */
[----:B------:R-:W-:Y:S02]  /*66c0*/  IMAD.MOV.U32 R6, RZ, RZ, R12 ;  /* 0x000000ffff067224 */ /* 0x000fe400078e000c */
[----:B------:R-:W-:-:S07]  /*66d0*/  IMAD.MOV.U32 R7, RZ, RZ, R13 ;  /* 0x000000ffff077224 */ /* 0x000fce00078e000d */
.L_x_413:
[----:B------:R-:W-:Y:S05]  /*66e0*/  BSYNC.RECONVERGENT B0 ;  /* 0x0000000000007941 */ /* 0x000fea0003800200 */
.L_x_412:
[----:B------:R-:W-:Y:S02]  /*66f0*/  R2UR UR4, R30 ;  /* 0x000000001e0472ca */ /* 0x000fe400000e0000 */
[----:B------:R-:W-:-:S13]  /*6700*/  R2UR UR5, R31 ;  /* 0x000000001f0572ca */ /* 0x000fda00000e0000 */
[----:B------:R3:W-:Y:S01]  /*6710*/  ST.E.64 desc[UR4][R4.64], R6 ;  /* 0x0000000604007985 */ /* 0x0007e2000c101b04 */
[----:B------:R-:W-:Y:S05]  /*6720*/  @!P0 BRA `(.L_x_385) ;  /* 0x0000000000ec8947 */ /* 0x000fea0003800000 */
[----:B------:R-:W-:Y:S02]  /*6730*/  R2UR UR4, R30 ;  /* 0x000000001e0472ca */ /* 0x000fe400000e0000 */
[----:B------:R-:W-:-:S13]  /*6740*/  R2UR UR5, R31 ;  /* 0x000000001f0572ca */ /* 0x000fda00000e0000 */
[----:B------:R-:W2:Y:S01]  /*6750*/  LD.E.64 R8, desc[UR4][R4.64+0x8] ;  /* 0x0000080404087980 */ /* 0x000ea2000c101b00 */
[----:B---3--:R-:W0:Y:S01]  /*6760*/  MUFU.RCP64H R7, R11 ;  /* 0x0000000b00077308 */ /* 0x008e220000001800 */
        /* <DEDUP_REMOVED lines=22> */
.L_x_415:
[----:B------:R-:W-:Y:S05]  /*68d0*/  BSYNC.RECONVERGENT B0 ;  /* 0x0000000000007941 */ /* 0x000fea0003800200 */
.L_x_414:
[----:B------:R-:W-:Y:S02]  /*68e0*/  R2UR UR4, R30 ;  /* 0x000000001e0472ca */ /* 0x000fe400000e0000 */
[----:B------:R-:W-:-:S13]  /*68f0*/  R2UR UR5, R31 ;  /* 0x000000001f0572ca */ /* 0x000fda00000e0000 */
[----:B------:R4:W-:Y:S01]  /*6900*/  ST.E.64 desc[UR4][R4.64+0x8], R6 ;  /* 0x0000080604007985 */ /* 0x0009e2000c101b04 */
[----:B------:R-:W-:Y:S05]  /*6910*/  @!P0 BRA `(.L_x_385) ;  /* 0x0000000000708947 */ /* 0x000fea0003800000 */
[----:B------:R-:W-:Y:S02]  /*6920*/  R2UR UR4, R30 ;  /* 0x000000001e0472ca */ /* 0x000fe400000e0000 */
[----:B------:R-:W-:-:S13]  /*6930*/  R2UR UR5, R31 ;  /* 0x000000001f0572ca */ /* 0x000fda00000e0000 */
[----:B------:R-:W2:Y:S01]  /*6940*/  LD.E.64 R8, desc[UR4][R4.64+0x10] ;  /* 0x0000100404087980 */ /* 0x000ea2000c101b00 */
[----:B----4-:R-:W0:Y:S01]  /*6950*/  MUFU.RCP64H R7, R11 ;  /* 0x0000000b00077308 */ /* 0x010e220000001800 */
        /* <DEDUP_REMOVED lines=20> */
.L_x_417:
[----:B------:R-:W-:Y:S05]  /*6aa0*/  BSYNC.RECONVERGENT B0 ;  /* 0x0000000000007941 */ /* 0x000fea0003800200 */
.L_x_416:
[----:B------:R-:W-:Y:S02]  /*6ab0*/  R2UR UR4, R30 ;  /* 0x000000001e0472ca */ /* 0x000fe400000e0000 */
[----:B------:R-:W-:-:S13]  /*6ac0*/  R2UR UR5, R31 ;  /* 0x000000001f0572ca */ /* 0x000fda00000e0000 */
[----:B------:R0:W-:Y:S02]  /*6ad0*/  ST.E.64 desc[UR4][R4.64+0x10], R6 ;  /* 0x0000100604007985 */ /* 0x0001e4000c101b04 */
.L_x_385:
[----:B------:R-:W-:Y:S01]  /*6ae0*/  BSSY.RECONVERGENT B0, `(.L_x_418) ;  /* 0x00000ae000007945 */ /* 0x000fe20003800200 */
[----:B------:R-:W-:Y:S02]  /*6af0*/  IMAD.MOV.U32 R3, RZ, RZ, RZ ;  /* 0x000000ffff037224 */ /* 0x000fe400078e00ff */
[----:B------:R-:W-:-:S07]  /*6b00*/  IMAD.MOV.U32 R0, RZ, RZ, RZ ;  /* 0x000000ffff007224 */ /* 0x000fce00078e00ff */
.L_x_425:
[----:B------:R-:W-:Y:S01]  /*6b10*/  ISETP.NE.U32.AND P0, PT, R3, R28, PT ;  /* 0x0000001c0300720c */ /* 0x000fe20003f05070 */
[----:B------:R-:W-:Y:S03]  /*6b20*/  BSSY.RECONVERGENT B1, `(.L_x_419) ;  /* 0x00000a3000017945 */ /* 0x000fe60003800200 */
[----:B------:R-:W-:-:S13]  /*6b30*/  ISETP.NE.AND.EX P0, PT, R0, R27, PT, P0 ;  /* 0x0000001b0000720c */ /* 0x000fda0003f05300 */
[----:B------:R-:W-:Y:S05]  /*6b40*/  @!P0 BRA `(.L_x_420) ;  /* 0x0000000800808947 */ /* 0x000fea0003800000 */
[-C--:B01234-:R-:W-:Y:S01]  /*6b50*/  IMAD R4, R0, R46.reuse, RZ ;  /* 0x0000002e00047224 */ /* 0x09ffe200078e02ff */
[----:B------:R-:W-:Y:S01]  /*6b60*/  R2UR UR4, R30 ;  /* 0x000000001e0472ca */ /* 0x000fe200000e0000 */
[----:B-----5:R-:W-:Y:S01]  /*6b70*/  IMAD.WIDE.U32 R10, R3, R46, RZ ;  /* 0x0000002e030a7225 */ /* 0x020fe200078e00ff */
[----:B------:R-:W-:-:S03]  /*6b80*/  R2UR UR5, R31 ;  /* 0x000000001f0572ca */ /* 0x000fc600000e0000 */
[----:B------:R-:W-:Y:S01]  /*6b90*/  IMAD R7, R43, R3, R4 ;  /* 0x000000032b077224 */ /* 0x000fe200078e0204 */
[----:B------:R-:W-:-:S03]  /*6ba0*/  IADD3 R5, P0, PT, R28, R10, RZ ;  /* 0x0000000a1c057210 */ /* 0x000fc60007f1e0ff */
[----:B------:R-:W-:Y:S01]  /*6bb0*/  IMAD.IADD R20, R11, 0x1, R7 ;  /* 0x000000010b147824 */ /* 0x000fe200078e0207 */
[----:B------:R-:W-:-:S03]  /*6bc0*/  LEA R4, P1, R5, R16, 0x3 ;  /* 0x0000001005047211 */ /* 0x000fc600078218ff */
[----:B------:R-:W-:-:S05]  /*6bd0*/  IMAD.X R6, R27, 0x1, R20, P0 ;  /* 0x000000011b067824 */ /* 0x000fca00000e0614 */
[----:B------:R-:W-:-:S06]  /*6be0*/  LEA.HI.X R5, R5, R17, R6, 0x3, P1 ;  /* 0x0000001105057211 */ /* 0x000fcc00008f1c06 */
[----:B------:R-:W5:Y:S01]  /*6bf0*/  LD.E.64 R4, desc[UR4][R4.64] ;  /* 0x0000000404047980 */ /* 0x000f62000c101b00 */
[----:B------:R-:W0:Y:S01]  /*6c00*/  LDCU.64 UR4, c[0x0][0x398] ;  /* 0x00007300ff0477ac */ /* 0x000e220008000a00 */
[----:B------:R-:W-:Y:S02]  /*6c10*/  IMAD.MOV.U32 R45, RZ, RZ, RZ ;  /* 0x000000ffff2d7224 */ /* 0x000fe400078e00ff */
[----:B------:R-:W-:Y:S01]  /*6c20*/  IMAD.MOV.U32 R21, RZ, RZ, RZ ;  /* 0x000000ffff157224 */ /* 0x000fe200078e00ff */
[----:B0-----:R-:W-:-:S04]  /*6c30*/  UISETP.GE.U32.AND UP0, UPT, UR4, 0x7, UPT ;  /* 0x000000070400788c */ /* 0x001fc8000bf06070 */
[----:B------:R-:W-:-:S09]  /*6c40*/  UISETP.GE.U32.AND.EX UP0, UPT, UR5, URZ, UPT, UP0 ;  /* 0x000000ff0500728c */ /* 0x000fd2000bf06100 */
[----:B------:R-:W-:Y:S05]  /*6c50*/  BRA.U !UP0, `(.L_x_421) ;  /* 0x0000000108e47547 */ /* 0x000fea000b800000 */
[----:B------:R-:W-:Y:S01]  /*6c60*/  BSSY.RECONVERGENT B2, `(.L_x_422) ;  /* 0x0000036000027945 */ /* 0x000fe20003800200 */
[----:B------:R-:W-:Y:S02]  /*6c70*/  IMAD.MOV.U32 R45, RZ, RZ, RZ ;  /* 0x000000ffff2d7224 */ /* 0x000fe400078e00ff */
[----:B------:R-:W-:-:S07]  /*6c80*/  IMAD.MOV.U32 R21, RZ, RZ, RZ ;  /* 0x000000ffff157224 */ /* 0x000fce00078e00ff */
.L_x_423:
        /* <DEDUP_REMOVED lines=18> */
[----:B--2--5:R-:W-:-:S07]  /*6db0*/  DFMA R8, -R4, R6, R8 ;  /* 0x000000060408722b */ /* 0x024fce0000000108 */
        /* <DEDUP_REMOVED lines=13> */
[----:B------:R-:W3:Y:S04]  /*6e90*/  LD.E.64 R6, desc[UR6][R14.64+0x20] ;  /* 0x000020060e067980 */ /* 0x000ee8000c101b00 */
[----:B0-----:R-:W2:Y:S01]  /*6ea0*/  LD.E.64 R8, desc[UR8][R12.64+0x30] ;  /* 0x000030080c087980 */ /* 0x001ea2000c101b00 */
[----:B---3--:R-:W-:-:S07]  /*6eb0*/  DFMA R52, -R4, R6, R52 ;  /* 0x000000060434722b */ /* 0x008fce0000000134 */
[----:B------:R0:W-:Y:S04]  /*6ec0*/  ST.E.64 desc[UR4][R12.64+0x20], R52 ;  /* 0x000020340c007985 */ /* 0x0001e8000c101b04 */
[----:B------:R-:W4:Y:S02]  /*6ed0*/  LD.E.64 R6, desc[UR6][R14.64+0x28] ;  /* 0x000028060e067980 */ /* 0x000f24000c101b00 */
[----:B----4-:R-:W-:-:S07]  /*6ee0*/  DFMA R50, -R4, R6, R50 ;  /* 0x000000060432722b */ /* 0x010fce0000000132 */
[----:B------:R1:W-:Y:S04]  /*6ef0*/  ST.E.64 desc[UR4][R12.64+0x28], R50 ;  /* 0x000028320c007985 */ /* 0x0003e8000c101b04 */
[----:B------:R-:W2:Y:S01]  /*6f00*/  LD.E.64 R6, desc[UR6][R14.64+0x30] ;  /* 0x000030060e067980 */ /* 0x000ea2000c101b00 */
[----:B------:R-:W-:Y:S01]  /*6f10*/  IADD3 R45, P0, PT, R45, 0x8, RZ ;  /* 0x000000082d2d7810 */ /* 0x000fe20007f1e0ff */
[----:B--2---:R-:W-:Y:S02]  /*6f20*/  DFMA R8, -R4, R6, R8 ;  /* 0x000000060408722b */ /* 0x004fe40000000108 */
[----:B------:R-:W2:Y:S05]  /*6f30*/  LD.E.64 R6, desc[UR8][R12.64+0x38] ;  /* 0x000038080c067980 */ /* 0x000eaa000c101b00 */
[----:B------:R1:W-:Y:S04]  /*6f40*/  ST.E.64 desc[UR4][R12.64+0x30], R8 ;  /* 0x000030080c007985 */ /* 0x0003e8000c101b04 */
[----:B0-----:R-:W2:Y:S01]  /*6f50*/  LD.E.64 R52, desc[UR6][R14.64+0x38] ;  /* 0x000038060e347980 */ /* 0x001ea2000c101b00 */
[----:B------:R-:W-:Y:S01]  /*6f60*/  IMAD.X R21, RZ, RZ, R21, P0 ;  /* 0x000000ffff157224 */ /* 0x000fe200000e0615 */
[----:B------:R-:W-:-:S04]  /*6f70*/  ISETP.NE.U32.AND P0, PT, R45, R35, PT ;  /* 0x000000232d00720c */ /* 0x000fc80003f05070 */
[----:B------:R-:W-:Y:S01]  /*6f80*/  ISETP.NE.AND.EX P0, PT, R21, R43, PT, P0 ;  /* 0x0000002b1500720c */ /* 0x000fe20003f05300 */
[----:B--2---:R-:W-:-:S07]  /*6f90*/  DFMA R6, -R4, R52, R6 ;  /* 0x000000340406722b */ /* 0x004fce0000000106 */
[----:B------:R1:W-:Y:S05]  /*6fa0*/  ST.E.64 desc[UR4][R12.64+0x38], R6 ;  /* 0x000038060c007985 */ /* 0x0003ea000c101b04 */
[----:B------:R-:W-:Y:S05]  /*6fb0*/  @P0 BRA `(.L_x_423) ;  /* 0xfffffffc00340947 */ /* 0x000fea000383ffff */
[----:B------:R-:W-:Y:S05]  /*6fc0*/  BSYNC.RECONVERGENT B2 ;  /* 0x0000000000027941 */ /* 0x000fea0003800200 */
.L_x_422:
[----:B------:R-:W-:Y:S02]  /*6fd0*/  IMAD.MOV.U32 R45, RZ, RZ, R35 ;  /* 0x000000ffff2d7224 */ /* 0x000fe400078e0023 */
[----:B------:R-:W-:-:S07]  /*6fe0*/  IMAD.MOV.U32 R21, RZ, RZ, R43 ;  /* 0x000000ffff157224 */ /* 0x000fce00078e002b */
.L_x_421:
        /* <DEDUP_REMOVED lines=28> */
[----:B------:R-:W3:Y:S02]  /*71b0*/  LD.E.64 R6, desc[UR6][R14.64+0x8] ;  /* 0x000008060e067980 */ /* 0x000ee4000c101b00 */
[----:B---3--:R-:W-:-:S07]  /*71c0*/  DFMA R50, -R4, R6, R50 ;  /* 0x000000060432722b */ /* 0x008fce0000000132 */
[----:B------:R2:W-:Y:S04]  /*71d0*/  ST.E.64 desc[UR4][R12.64+0x8], R50 ;  /* 0x000008320c007985 */ /* 0x0005e8000c101b04 */
[----:B------:R-:W4:Y:S02]  /*71e0*/  LD.E.64 R6, desc[UR6][R14.64+0x10] ;  /* 0x000010060e067980 */ /* 0x000f24000c101b00 */
[----:B----4-:R-:W-:Y:S02]  /*71f0*/  DFMA R8, -R4, R6, R8 ;  /* 0x000000060408722b */ /* 0x010fe40000000108 */
[----:B------:R-:W3:Y:S05]  /*7200*/  LD.E.64 R6, desc[UR8][R12.64+0x18] ;  /* 0x000018080c067980 */ /* 0x000eea000c101b00 */
[----:B------:R2:W-:Y:S04]  /*7210*/  ST.E.64 desc[UR4][R12.64+0x10], R8 ;  /* 0x000010080c007985 */ /* 0x0005e8000c101b04 */
[----:B0-----:R-:W3:Y:S01]  /*7220*/  LD.E.64 R52, desc[UR6][R14.64+0x18] ;  /* 0x000018060e347980 */ /* 0x001ee2000c101b00 */
[----:B------:R-:W-:-:S05]  /*7230*/  IADD3 R45, P0, PT, R45, 0x4, RZ ;  /* 0x000000042d2d7810 */ /* 0x000fca0007f1e0ff */
[----:B------:R-:W-:Y:S01]  /*7240*/  IMAD.X R21, RZ, RZ, R21, P0 ;  /* 0x000000ffff157224 */ /* 0x000fe200000e0615 */
[----:B---3--:R-:W-:-:S07]  /*7250*/  DFMA R6, -R4, R52, R6 ;  /* 0x000000340406722b */ /* 0x008fce0000000106 */
[----:B------:R2:W-:Y:S04]  /*7260*/  ST.E.64 desc[UR4][R12.64+0x18], R6 ;  /* 0x000018060c007985 */ /* 0x0005e8000c101b04 */
.L_x_424:
[----:B------:R-:W-:Y:S05]  /*7270*/  @!P1 BRA `(.L_x_420) ;  /* 0x0000000000b49947 */ /* 0x000fea0003800000 */
[----:B------:R-:W-:-:S04]  /*7280*/  ISETP.NE.U32.AND P0, PT, R25, RZ, PT ;  /* 0x000000ff1900720c */ /* 0x000fc80003f05070 */
[----:B------:R-:W-:-:S13]  /*7290*/  ISETP.NE.AND.EX P0, PT, R18, RZ, PT, P0 ;  /* 0x000000ff1200720c */ /* 0x000fda0003f05300 */
[C---:B-12---:R-:W-:Y:S02]  /*72a0*/  @P0 IADD3 R7, P1, PT, R45.reuse, R32, RZ ;  /* 0x000000202d070210 */ /* 0x046fe40007f3e0ff */
[----:B------:R-:W-:Y:S02]  /*72b0*/  @P0 IADD3 R13, P2, PT, R45, R10, RZ ;  /* 0x0000000a2d0d0210 */ /* 0x000fe40007f5e0ff */
[C---:B------:R-:W-:Y:S01]  /*72c0*/  @P0 R2UR UR4, R30.reuse ;  /* 0x000000001e0402ca */ /* 0x040fe200000e0000 */
[----:B------:R-:W-:Y:S01]  /*72d0*/  @P0 IMAD.X R9, R21, 0x1, R48, P1 ;  /* 0x0000000115090824 */ /* 0x000fe200008e0630 */
[----:B------:R-:W-:Y:S01]  /*72e0*/  @P0 R2UR UR5, R31 ;  /* 0x000000001f0502ca */ /* 0x000fe200000e0000 */
        /* <DEDUP_REMOVED lines=11> */
[----:B--2--5:R-:W-:-:S12]  /*73a0*/  @P0 DFMA R14, -R4, R12, R14 ;  /* 0x0000000c040e022b */ /* 0x024fd8000000010e */
[----:B------:R-:W2:Y:S04]  /*73b0*/  @P0 LD.E.64 R12, desc[UR8][R8.64+0x8] ;  /* 0x00000808080c0980 */ /* 0x000ea8000c101b00 */
[----:B------:R0:W-:Y:S04]  /*73c0*/  @P0 ST.E.64 desc[UR4][R8.64], R14 ;  /* 0x0000000e08000985 */ /* 0x0001e8000c101b04 */
[----:B------:R-:W2:Y:S01]  /*73d0*/  @P0 LD.E.64 R50, desc[UR6][R6.64+0x8] ;  /* 0x0000080606320980 */ /* 0x000ea2000c101b00 */
[----:B------:R-:W-:Y:S02]  /*73e0*/  ISETP.NE.U32.AND P1, PT, R40, RZ, PT ;  /* 0x000000ff2800720c */ /* 0x000fe40003f25070 */
[----:B------:R-:W-:-:S02]  /*73f0*/  @P0 IADD3 R45, P2, PT, R45, 0x2, RZ ;  /* 0x000000022d2d0810 */ /* 0x000fc40007f5e0ff */
[----:B------:R-:W-:-:S03]  /*7400*/  ISETP.NE.AND.EX P1, PT, RZ, RZ, PT, P1 ;  /* 0x000000ffff00720c */ /* 0x000fc60003f25310 */
[----:B------:R-:W-:Y:S01]  /*7410*/  @P0 IMAD.X R21, RZ, RZ, R21, P2 ;  /* 0x000000ffff150224 */ /* 0x000fe200010e0615 */
[----:B--2---:R-:W-:-:S07]  /*7420*/  @P0 DFMA R12, -R4, R50, R12 ;  /* 0x00000032040c022b */ /* 0x004fce000000010c */
[----:B------:R0:W-:Y:S02]  /*7430*/  @P0 ST.E.64 desc[UR4][R8.64+0x8], R12 ;  /* 0x0000080c08000985 */ /* 0x0001e4000c101b04 */
[----:B------:R-:W-:Y:S05]  /*7440*/  @P1 BRA `(.L_x_420) ;  /* 0x0000000000401947 */ /* 0x000fea0003800000 */
        /* <DEDUP_REMOVED lines=14> */
[----:B--2---:R-:W-:-:S07]  /*7530*/  DFMA R6, -R4, R10, R6 ;  /* 0x0000000a0406722b */ /* 0x004fce0000000106 */
[----:B------:R0:W-:Y:S04]  /*7540*/  ST.E.64 desc[UR4][R8.64], R6 ;  /* 0x0000000608007985 */ /* 0x0001e8000c101b04 */
.L_x_420:
[----:B------:R-:W-:Y:S05]  /*7550*/  BSYNC.RECONVERGENT B1 ;  /* 0x0000000000017941 */ /* 0x000fea0003800200 */
.L_x_419:
[----:B012345:R-:W0:Y:S01]  /*7560*/  LDC.64 R4, c[0x0][0x398] ;  /* 0x0000e600ff047b82 */ /* 0x03fe220000000a00 */
[----:B------:R-:W-:-:S05]  /*7570*/  IADD3 R3, P0, PT, R3, 0x1, RZ ;  /* 0x0000000103037810 */ /* 0x000fca0007f1e0ff */
[----:B------:R-:W-:Y:S01]  /*7580*/  IMAD.X R0, RZ, RZ, R0, P0 ;  /* 0x000000ffff007224 */ /* 0x000fe200000e0600 */
[----:B0-----:R-:W-:-:S04]  /*7590*/  ISETP.NE.U32.AND P0, PT, R3, R4, PT ;  /* 0x000000040300720c */ /* 0x001fc80003f05070 */
[----:B------:R-:W-:-:S13]  /*75a0*/  ISETP.NE.AND.EX P0, PT, R0, R5, PT, P0 ;  /* 0x000000050000720c */ /* 0x000fda0003f05300 */
[----:B------:R-:W-:Y:S05]  /*75b0*/  @P0 BRA `(.L_x_425) ;  /* 0xfffffff400540947 */ /* 0x000fea000383ffff */
[----:B------:R-:W-:Y:S05]  /*75c0*/  BSYNC.RECONVERGENT B0 ;  /* 0x0000000000007941 */ /* 0x000fea0003800200 */
.L_x_418:
[----:B------:R-:W-:Y:S01]  /*75d0*/  IADD3 R28, P0, PT, R28, 0x1, RZ ;  /* 0x000000011c1c7810 */ /* 0x000fe20007f1e0ff */
[----:B------:R-:W-:Y:S02]  /*75e0*/  VIADD R23, R23, 0x1 ;  /* 0x0000000117177836 */ /* 0x000fe40000000000 */
[----:B------:R-:W-:Y:S02]  /*75f0*/  VIADD R24, R24, 0x1 ;  /* 0x0000000118187836 */ /* 0x000fe40000000000 */
[----:B------:R-:W-:Y:S01]  /*7600*/  IMAD.X R27, RZ, RZ, R27, P0 ;  /* 0x000000ffff1b7224 */ /* 0x000fe200000e061b */
[----:B------:R-:W-:-:S04]  /*7610*/  ISETP.NE.U32.AND P0, PT, R28, R4, PT ;  /* 0x000000041c00720c */ /* 0x000fc80003f05070 */
[----:B------:R-:W-:-:S13]  /*7620*/  ISETP.NE.AND.EX P0, PT, R27, R5, PT, P0 ;  /* 0x000000051b00720c */ /* 0x000fda0003f05300 */
[----:B------:R-:W-:Y:S05]  /*7630*/  @P0 BRA `(.L_x_426) ;  /* 0xffffff9800640947 */ /* 0x000fea000383ffff */
[----:B------:R-:W-:Y:S05]  /*7640*/  BSYNC.RECONVERGENT B6 ;  /* 0x0000000000067941 */ /* 0x000fea0003800200 */
.L_x_330:
[----:B------:R-:W0:Y:S01]  /*7650*/  LDC.64 R6, c[0x0][0x398] ;  /* 0x0000e600ff067b82 */ /* 0x000e220000000a00 */
[----:B------:R-:W-:-:S07]  /*7660*/  CS2R R10, SRZ ;  /* 0x00000000000a7805 */ /* 0x000fce000001ff00 */
[----:B------:R-:W1:Y:S01]  /*7670*/  LDC.64 R8, c[0x0][0x398] ;  /* 0x0000e600ff087b82 */ /* 0x000e620000000a00 */
[----:B0-----:R-:W-:-:S04]  /*7680*/  IADD3 R0, P1, PT, R6, -0x1, RZ ;  /* 0xffffffff06007810 */ /* 0x001fc80007f3e0ff */
[----:B------:R-:W-:Y:S02]  /*7690*/  ISETP.GE.U32.AND P0, PT, R0, 0xf, PT ;  /* 0x0000000f0000780c */ /* 0x000fe40003f06070 */
[----:B------:R-:W-:Y:S01]  /*76a0*/  IADD3.X R0, PT, PT, R7, -0x1, RZ, P1, !PT ;  /* 0xffffffff07007810 */ /* 0x000fe20000ffe4ff */
[C---:B-1----:R-:W-:Y:S01]  /*76b0*/  IMAD.SHL.U32 R3, R8.reuse, 0x8, RZ ;  /* 0x0000000808037824 */ /* 0x042fe200078e00ff */
[----:B------:R-:W-:Y:S02]  /*76c0*/  SHF.L.U64.HI R9, R8, 0x3, R9 ;  /* 0x0000000308097819 */ /* 0x000fe40000010209 */
[----:B------:R-:W-:Y:S01]  /*76d0*/  ISETP.GE.U32.AND.EX P0, PT, R0, RZ, PT, P0 ;  /* 0x000000ff0000720c */ /* 0x000fe20003f06100 */
[----:B------:R-:W-:-:S12]  /*76e0*/  VIADD R0, R3, 0x8 ;  /* 0x0000000803007836 */ /* 0x000fd80000000000 */
[----:B------:R-:W-:Y:S05]  /*76f0*/  @!P0 BRA `(.L_x_427) ;  /* 0x0000000400748947 */ /* 0x000fea0003800000 */
[----:B------:R-:W0:Y:S01]  /*7700*/  LDCU.64 UR4, c[0x0][0x390] ;  /* 0x00007200ff0477ac */ /* 0x000e220008000a00 */
[----:B------:R-:W-:Y:S01]  /*7710*/  IADD3 R12, P0, PT, R16, R3, RZ ;  /* 0x00000003100c7210 */ /* 0x000fe20007f1e0ff */
[----:B------:R-:W-:Y:S01]  /*7720*/  BSSY.RECONVERGENT B0, `(.L_x_428) ;  /* 0x0000059000007945 */ /* 0x000fe20003800200 */
[----:B------:R-:W-:Y:S02]  /*7730*/  LOP3.LUT R10, R6, 0xfffffff0, RZ, 0xc0, !PT ;  /* 0xfffffff0060a7812 */ /* 0x000fe400078ec0ff */
[----:B------:R-:W-:Y:S01]  /*7740*/  LOP3.LUT R7, R7, 0x7fffffff, RZ, 0xc0, !PT ;  /* 0x7fffffff07077812 */ /* 0x000fe200078ec0ff */
[----:B------:R-:W-:Y:S01]  /*7750*/  IMAD.X R13, R17, 0x1, R9, P0 ;  /* 0x00000001110d7824 */ /* 0x000fe200000e0609 */
[C---:B------:R-:W-:Y:S01]  /*7760*/  LEA R8, P1, R4.reuse, 0x80, 0x7 ;  /* 0x0000008004087811 */ /* 0x040fe200078238ff */
[----:B------:R-:W-:Y:S02]  /*7770*/  IMAD.MOV.U32 R15, RZ, RZ, R10 ;  /* 0x000000ffff0f7224 */ /* 0x000fe400078e000a */
[----:B------:R-:W-:Y:S01]  /*7780*/  IMAD.MOV.U32 R14, RZ, RZ, R7 ;  /* 0x000000ffff0e7224 */ /* 0x000fe200078e0007 */
[----:B------:R-:W-:Y:S01]  /*7790*/  LEA.HI.X R11, R4, RZ, R5, 0x7, P1 ;  /* 0x000000ff040b7211 */ /* 0x000fe200008f3c05 */
[----:B0-----:R-:W-:-:S04]  /*77a0*/  UIADD3 UR4, UP0, UPT, UR4, 0x40, URZ ;  /* 0x0000004004047890 */ /* 0x001fc8000ff1e0ff */
[----:B------:R-:W-:Y:S02]  /*77b0*/  UIADD3.X UR5, UPT, UPT, URZ, UR5, URZ, UP0, !UPT ;  /* 0x00000005ff057290 */ /* 0x000fe400087fe4ff */
[----:B------:R-:W-:-:S04]  /*77c0*/  IMAD.U32 R20, RZ, RZ, UR4 ;  /* 0x00000004ff147e24 */ /* 0x000fc8000f8e00ff */
[----:B------:R-:W-:-:S07]  /*77d0*/  IMAD.U32 R21, RZ, RZ, UR5 ;  /* 0x00000005ff157e24 */ /* 0x000fce000f8e00ff */
.L_x_429:
[----:B------:R-:W-:Y:S02]  /*77e0*/  R2UR UR4, R30 ;  /* 0x000000001e0472ca */ /* 0x000fe400000e0000 */
[----:B------:R-:W-:-:S13]  /*77f0*/  R2UR UR5, R31 ;  /* 0x000000001f0572ca */ /* 0x000fda00000e0000 */
[----:B--2---:R-:W2:Y:S01]  /*7800*/  LD.E.64 R18, desc[UR4][R12.64] ;  /* 0x000000040c127980 */ /* 0x004ea2000c101b00 */
[----:B------:R-:W-:Y:S01]  /*7810*/  R2UR UR6, R30 ;  /* 0x000000001e0672ca */ /* 0x000fe200000e0000 */
[----:B------:R-:W-:Y:S01]  /*7820*/  IMAD.MOV.U32 R4, RZ, RZ, R20 ;  /* 0x000000ffff047224 */ /* 0x000fe200078e0014 */
[----:B------:R-:W-:Y:S01]  /*7830*/  R2UR UR7, R31 ;  /* 0x000000001f0772ca */ /* 0x000fe200000e0000 */
[----:B------:R-:W-:Y:S01]  /*7840*/  IMAD.MOV.U32 R5, RZ, RZ, R21 ;  /* 0x000000ffff057224 */ /* 0x000fe200078e0015 */
[----:B------:R-:W-:-:S05]  /*7850*/  IADD3 R24, P0, PT, R12, R3, RZ ;  /* 0x000000030c187210 */ /* 0x000fca0007f1e0ff */
[----:B------:R-:W-:Y:S01]  /*7860*/  IMAD.X R25, R13, 0x1, R9, P0 ;  /* 0x000000010d197824 */ /* 0x000fe200000e0609 */
[----:B--2---:R0:W-:Y:S05]  /*7870*/  STG.E.64 desc[UR4][R4.64+-0x40], R18 ;  /* 0xffffc01204007986 */ /* 0x0041ea000c101b04 */
[----:B------:R-:W2:Y:S01]  /*7880*/  LD.E.64 R20, desc[UR6][R24.64+0x8] ;  /* 0x0000080618147980 */ /* 0x000ea2000c101b00 */
[----:B------:R-:W-:-:S05]  /*7890*/  IADD3 R26, P0, PT, R24, R0, RZ ;  /* 0x00000000181a7210 */ /* 0x000fca0007f1e0ff */
[--C-:B------:R-:W-:Y:S01]  /*78a0*/  IMAD.X R27, R25, 0x1, R2.reuse, P0 ;  /* 0x00000001191b7824 */ /* 0x100fe200000e0602 */
[-C--:B------:R-:W-:Y:S01]  /*78b0*/  IADD3 R32, P0, PT, R26, R0.reuse, RZ ;  /* 0x000000001a207210 */ /* 0x080fe20007f1e0ff */
[----:B--2---:R1:W-:Y:S04]  /*78c0*/  STG.E.64 desc[UR4][R4.64+-0x38], R20 ;  /* 0xffffc81404007986 */ /* 0x0043e8000c101b04 */
[----:B------:R-:W2:Y:S01]  /*78d0*/  LD.E.64 R22, desc[UR6][R26.64+0x8] ;  /* 0x000008061a167980 */ /* 0x000ea2000c101b00 */
[--C-:B------:R-:W-:Y:S01]  /*78e0*/  IMAD.X R33, R27, 0x1, R2.reuse, P0 ;  /* 0x000000011b217824 */ /* 0x100fe200000e0602 */
[-C--:B------:R-:W-:Y:S02]  /*78f0*/  IADD3 R24, P0, PT, R32, R0.reuse, RZ ;  /* 0x0000000020187210 */ /* 0x080fe40007f1e0ff */
[----:B--2---:R2:W-:Y:S04]  /*7900*/  STG.E.64 desc[UR4][R4.64+-0x30], R22 ;  /* 0xffffd01604007986 */ /* 0x0045e8000c101b04 */
[----:B0-----:R-:W3:Y:S01]  /*7910*/  LD.E.64 R18, desc[UR6][R32.64+0x8] ;  /* 0x0000080620127980 */ /* 0x001ee2000c101b00 */
[----:B------:R-:W-:Y:S01]  /*7920*/  IMAD.X R25, R33, 0x1, R2, P0 ;  /* 0x0000000121197824 */ /* 0x000fe200000e0602 */
[----:B------:R-:W-:-:S02]  /*7930*/  IADD3 R26, P0, PT, R24, R0, RZ ;  /* 0x00000000181a7210 */ /* 0x000fc40007f1e0ff */
[----:B---3--:R0:W-:Y:S04]  /*7940*/  STG.E.64 desc[UR4][R4.64+-0x28], R18 ;  /* 0xffffd81204007986 */ /* 0x0081e8000c101b04 */
[----:B-1----:R-:W3:Y:S01]  /*7950*/  LD.E.64 R20, desc[UR6][R24.64+0x8] ;  /* 0x0000080618147980 */ /* 0x002ee2000c101b00 */
[--C-:B------:R-:W-:Y:S01]  /*7960*/  IMAD.X R27, R25, 0x1, R2.reuse, P0 ;  /* 0x00000001191b7824 */ /* 0x100fe200000e0602 */
[-C--:B------:R-:W-:Y:S02]  /*7970*/  IADD3 R32, P0, PT, R26, R0.reuse, RZ ;  /* 0x000000001a207210 */ /* 0x080fe40007f1e0ff */
[----:B---3--:R1:W-:Y:S04]  /*7980*/  STG.E.64 desc[UR4][R4.64+-0x20], R20 ;  /* 0xffffe01404007986 */ /* 0x0083e8000c101b04 */
[----:B--2---:R-:W2:Y:S01]  /*7990*/  LD.E.64 R22, desc[UR6][R26.64+0x8] ;  /* 0x000008061a167980 */ /* 0x004ea2000c101b00 */
[----:B------:R-:W-:Y:S01]  /*79a0*/  IMAD.X R33, R27, 0x1, R2, P0 ;  /* 0x000000011b217824 */ /* 0x000fe200000e0602 */
[----:B------:R-:W-:-:S02]  /*79b0*/  IADD3 R24, P0, PT, R32, R0, RZ ;  /* 0x0000000020187210 */ /* 0x000fc40007f1e0ff */
[----:B--2---:R2:W-:Y:S04]  /*79c0*/  STG.E.64 desc[UR4][R4.64+-0x18], R22 ;  /* 0xffffe81604007986 */ /* 0x0045e8000c101b04 */
[----:B0-----:R-:W3:Y:S01]  /*79d0*/  LD.E.64 R18, desc[UR6][R32.64+0x8] ;  /* 0x0000080620127980 */ /* 0x001ee2000c101b00 */
[--C-:B------:R-:W-:Y:S01]  /*79e0*/  IMAD.X R25, R33, 0x1, R2.reuse, P0 ;  /* 0x0000000121197824 */ /* 0x100fe200000e0602 */
[-C--:B------:R-:W-:Y:S02]  /*79f0*/  IADD3 R26, P0, PT, R24, R0.reuse, RZ ;  /* 0x00000000181a7210 */ /* 0x080fe40007f1e0ff */
[----:B---3--:R0:W-:Y:S04]  /*7a00*/  STG.E.64 desc[UR4][R4.64+-0x10], R18 ;  /* 0xfffff01204007986 */ /* 0x0081e8000c101b04 */
[----:B-1----:R-:W3:Y:S01]  /*7a10*/  LD.E.64 R20, desc[UR6][R24.64+0x8] ;  /* 0x0000080618147980 */ /* 0x002ee2000c101b00 */
[----:B------:R-:W-:Y:S01]  /*7a20*/  IMAD.X R27, R25, 0x1, R2, P0 ;  /* 0x00000001191b7824 */ /* 0x000fe200000e0602 */
[----:B------:R-:W-:-:S02]  /*7a30*/  IADD3 R32, P0, PT, R26, R0, RZ ;  /* 0x000000001a207210 */ /* 0x000fc40007f1e0ff */
[----:B---3--:R1:W-:Y:S04]  /*7a40*/  STG.E.64 desc[UR4][R4.64+-0x8], R20 ;  /* 0xfffff81404007986 */ /* 0x0083e8000c101b04 */
[----:B--2---:R-:W2:Y:S01]  /*7a50*/  LD.E.64 R22, desc[UR6][R26.64+0x8] ;  /* 0x000008061a167980 */ /* 0x004ea2000c101b00 */
        /* <DEDUP_REMOVED lines=24> */
[----:B------:R-:W-:Y:S01]  /*7be0*/  IMAD.X R33, R27, 0x1, R2, P0 ;  /* 0x000000011b217824 */ /* 0x000fe200000e0602 */
[----:B------:R-:W-:-:S04]  /*7bf0*/  IADD3 R15, P0, PT, R15, -0x10, RZ ;  /* 0xfffffff00f0f7810 */ /* 0x000fc80007f1e0ff */
[----:B------:R-:W-:Y:S02]  /*7c00*/  IADD3.X R14, PT, PT, R14, -0x1, RZ, P0, !PT ;  /* 0xffffffff0e0e7810 */ /* 0x000fe400007fe4ff */
[----:B------:R-:W-:Y:S01]  /*7c10*/  ISETP.NE.U32.AND P0, PT, R15, RZ, PT ;  /* 0x000000ff0f00720c */ /* 0x000fe20003f05070 */
[----:B--2---:R2:W-:Y:S04]  /*7c20*/  STG.E.64 desc[UR4][R4.64+0x30], R22 ;  /* 0x0000301604007986 */ /* 0x0045e8000c101b04 */
[----:B0-----:R-:W3:Y:S01]  /*7c30*/  LD.E.64 R18, desc[UR6][R32.64+0x8] ;  /* 0x0000080620127980 */ /* 0x001ee2000c101b00 */
[----:B------:R-:W-:Y:S02]  /*7c40*/  ISETP.NE.AND.EX P0, PT, R14, RZ, PT, P0 ;  /* 0x000000ff0e00720c */ /* 0x000fe40003f05300 */
[----:B------:R-:W-:-:S02]  /*7c50*/  IADD3 R12, P1, PT, R12, R8, RZ ;  /* 0x000000080c0c7210 */ /* 0x000fc40007f3e0ff */
[----:B-1----:R-:W-:-:S03]  /*7c60*/  IADD3 R20, P2, PT, R4, 0x80, RZ ;  /* 0x0000008004147810 */ /* 0x002fc60007f5e0ff */
[----:B------:R-:W-:Y:S02]  /*7c70*/  IMAD.X R13, R13, 0x1, R11, P1 ;  /* 0x000000010d0d7824 */ /* 0x000fe400008e060b */
[----:B------:R-:W-:Y:S01]  /*7c80*/  IMAD.X R21, RZ, RZ, R5, P2 ;  /* 0x000000ffff157224 */ /* 0x000fe200010e0605 */
[----:B---3--:R2:W-:Y:S03]  /*7c90*/  STG.E.64 desc[UR4][R4.64+0x38], R18 ;  /* 0x0000381204007986 */ /* 0x0085e6000c101b04 */
[----:B------:R-:W-:Y:S05]  /*7ca0*/  @P0 BRA `(.L_x_429) ;  /* 0xfffffff800cc0947 */ /* 0x000fea000383ffff */
[----:B------:R-:W-:Y:S05]  /*7cb0*/  BSYNC.RECONVERGENT B0 ;  /* 0x0000000000007941 */ /* 0x000fea0003800200 */
.L_x_428:
[----:B------:R-:W-:-:S07]  /*7cc0*/  IMAD.MOV.U32 R11, RZ, RZ, R7 ;  /* 0x000000ffff0b7224 */ /* 0x000fce00078e0007 */
.L_x_427:
[----:B--2---:R-:W-:Y:S01]  /*7cd0*/  LOP3.LUT R4, R6, 0xf, RZ, 0xc0, !PT ;  /* 0x0000000f06047812 */ /* 0x004fe200078ec0ff */
[----:B------:R-:W-:Y:S03]  /*7ce0*/  BSSY.RECONVERGENT B0, `(.L_x_321) ;  /* 0x0000081000007945 */ /* 0x000fe60003800200 */
[----:B------:R-:W-:-:S04]  /*7cf0*/  ISETP.NE.U32.AND P0, PT, R4, RZ, PT ;  /* 0x000000ff0400720c */ /* 0x000fc80003f05070 */
[----:B------:R-:W-:-:S13]  /*7d00*/  ISETP.NE.AND.EX P0, PT, RZ, RZ, PT, P0 ;  /* 0x000000ffff00720c */ /* 0x000fda0003f05300 */
[----:B------:R-:W-:Y:S05]  /*7d10*/  @!P0 BRA `(.L_x_430) ;  /* 0x0000000400f48947 */ /* 0x000fea0003800000 */
[----:B------:R-:W-:Y:S02]  /*7d20*/  ISETP.GE.U32.AND P1, PT, R4, 0x8, PT ;  /* 0x000000080400780c */ /* 0x000fe40003f26070 */
[----:B------:R-:W-:Y:S02]  /*7d30*/  LOP3.LUT R8, R6, 0x7, RZ, 0xc0, !PT ;  /* 0x0000000706087812 */ /* 0x000fe400078ec0ff */
[----:B------:R-:W-:Y:S02]  /*7d40*/  ISETP.GE.U32.AND.EX P1, PT, RZ, RZ, PT, P1 ;  /* 0x000000ffff00720c */ /* 0x000fe40003f26110 */
[----:B------:R-:W-:-:S04]  /*7d50*/  ISETP.NE.U32.AND P0, PT, R8, RZ, PT ;  /* 0x000000ff0800720c */ /* 0x000fc80003f05070 */
[----:B------:R-:W-:-:S07]  /*7d60*/  ISETP.NE.AND.EX P0, PT, RZ, RZ, PT, P0 ;  /* 0x000000ffff00720c */ /* 0x000fce0003f05300 */
[----:B------:R-:W-:Y:S06]  /*7d70*/  @!P1 BRA `(.L_x_431) ;  /* 0x0000000000c89947 */ /* 0x000fec0003800000 */
[----:B------:R-:W0:Y:S01]  /*7d80*/  LDCU.64 UR4, c[0x0][0x398] ;  /* 0x00007300ff0477ac */ /* 0x000e220008000a00 */
[----:B------:R-:W-:-:S04]  /*7d90*/  IMAD R4, R11, R46, RZ ;  /* 0x0000002e0b047224 */ /* 0x000fc800078e02ff */
[-C--:B------:R-:W-:Y:S02]  /*7da0*/  IMAD R7, R43, R10.reuse, R4 ;  /* 0x0000000a2b077224 */ /* 0x080fe400078e0204 */
[----:B0-----:R-:W-:Y:S01]  /*7db0*/  IMAD.WIDE.U32 R4, R46, R10, UR4 ;  /* 0x000000042e047e25 */ /* 0x001fe2000f8e000a */
[----:B------:R-:W-:Y:S02]  /*7dc0*/  R2UR UR4, R30 ;  /* 0x000000001e0472ca */ /* 0x000fe400000e0000 */
[----:B------:R-:W-:Y:S01]  /*7dd0*/  R2UR UR5, R31 ;  /* 0x000000001f0572ca */ /* 0x000fe200000e0000 */
[----:B------:R-:W-:Y:S01]  /*7de0*/  IMAD.IADD R5, R5, 0x1, R7 ;  /* 0x0000000105057824 */ /* 0x000fe200078e0207 */
[----:B------:R-:W-:-:S04]  /*7df0*/  LEA R14, P1, R4, R16, 0x3 ;  /* 0x00000010040e7211 */ /* 0x000fc800078218ff */
[----:B------:R-:W-:-:S07]  /*7e00*/  LEA.HI.X R15, R4, R17, R5, 0x3, P1 ;  /* 0x00000011040f7211 */ /* 0x000fce00008f1c05 */
[----:B------:R-:W2:Y:S01]  /*7e10*/  LD.E.64 R6, desc[UR4][R14.64] ;  /* 0x000000040e067980 */ /* 0x000ea2000c101b00 */
[----:B------:R-:W0:Y:S01]  /*7e20*/  LDCU.64 UR4, c[0x0][0x390] ;  /* 0x00007200ff0477ac */ /* 0x000e220008000a00 */
[C---:B------:R-:W-:Y:S02]  /*7e30*/  R2UR UR6, R30.reuse ;  /* 0x000000001e0672ca */ /* 0x040fe400000e0000 */
[C---:B------:R-:W-:Y:S02]  /*7e40*/  R2UR UR7, R31.reuse ;  /* 0x000000001f0772ca */ /* 0x040fe400000e0000 */
[----:B------:R-:W-:Y:S02]  /*7e50*/  R2UR UR8, R30 ;  /* 0x000000001e0872ca */ /* 0x000fe400000e0000 */
[----:B------:R-:W-:Y:S02]  /*7e60*/  R2UR UR9, R31 ;  /* 0x000000001f0972ca */ /* 0x000fe400000e0000 */
[----:B------:R-:W-:-:S05]  /*7e70*/  IADD3 R18, P2, PT, R14, R29, RZ ;  /* 0x0000001d0e127210 */ /* 0x000fca0007f5e0ff */
[----:B------:R-:W-:Y:S01]  /*7e80*/  IMAD.X R19, R15, 0x1, R34, P2 ;  /* 0x000000010f137824 */ /* 0x000fe200010e0622 */
[----:B0-----:R-:W-:-:S04]  /*7e90*/  LEA R4, P1, R10, UR4, 0x3 ;  /* 0x000000040a047c11 */ /* 0x001fc8000f8218ff */
[----:B------:R-:W-:-:S05]  /*7ea0*/  LEA.HI.X R5, R10, UR5, R11, 0x3, P1 ;  /* 0x000000050a057c11 */ /* 0x000fca00088f1c0b */
[----:B--2---:R0:W-:Y:S04]  /*7eb0*/  STG.E.64 desc[UR6][R4.64], R6 ;  /* 0x0000000604007986 */ /* 0x0041e8000c101b06 */
[----:B------:R-:W2:Y:S01]  /*7ec0*/  LD.E.64 R12, desc[UR8][R18.64] ;  /* 0x00000008120c7980 */ /* 0x000ea2000c101b00 */
[----:B------:R-:W-:Y:S02]  /*7ed0*/  R2UR UR4, R30 ;  /* 0x000000001e0472ca */ /* 0x000fe400000e0000 */
[----:B------:R-:W-:Y:S02]  /*7ee0*/  R2UR UR5, R31 ;  /* 0x000000001f0572ca */ /* 0x000fe400000e0000 */
[----:B------:R-:W-:-:S05]  /*7ef0*/  IADD3 R20, P1, PT, R18, R29, RZ ;  /* 0x0000001d12147210 */ /* 0x000fca0007f3e0ff */
[----:B------:R-:W-:-:S06]  /*7f00*/  IMAD.X R21, R19, 0x1, R34, P1 ;  /* 0x0000000113157824 */ /* 0x000fcc00008e0622 */
[----:B--2---:R1:W-:Y:S04]  /*7f10*/  STG.E.64 desc[UR4][R4.64+0x8], R12 ;  /* 0x0000080c04007986 */ /* 0x0043e8000c101b04 */
[----:B------:R-:W2:Y:S01]  /*7f20*/  LD.E.64 R14, desc[UR6][R20.64] ;  /* 0x00000006140e7980 */ /* 0x000ea2000c101b00 */
[----:B------:R-:W-:-:S05]  /*7f30*/  IADD3 R22, P1, PT, R20, R29, RZ ;  /* 0x0000001d14167210 */ /* 0x000fca0007f3e0ff */
[--C-:B------:R-:W-:Y:S01]  /*7f40*/  IMAD.X R23, R21, 0x1, R34.reuse, P1 ;  /* 0x0000000115177824 */ /* 0x100fe200008e0622 */
[-C--:B------:R-:W-:Y:S01]  /*7f50*/  IADD3 R18, P1, PT, R22, R29.reuse, RZ ;  /* 0x0000001d16127210 */ /* 0x080fe20007f3e0ff */
        /* <DEDUP_REMOVED lines=11> */
[----:B------:R-:W-:Y:S02]  /*8010*/  IADD3 R18, P1, PT, R22, R29, RZ ;  /* 0x0000001d16127210 */ /* 0x000fe40007f3e0ff */
[----:B--2---:R2:W-:Y:S04]  /*8020*/  STG.E.64 desc[UR4][R4.64+0x28], R14 ;  /* 0x0000280e04007986 */ /* 0x0045e8000c101b04 */
[----:B0-----:R-:W3:Y:S01]  /*8030*/  LD.E.64 R6, desc[UR6][R22.64] ;  /* 0x0000000616067980 */ /* 0x001ee2000c101b00 */
[----:B------:R-:W-:-:S03]  /*8040*/  IMAD.X R19, R23, 0x1, R34, P1 ;  /* 0x0000000117137824 */ /* 0x000fc600008e0622 */
[----:B---3--:R2:W-:Y:S04]  /*8050*/  STG.E.64 desc[UR4][R4.64+0x30], R6 ;  /* 0x0000300604007986 */ /* 0x0085e8000c101b04 */
[----:B-1----:R-:W3:Y:S01]  /*8060*/  LD.E.64 R12, desc[UR6][R18.64] ;  /* 0x00000006120c7980 */ /* 0x002ee2000c101b00 */
[----:B------:R-:W-:-:S05]  /*8070*/  IADD3 R10, P1, PT, R10, 0x8, RZ ;  /* 0x000000080a0a7810 */ /* 0x000fca0007f3e0ff */
[----:B------:R-:W-:Y:S01]  /*8080*/  IMAD.X R11, RZ, RZ, R11, P1 ;  /* 0x000000ffff0b7224 */ /* 0x000fe200008e060b */
[----:B---3--:R2:W-:Y:S07]  /*8090*/  STG.E.64 desc[UR4][R4.64+0x38], R12 ;  /* 0x0000380c04007986 */ /* 0x0085ee000c101b04 */
.L_x_431:
[----:B------:R-:W-:Y:S05]  /*80a0*/  @!P0 BRA `(.L_x_430) ;  /* 0x0000000400108947 */ /* 0x000fea0003800000 */
[----:B------:R-:W-:Y:S02]  /*80b0*/  ISETP.GE.U32.AND P1, PT, R8, 0x4, PT ;  /* 0x000000040800780c */ /* 0x000fe40003f26070 */
[----:B------:R-:W-:Y:S02]  /*80c0*/  ISETP.NE.U32.AND P0, PT, R44, RZ, PT ;  /* 0x000000ff2c00720c */ /* 0x000fe40003f05070 */
[----:B------:R-:W-:Y:S02]  /*80d0*/  ISETP.GE.U32.AND.EX P1, PT, RZ, RZ, PT, P1 ;  /* 0x000000ffff00720c */ /* 0x000fe40003f26110 */
[----:B------:R-:W-:-:S11]  /*80e0*/  ISETP.NE.AND.EX P0, PT, R42, RZ, PT, P0 ;  /* 0x000000ff2a00720c */ /* 0x000fd60003f05300 */
[----:B------:R-:W-:Y:S05]  /*80f0*/  @!P1 BRA `(.L_x_432) ;  /* 0x0000000000889947 */ /* 0x000fea0003800000 */
[----:B------:R-:W0:Y:S01]  /*8100*/  LDCU.64 UR4, c[0x0][0x398] ;  /* 0x00007300ff0477ac */ /* 0x000e220008000a00 */
[----:B--2---:R-:W-:-:S04]  /*8110*/  IMAD R4, R11, R46, RZ ;  /* 0x0000002e0b047224 */ /* 0x004fc800078e02ff */
        /* <DEDUP_REMOVED lines=26> */
[----:B------:R-:W-:Y:S01]  /*82c0*/  IMAD.X R23, R21, 0x1, R34, P1 ;  /* 0x0000000115177824 */ /* 0x000fe200008e0622 */
[----:B--2---:R1:W-:Y:S04]  /*82d0*/  STG.E.64 desc[UR4][R14.64+0x10], R12 ;  /* 0x0000100c0e007986 */ /* 0x0043e8000c101b04 */
[----:B0-----:R-:W2:Y:S01]  /*82e0*/  LD.E.64 R4, desc[UR6][R22.64] ;  /* 0x0000000616047980 */ /* 0x001ea2000c101b00 */
[----:B------:R-:W-:-:S05]  /*82f0*/  IADD3 R10, P1, PT, R10, 0x4, RZ ;  /* 0x000000040a0a7810 */ /* 0x000fca0007f3e0ff */
[----:B------:R-:W-:Y:S01]  /*8300*/  IMAD.X R11, RZ, RZ, R11, P1 ;  /* 0x000000ffff0b7224 */ /* 0x000fe200008e060b */
[----:B--2---:R1:W-:Y:S07]  /*8310*/  STG.E.64 desc[UR4][R14.64+0x18], R4 ;  /* 0x000018040e007986 */ /* 0x0043ee000c101b04 */
.L_x_432:
[----:B------:R-:W-:Y:S05]  /*8320*/  @!P0 BRA `(.L_x_430) ;  /* 0x0000000000708947 */ /* 0x000fea0003800000 */
[----:B------:R-:W0:Y:S01]  /*8330*/  LDCU.64 UR4, c[0x0][0x390] ;  /* 0x00007200ff0477ac */ /* 0x000e220008000a00 */
[-C--:B-12---:R-:W-:Y:S02]  /*8340*/  IMAD R4, R11, R46.reuse, RZ ;  /* 0x0000002e0b047224 */ /* 0x086fe400078e02ff */
[----:B------:R-:W-:-:S04]  /*8350*/  IMAD.WIDE.U32 R46, R10, R46, RZ ;  /* 0x0000002e0a2e7225 */ /* 0x000fc800078e00ff */
[----:B------:R-:W-:Y:S01]  /*8360*/  IMAD R43, R43, R10, R4 ;  /* 0x0000000a2b2b7224 */ /* 0x000fe200078e0204 */
[----:B------:R-:W-:-:S03]  /*8370*/  LEA R3, P1, R46, R3, 0x3 ;  /* 0x000000032e037211 */ /* 0x000fc600078218ff */
[----:B------:R-:W-:Y:S01]  /*8380*/  IMAD.IADD R4, R47, 0x1, R43 ;  /* 0x000000012f047824 */ /* 0x000fe200078e022b */
[----:B------:R-:W-:-:S04]  /*8390*/  IADD3 R3, P2, PT, R3, R16, RZ ;  /* 0x0000001003037210 */ /* 0x000fc80007f5e0ff */
[----:B------:R-:W-:Y:S02]  /*83a0*/  LEA.HI.X R9, R46, R9, R4, 0x3, P1 ;  /* 0x000000092e097211 */ /* 0x000fe400008f1c04 */
[----:B0-----:R-:W-:-:S03]  /*83b0*/  LEA R12, P0, R10, UR4, 0x3 ;  /* 0x000000040a0c7c11 */ /* 0x001fc6000f8018ff */
[----:B------:R-:W-:Y:S01]  /*83c0*/  IMAD.X R8, R9, 0x1, R17, P2 ;  /* 0x0000000109087824 */ /* 0x000fe200010e0611 */
[----:B------:R-:W-:-:S09]  /*83d0*/  LEA.HI.X R13, R10, UR5, R11, 0x3, P0 ;  /* 0x000000050a0d7c11 */ /* 0x000fd200080f1c0b */
.L_x_433:
[----:B------:R-:W-:Y:S01]  /*83e0*/  R2UR UR4, R30 ;  /* 0x000000001e0472ca */ /* 0x000fe200000e0000 */
[----:B0-----:R-:W-:Y:S01]  /*83f0*/  IMAD.MOV.U32 R4, RZ, RZ, R3 ;  /* 0x000000ffff047224 */ /* 0x001fe200078e0003 */
[----:B------:R-:W-:Y:S01]  /*8400*/  R2UR UR5, R31 ;  /* 0x000000001f0572ca */ /* 0x000fe200000e0000 */
[----:B------:R-:W-:-:S12]  /*8410*/  IMAD.MOV.U32 R5, RZ, RZ, R8 ;  /* 0x000000ffff057224 */ /* 0x000fd800078e0008 */
[----:B------:R-:W2:Y:S01]  /*8420*/  LD.E.64 R4, desc[UR4][R4.64] ;  /* 0x0000000404047980 */ /* 0x000ea2000c101b00 */
[----:B------:R-:W-:Y:S01]  /*8430*/  IADD3 R44, P0, PT, R44, -0x1, RZ ;  /* 0xffffffff2c2c7810 */ /* 0x000fe20007f1e0ff */
[----:B------:R-:W-:Y:S01]  /*8440*/  IMAD.MOV.U32 R6, RZ, RZ, R12 ;  /* 0x000000ffff067224 */ /* 0x000fe200078e000c */
[----:B------:R-:W-:Y:S01]  /*8450*/  IADD3 R12, P1, PT, R12, 0x8, RZ ;  /* 0x000000080c0c7810 */ /* 0x000fe20007f3e0ff */
[--C-:B------:R-:W-:Y:S01]  /*8460*/  IMAD.MOV.U32 R7, RZ, RZ, R13.reuse ;  /* 0x000000ffff077224 */ /* 0x100fe200078e000d */
[----:B------:R-:W-:Y:S02]  /*8470*/  IADD3.X R42, PT, PT, R42, -0x1, RZ, P0, !PT ;  /* 0xffffffff2a2a7810 */ /* 0x000fe400007fe4ff */
[----:B------:R-:W-:Y:S01]  /*8480*/  ISETP.NE.U32.AND P0, PT, R44, RZ, PT ;  /* 0x000000ff2c00720c */ /* 0x000fe20003f05070 */
[----:B------:R-:W-:Y:S01]  /*8490*/  IMAD.X R13, RZ, RZ, R13, P1 ;  /* 0x000000ffff0d7224 */ /* 0x000fe200008e060d */
[----:B------:R-:W-:Y:S02]  /*84a0*/  IADD3 R3, P2, PT, R3, R0, RZ ;  /* 0x0000000003037210 */ /* 0x000fe40007f5e0ff */
[----:B------:R-:W-:-:S03]  /*84b0*/  ISETP.NE.AND.EX P0, PT, R42, RZ, PT, P0 ;  /* 0x000000ff2a00720c */ /* 0x000fc60003f05300 */
[----:B------:R-:W-:Y:S01]  /*84c0*/  IMAD.X R8, R8, 0x1, R2, P2 ;  /* 0x0000000108087824 */ /* 0x000fe200010e0602 */
[----:B--2---:R0:W-:Y:S09]  /*84d0*/  STG.E.64 desc[UR4][R6.64], R4 ;  /* 0x0000000406007986 */ /* 0x0041f2000c101b04 */
[----:B------:R-:W-:Y:S05]  /*84e0*/  @P0 BRA `(.L_x_433) ;  /* 0xfffffffc00bc0947 */ /* 0x000fea000383ffff */
.L_x_430:
[----:B------:R-:W-:Y:S05]  /*84f0*/  BSYNC.RECONVERGENT B0 ;  /* 0x0000000000007941 */ /* 0x000fea0003800200 */
.L_x_321:
[----:B------:R-:W-:Y:S01]  /*8500*/  MOV R0, 0x8 ;  /* 0x0000000800007802 */ /* 0x000fe20000000f00 */
[----:B012---:R-:W-:Y:S02]  /*8510*/  IMAD.MOV.U32 R4, RZ, RZ, R16 ;  /* 0x000000ffff047224 */ /* 0x007fe400078e0010 */
[----:B------:R-:W-:Y:S01]  /*8520*/  IMAD.MOV.U32 R5, RZ, RZ, R17 ;  /* 0x000000ffff057224 */ /* 0x000fe200078e0011 */
[----:B------:R0:W1:Y:S06]  /*8530*/  LDC.64 R2, c[0x4][R0] ;  /* 0x0100000000027b82 */ /* 0x00006c0000000a00 */
[----:B------:R-:W-:-:S07]  /*8540*/  LEPC R20, `(.L_x_434) ;  /* 0x000000001014794e */ /* 0x000fce0000000000 */
[----:B01----:R-:W-:Y:S05]  /*8550*/  CALL.ABS.NOINC R2 ;  /* 0x0000000002007343 */ /* 0x003fea0003c00000 */
.L_x_434:
[----:B------:R-:W-:Y:S05]  /*8560*/  EXIT ;  /* 0x000000000000794d */ /* 0x000fea0003800000 */
        .weak           $__internal_4_$__cuda_sm20_div_rn_f64_full
        .type           $__internal_4_$__cuda_sm20_div_rn_f64_full,@function
        .size           $__internal_4_$__cuda_sm20_div_rn_f64_full,(.L_x_445 - $__internal_4_$__cuda_sm20_div_rn_f64_full)
$__internal_4_$__cuda_sm20_div_rn_f64_full:
        /* <DEDUP_REMOVED lines=23> */
[----:B------:R-:W-:-:S04]  /*86e0*/  @!P3 SEL R15, R45, 0x63400000, !P4 ;  /* 0x634000002d0fb807 */ /* 0x000fc80006000000 */
[----:B------:R-:W-:-:S03]  /*86f0*/  @!P3 LOP3.LUT R14, R15, 0x80000000, R9, 0xf8, !PT ;  /* 0x800000000f0eb812 */ /* 0x000fc600078ef809 */
[----:B------:R-:W-:Y:S01]  /*8700*/  DFMA R20, R12, -R52, 1 ;  /* 0x3ff000000c14742b */ /* 0x000fe20000000834 */
[----:B------:R-:W-:Y:S01]  /*8710*/  @!P3 LOP3.LUT R15, R14, 0x100000, RZ, 0xfc, !PT ;  /* 0x001000000e0fb812 */ /* 0x000fe200078efcff */
[----:B------:R-:W-:-:S06]  /*8720*/  @!P3 IMAD.MOV.U32 R14, RZ, RZ, RZ ;  /* 0x000000ffff0eb224 */ /* 0x000fcc00078e00ff */
        /* <DEDUP_REMOVED lines=30> */
[----:B------:R-:W-:Y:S01]  /*8910*/  IMAD.MOV.U32 R6, RZ, RZ, RZ ;  /* 0x000000ffff067224 */ /* 0x000fe200078e00ff */
[----:B------:R-:W-:-:S05]  /*8920*/  IADD3 R3, PT, PT, -R3, -0x43300000, RZ ;  /* 0xbcd0000003037810 */ /* 0x000fca0007ffe1ff */
[----:B------:R-:W-:-:S03]  /*8930*/  DFMA R6, R14, -R6, R12 ;  /* 0x800000060e06722b */ /* 0x000fc6000000000c */
[----:B------:R-:W-:-:S07]  /*8940*/  LOP3.LUT R21, R9, R21, RZ, 0x3c, !PT ;  /* 0x0000001509157212 */ /* 0x000fce00078e3cff */
[----:B------:R-:W-:-:S04]  /*8950*/  FSETP.NEU.AND P1, PT, |R7|, R3, PT ;  /* 0x000000030700720b */ /* 0x000fc80003f2d200 */
[----:B------:R-:W-:Y:S02]  /*8960*/  FSEL R14, R8, R14, !P1 ;  /* 0x0000000e080e7208 */ /* 0x000fe40004800000 */
[----:B------:R-:W-:Y:S01]  /*8970*/  FSEL R15, R21, R15, !P1 ;  /* 0x0000000f150f7208 */ /* 0x000fe20004800000 */
[----:B------:R-:W-:Y:S06]  /*8980*/  BRA `(.L_x_437) ;  /* 0x0000000000547947 */ /* 0x000fec0003800000 */
.L_x_436:
        /* <DEDUP_REMOVED lines=16> */
.L_x_439:
[----:B------:R-:W-:Y:S01]  /*8a90*/  LOP3.LUT R15, R7, 0x80000, RZ, 0xfc, !PT ;  /* 0x00080000070f7812 */ /* 0x000fe200078efcff */
[----:B------:R-:W-:Y:S01]  /*8aa0*/  IMAD.MOV.U32 R14, RZ, RZ, R6 ;  /* 0x000000ffff0e7224 */ /* 0x000fe200078e0006 */
[----:B------:R-:W-:Y:S06]  /*8ab0*/  BRA `(.L_x_437) ;  /* 0x0000000000087947 */ /* 0x000fec0003800000 */
.L_x_438:
[----:B------:R-:W-:Y:S01]  /*8ac0*/  LOP3.LUT R15, R9, 0x80000, RZ, 0xfc, !PT ;  /* 0x00080000090f7812 */ /* 0x000fe200078efcff */
[----:B------:R-:W-:-:S07]  /*8ad0*/  IMAD.MOV.U32 R14, RZ, RZ, R8 ;  /* 0x000000ffff0e7224 */ /* 0x000fce00078e0008 */
.L_x_437:
[----:B------:R-:W-:Y:S05]  /*8ae0*/  BSYNC.RECONVERGENT B1 ;  /* 0x0000000000017941 */ /* 0x000fea0003800200 */
.L_x_435:
[----:B------:R-:W-:Y:S02]  /*8af0*/  IMAD.MOV.U32 R6, RZ, RZ, R0 ;  /* 0x000000ffff067224 */ /* 0x000fe400078e0000 */
[----:B------:R-:W-:Y:S02]  /*8b00*/  IMAD.MOV.U32 R7, RZ, RZ, 0x0 ;  /* 0x00000000ff077424 */ /* 0x000fe400078e00ff */
[----:B------:R-:W-:Y:S02]  /*8b10*/  IMAD.MOV.U32 R12, RZ, RZ, R14 ;  /* 0x000000ffff0c7224 */ /* 0x000fe400078e000e */
[----:B------:R-:W-:Y:S01]  /*8b20*/  IMAD.MOV.U32 R13, RZ, RZ, R15 ;  /* 0x000000ffff0d7224 */ /* 0x000fe200078e000f */
[----:B------:R-:W-:Y:S06]  /*8b30*/  RET.REL.NODEC R6 `(_Z11gaussjordanPdS_S_l) ;  /* 0xffffff7406307950 */ /* 0x000fec0003c3ffff */
.L_x_440:
        /* <DEDUP_REMOVED lines=12> */
.L_x_445:


//--------------------- .nv.shared.reserved.0     --------------------------
	.section	.nv.shared.reserved.0,"aw",@nobits
	.weak		__nv_reservedSMEM_offset_0_alias
	.size		__nv_reservedSMEM_offset_0_alias, 0, 64
	.other		__nv_reservedSMEM_offset_0_alias,@"STO_CUDA_RESERVED_SHARED STV_DEFAULT"
__nv_reservedSMEM_offset_0_alias:
	.zero		0
	.zero		64


//--------------------- .nv.constant0._Z6jacobiPdS_S_l --------------------------
	.section	.nv.constant0._Z6jacobiPdS_S_l,"a",@progbits
	.sectionflags	@""
	.align	4
.nv.constant0._Z6jacobiPdS_S_l:
	.zero		928


//--------------------- .nv.constant0._Z5croutPdS_S_l --------------------------
	.section	.nv.constant0._Z5croutPdS_S_l,"a",@progbits
	.sectionflags	@""
	.align	4
.nv.constant0._Z5croutPdS_S_l:
	.zero		928


//--------------------- .nv.constant0._Z9doolittlePdS_S_l --------------------------
	.section	.nv.constant0._Z9doolittlePdS_S_l,"a",@progbits
	.sectionflags	@""
	.align	4
.nv.constant0._Z9doolittlePdS_S_l:
	.zero		928


//--------------------- .nv.constant0._Z10gaussnaivePdS_S_l --------------------------
	.section	.nv.constant0._Z10gaussnaivePdS_S_l,"a",@progbits
	.sectionflags	@""
	.align	4
.nv.constant0._Z10gaussnaivePdS_S_l:
	.zero		928


//--------------------- .nv.constant0._Z11gaussjordanPdS_S_l --------------------------
	.section	.nv.constant0._Z11gaussjordanPdS_S_l,"a",@progbits
	.sectionflags	@""
	.align	4
.nv.constant0._Z11gaussjordanPdS_S_l:
	.zero		928


//--------------------- SYMBOLS --------------------------

	.type		.nv.reservedSmem.offset0,@object
	.size		.nv.reservedSmem.offset0,0x4
	.type		malloc,@function
	.type		free,@function
